	.target	sm_80

	.elftype	@"ET_EXEC"


//--------------------- .note.nv.tkinfo           --------------------------
	.section	.note.nv.tkinfo,"",@"SHT_NOTE"
	.sectionflags	@"SHF_NOTE_NV_TKINFO"
	.tkinfo
        /*0018*/ 	.word	0x00000002
        /*0030*/ 	.string	""
        /*0030*/ 	.string	"ptxas"
        /*0030*/ 	.string	"Cuda compilation tools, release 13.0, V13.0.88"
        /*0030*/ 	.string	"Build cuda_13.0.r13.0/compiler.36424714_0"
        /*0030*/ 	.string	"-v  -suppress-debug-info  -lineinfo  -arch sm_80 "



//--------------------- .note.nv.cuinfo           --------------------------
	.section	.note.nv.cuinfo,"",@"SHT_NOTE"
	.sectionflags	@"SHF_NOTE_NV_CUINFO"
        /*0018*/ 	.short	0x0002
        /*001a*/ 	.short	0x0050
        /*001c*/ 	.short	0x0082
	.zero		2


//--------------------- .nv.info                  --------------------------
	.section	.nv.info,"",@"SHT_CUDA_INFO"
	.align	4


	//----- nvinfo : EIATTR_REGCOUNT
	.align		4
        /*0000*/ 	.byte	0x04, 0x2f
        /*0002*/ 	.short	(.L_1 - .L_0)
	.align		4
.L_0:
        /*0004*/ 	.word	index@(matmul_kernel)
        /*0008*/ 	.word	0x000000ff


	//----- nvinfo : EIATTR_FRAME_SIZE
	.align		4
.L_1:
        /*000c*/ 	.byte	0x04, 0x11
        /*000e*/ 	.short	(.L_3 - .L_2)
	.align		4
.L_2:
        /*0010*/ 	.word	index@(matmul_kernel)
        /*0014*/ 	.word	0x000008b8


	//----- nvinfo : EIATTR_MIN_STACK_SIZE
	.align		4
.L_3:
        /*0018*/ 	.byte	0x04, 0x12
        /*001a*/ 	.short	(.L_5 - .L_4)
	.align		4
.L_4:
        /*001c*/ 	.word	index@(matmul_kernel)
        /*0020*/ 	.word	0x000008b8
.L_5:


//--------------------- .nv.info.matmul_kernel    --------------------------
	.section	.nv.info.matmul_kernel,"",@"SHT_CUDA_INFO"
	.sectionflags	@""
	.align	4


	//----- nvinfo : EIATTR_CUDA_API_VERSION
	.align		4
        /*0000*/ 	.byte	0x04, 0x37
        /*0002*/ 	.short	(.L_7 - .L_6)
.L_6:
        /*0004*/ 	.word	0x00000082


	//----- nvinfo : EIATTR_SW2861232_WAR
	.align		4
.L_7:
        /*0008*/ 	.byte	0x01, 0x35
	.zero		2


	//----- nvinfo : EIATTR_PARAM_CBANK
	.align		4
        /*000c*/ 	.byte	0x04, 0x0a
        /*000e*/ 	.short	(.L_9 - .L_8)
	.align		4
.L_8:
        /*0010*/ 	.word	index@(.nv.constant0.matmul_kernel)
        /*0014*/ 	.short	0x0160
        /*0016*/ 	.short	0x0050


	//----- nvinfo : EIATTR_CBANK_PARAM_SIZE
	.align		4
.L_9:
        /*0018*/ 	.byte	0x03, 0x19
        /*001a*/ 	.short	0x0050


	//----- nvinfo : EIATTR_KPARAM_INFO
	.align		4
        /*001c*/ 	.byte	0x04, 0x17
        /*001e*/ 	.short	(.L_11 - .L_10)
.L_10:
        /*0020*/ 	.word	0x00000000
        /*0024*/ 	.short	0x000d
        /*0026*/ 	.short	0x0048
        /*0028*/ 	.byte	0x00, 0xf4, 0x21, 0x00


	//----- nvinfo : EIATTR_KPARAM_INFO
	.align		4
.L_11:
        /*002c*/ 	.byte	0x04, 0x17
        /*002e*/ 	.short	(.L_13 - .L_12)
.L_12:
        /*0030*/ 	.word	0x00000000
        /*0034*/ 	.short	0x000c
        /*0036*/ 	.short	0x0040
        /*0038*/ 	.byte	0x00, 0xf4, 0x21, 0x00


	//----- nvinfo : EIATTR_KPARAM_INFO
	.align		4
.L_13:
        /*003c*/ 	.byte	0x04, 0x17
        /*003e*/ 	.short	(.L_15 - .L_14)
.L_14:
        /*0040*/ 	.word	0x00000000
        /*0044*/ 	.short	0x000b
        /*0046*/ 	.short	0x0038
        /*0048*/ 	.byte	0x00, 0xf0, 0x11, 0x00


	//----- nvinfo : EIATTR_KPARAM_INFO
	.align		4
.L_15:
        /*004c*/ 	.byte	0x04, 0x17
        /*004e*/ 	.short	(.L_17 - .L_16)
.L_16:
        /*0050*/ 	.word	0x00000000
        /*0054*/ 	.short	0x000a
        /*0056*/ 	.short	0x0034
        /*0058*/ 	.byte	0x00, 0xf0, 0x11, 0x00


	//----- nvinfo : EIATTR_KPARAM_INFO
	.align		4
.L_17:
        /*005c*/ 	.byte	0x04, 0x17
        /*005e*/ 	.short	(.L_19 - .L_18)
.L_18:
        /*0060*/ 	.word	0x00000000
        /*0064*/ 	.short	0x0009
        /*0066*/ 	.short	0x0030
        /*0068*/ 	.byte	0x00, 0xf0, 0x11, 0x00


	//----- nvinfo : EIATTR_KPARAM_INFO
	.align		4
.L_19:
        /*006c*/ 	.byte	0x04, 0x17
        /*006e*/ 	.short	(.L_21 - .L_20)
.L_20:
        /*0070*/ 	.word	0x00000000
        /*0074*/ 	.short	0x0008
        /*0076*/ 	.short	0x002c
        /*0078*/ 	.byte	0x00, 0xf0, 0x11, 0x00


	//----- nvinfo : EIATTR_KPARAM_INFO
	.align		4
.L_21:
        /*007c*/ 	.byte	0x04, 0x17
        /*007e*/ 	.short	(.L_23 - .L_22)
.L_22:
        /*0080*/ 	.word	0x00000000
        /*0084*/ 	.short	0x0007
        /*0086*/ 	.short	0x0028
        /*0088*/ 	.byte	0x00, 0xf0, 0x11, 0x00


	//----- nvinfo : EIATTR_KPARAM_INFO
	.align		4
.L_23:
        /*008c*/ 	.byte	0x04, 0x17
        /*008e*/ 	.short	(.L_25 - .L_24)
.L_24:
        /*0090*/ 	.word	0x00000000
        /*0094*/ 	.short	0x0006
        /*0096*/ 	.short	0x0024
        /*0098*/ 	.byte	0x00, 0xf0, 0x11, 0x00


	//----- nvinfo : EIATTR_KPARAM_INFO
	.align		4
.L_25:
        /*009c*/ 	.byte	0x04, 0x17
        /*009e*/ 	.short	(.L_27 - .L_26)
.L_26:
        /*00a0*/ 	.word	0x00000000
        /*00a4*/ 	.short	0x0005
        /*00a6*/ 	.short	0x0020
        /*00a8*/ 	.byte	0x00, 0xf0, 0x11, 0x00


	//----- nvinfo : EIATTR_KPARAM_INFO
	.align		4
.L_27:
        /*00ac*/ 	.byte	0x04, 0x17
        /*00ae*/ 	.short	(.L_29 - .L_28)
.L_28:
        /*00b0*/ 	.word	0x00000000
        /*00b4*/ 	.short	0x0004
        /*00b6*/ 	.short	0x001c
        /*00b8*/ 	.byte	0x00, 0xf0, 0x11, 0x00


	//----- nvinfo : EIATTR_KPARAM_INFO
	.align		4
.L_29:
        /*00bc*/ 	.byte	0x04, 0x17
        /*00be*/ 	.short	(.L_31 - .L_30)
.L_30:
        /*00c0*/ 	.word	0x00000000
        /*00c4*/ 	.short	0x0003
        /*00c6*/ 	.short	0x0018
        /*00c8*/ 	.byte	0x00, 0xf0, 0x11, 0x00


	//----- nvinfo : EIATTR_KPARAM_INFO
	.align		4
.L_31:
        /*00cc*/ 	.byte	0x04, 0x17
        /*00ce*/ 	.short	(.L_33 - .L_32)
.L_32:
        /*00d0*/ 	.word	0x00000000
        /*00d4*/ 	.short	0x0002
        /*00d6*/ 	.short	0x0010
        /*00d8*/ 	.byte	0x00, 0xf4, 0x21, 0x00


	//----- nvinfo : EIATTR_KPARAM_INFO
	.align		4
.L_33:
        /*00dc*/ 	.byte	0x04, 0x17
        /*00de*/ 	.short	(.L_35 - .L_34)
.L_34:
        /*00e0*/ 	.word	0x00000000
        /*00e4*/ 	.short	0x0001
        /*00e6*/ 	.short	0x0008
        /*00e8*/ 	.byte	0x00, 0xf4, 0x21, 0x00


	//----- nvinfo : EIATTR_KPARAM_INFO
	.align		4
.L_35:
        /*00ec*/ 	.byte	0x04, 0x17
        /*00ee*/ 	.short	(.L_37 - .L_36)
.L_36:
        /*00f0*/ 	.word	0x00000000
        /*00f4*/ 	.short	0x0000
        /*00f6*/ 	.short	0x0000
        /*00f8*/ 	.byte	0x00, 0xf4, 0x21, 0x00


	//----- nvinfo : EIATTR_MAXREG_COUNT
	.align		4
.L_37:
        /*00fc*/ 	.byte	0x03, 0x1b
        /*00fe*/ 	.short	0x00ff


	//----- nvinfo : EIATTR_NUM_BARRIERS
	.align		4
        /*0100*/ 	.byte	0x02, 0x4c
        /*0102*/ 	.byte	0x01
	.zero		1


	//----- nvinfo : EIATTR_ANNOTATIONS
	.align		4
        /*0104*/ 	.byte	0x04, 0x55
        /*0106*/ 	.short	(.L_39 - .L_38)


	//   ....[0]....
.L_38:
        /*0108*/ 	.word	0x00000001
        /*010c*/ 	.byte	0x00, 0x06, 0x00, 0x00, 0x01, 0x00, 0x00, 0x00, 0x30, 0x06, 0x00, 0x00, 0x01, 0x00, 0x00, 0x00
        /* <DEDUP_REMOVED lines=989> */
        /*3eec*/ 	.byte	0xa0, 0x07, 0x02, 0x00, 0x01, 0x00, 0x00, 0x00, 0xc0, 0x07, 0x02, 0x00


	//----- nvinfo : EIATTR_MERCURY_ISA_VERSION
	.align		4
.L_39:
        /*3ef8*/ 	.byte	0x03, 0x5f
        /*3efa*/ 	.short	0x0000


	//----- nvinfo : EIATTR_EXIT_INSTR_OFFSETS
	.align		4
        /*3efc*/ 	.byte	0x04, 0x1c
        /*3efe*/ 	.short	(.L_41 - .L_40)


	//   ....[0]....
.L_40:
        /*3f00*/ 	.word	0x00020aa0


	//   ....[1]....
        /*3f04*/ 	.word	0x00020ac0


	//----- nvinfo : EIATTR_REQNTID
	.align		4
.L_41:
        /*3f08*/ 	.byte	0x04, 0x10
        /*3f0a*/ 	.short	(.L_43 - .L_42)
.L_42:
        /*3f0c*/ 	.word	0x00000080
        /*3f10*/ 	.word	0x00000001
        /*3f14*/ 	.word	0x00000001
.L_43:


//--------------------- .nv.callgraph             --------------------------
	.section	.nv.callgraph,"",@"SHT_CUDA_CALLGRAPH"
	.align	4
	.sectionentsize	8
	.align		4
        /*0000*/ 	.word	0x00000000
	.align		4
        /*0004*/ 	.word	0xffffffff
	.align		4
        /*0008*/ 	.word	0x00000000
	.align		4
        /*000c*/ 	.word	0xfffffffe
	.align		4
        /*0010*/ 	.word	0x00000000
	.align		4
        /*0014*/ 	.word	0xfffffffd
	.align		4
        /*0018*/ 	.word	0x00000000
	.align		4
        /*001c*/ 	.word	0xfffffffc


//--------------------- .nv.rel.action            --------------------------
	.section	.nv.rel.action,"",@"SHT_CUDA_RELOCINFO"
	.align	8
	.sectionentsize	8
        /*0000*/ 	.byte	0x73, 0x00, 0x00, 0x00, 0x00, 0x00, 0x00, 0x00, 0x00, 0x00, 0x00, 0x11, 0x25, 0x00, 0x05, 0x36


//--------------------- .nv.constant0.matmul_kernel --------------------------
	.section	.nv.constant0.matmul_kernel,"a",@progbits
	.sectionflags	@""
	.align	4
.nv.constant0.matmul_kernel:
	.zero		432


//--------------------- .text.matmul_kernel       --------------------------
	.section	.text.matmul_kernel,"ax",@progbits
	.sectioninfo	@"SHI_REGISTERS=255"
	.align	128
        .global         matmul_kernel
        .type           matmul_kernel,@function
        .size           matmul_kernel,(.L_x_4 - matmul_kernel)
        .other          matmul_kernel,@"STO_CUDA_ENTRY STV_DEFAULT"
matmul_kernel:
.text.matmul_kernel:
[----:B------:R-:W-:Y:S02]  /*0000*/  IMAD.MOV.U32 R1, RZ, RZ, c[0x0][0x28] ;  /* 0x00000a00ff017624 */ /* 0x000fe400078e00ff */
[----:B------:R-:W-:Y:S01]  /*0010*/  IMAD.MOV.U32 R0, RZ, RZ, c[0x0][0x17c] ;  /* 0x00005f00ff007624 */ /* 0x000fe200078e00ff */
[----:B------:R-:W1:Y:S01]  /*0020*/  S2R R5, SR_CTAID.X ;  /* 0x0000000000057919 */ /* 0x000e620000002500 */
[----:B------:R-:W-:Y:S01]  /*0030*/  IABS R84, c[0x0][0x17c] ;  /* 0x00005f0000547a13 */ /* 0x000fe20000000000 */
[----:B------:R-:W-:Y:S01]  /*0040*/  IMAD.MOV.U32 R86, RZ, RZ, RZ ;  /* 0x000000ffff567224 */ /* 0x000fe200078e00ff */
[----:B------:R-:W-:Y:S01]  /*0050*/  IADD3 R1, R1, -0x8b8, RZ ;  /* 0xfffff74801017810 */ /* 0x000fe20007ffe0ff */
[----:B------:R-:W2:Y:S01]  /*0060*/  S2R R11, SR_TID.X ;  /* 0x00000000000b7919 */ /* 0x000ea20000002100 */
[----:B------:R-:W-:Y:S01]  /*0070*/  IADD3 R0, R0, 0xff, RZ ;  /* 0x000000ff00007810 */ /* 0x000fe20007ffe0ff */
[----:B------:R-:W-:Y:S02]  /*0080*/  ULDC.64 UR12, c[0x0][0x118] ;  /* 0x00004600000c7ab9 */ /* 0x000fe40000000a00 */
[----:B------:R-:W-:Y:S01]  /*0090*/  ULDC UR4, c[0x0][0x180] ;  /* 0x0000600000047ab9 */ /* 0x000fe20000000800 */
[----:B------:R-:W-:Y:S01]  /*00a0*/  SHF.R.S32.HI R3, RZ, 0x1f, R0 ;  /* 0x0000001fff037819 */ /* 0x000fe20000011400 */
[----:B------:R-:W-:-:S03]  /*00b0*/  ULDC.64 UR6, c[0x0][0x188] ;  /* 0x0000620000067ab9 */ /* 0x000fc60000000a00 */
[----:B------:R-:W-:-:S04]  /*00c0*/  LEA.HI R3, R3, R0, RZ, 0x8 ;  /* 0x0000000003037211 */ /* 0x000fc800078f40ff */
[----:B------:R-:W-:-:S05]  /*00d0*/  SHF.R.S32.HI R3, RZ, 0x8, R3 ;  /* 0x00000008ff037819 */ /* 0x000fca0000011403 */
[----:B------:R-:W-:Y:S01]  /*00e0*/  IMAD.SHL.U32 R4, R3, 0x8, RZ ;  /* 0x0000000803047824 */ /* 0x000fe200078e00ff */
[----:B-1----:R-:W-:-:S04]  /*00f0*/  IABS R8, R5 ;  /* 0x0000000500087213 */ /* 0x002fc80000000000 */
[-C--:B------:R-:W-:Y:S02]  /*0100*/  IABS R7, R4.reuse ;  /* 0x0000000400077213 */ /* 0x080fe40000000000 */
[----:B------:R-:W-:Y:S02]  /*0110*/  IABS R10, R4 ;  /* 0x00000004000a7213 */ /* 0x000fe40000000000 */
[----:B------:R-:W1:Y:S01]  /*0120*/  I2F.RP R0, R7 ;  /* 0x0000000700007306 */ /* 0x000e620000209400 */
[----:B--2---:R-:W-:Y:S02]  /*0130*/  LOP3.LUT R96, R11, 0x3f, RZ, 0xc0, !PT ;  /* 0x0000003f0b607812 */ /* 0x004fe400078ec0ff */
[--C-:B------:R-:W-:Y:S02]  /*0140*/  SHF.R.S32.HI R197, RZ, 0x6, R11.reuse ;  /* 0x00000006ffc57819 */ /* 0x100fe4000001140b */
[----:B------:R-:W-:Y:S02]  /*0150*/  SHF.R.U32.HI R199, RZ, 0x6, R11 ;  /* 0x00000006ffc77819 */ /* 0x000fe4000001160b */
[----:B------:R-:W-:-:S02]  /*0160*/  SGXT R197, R197, 0x1 ;  /* 0x00000001c5c5781a */ /* 0x000fc40000000200 */
[----:B------:R-:W-:Y:S01]  /*0170*/  SGXT.U32 R199, R199, 0x1 ;  /* 0x00000001c7c7781a */ /* 0x000fe20000000000 */
[----:B-1----:R-:W1:Y:S02]  /*0180*/  MUFU.RCP R0, R0 ;  /* 0x0000000000007308 */ /* 0x002e640000001000 */
[----:B-1----:R-:W-:Y:S01]  /*0190*/  IADD3 R2, R0, 0xffffffe, RZ ;  /* 0x0ffffffe00027810 */ /* 0x002fe20007ffe0ff */
[----:B------:R-:W-:-:S05]  /*01a0*/  IMAD.MOV R0, RZ, RZ, -R10 ;  /* 0x000000ffff007224 */ /* 0x000fca00078e0a0a */
[----:B------:R1:W2:Y:S02]  /*01b0*/  F2I.FTZ.U32.TRUNC.NTZ R3, R2 ;  /* 0x0000000200037305 */ /* 0x0002a4000021f000 */
[----:B-1----:R-:W-:Y:S02]  /*01c0*/  IMAD.MOV.U32 R2, RZ, RZ, RZ ;  /* 0x000000ffff027224 */ /* 0x002fe400078e00ff */
[----:B--2---:R-:W-:-:S04]  /*01d0*/  IMAD.MOV R6, RZ, RZ, -R3 ;  /* 0x000000ffff067224 */ /* 0x004fc800078e0a03 */
[----:B------:R-:W-:Y:S02]  /*01e0*/  IMAD R9, R6, R7, RZ ;  /* 0x0000000706097224 */ /* 0x000fe400078e02ff */
[----:B------:R-:W-:Y:S01]  /*01f0*/  IMAD.MOV.U32 R6, RZ, RZ, R8 ;  /* 0x000000ffff067224 */ /* 0x000fe200078e0008 */
[----:B------:R-:W-:Y:S01]  /*0200*/  IABS R8, c[0x0][0x178] ;  /* 0x00005e0000087a13 */ /* 0x000fe20000000000 */
[----:B------:R-:W-:-:S06]  /*0210*/  IMAD.HI.U32 R3, R3, R9, R2 ;  /* 0x0000000903037227 */ /* 0x000fcc00078e0002 */
[----:B------:R-:W-:-:S04]  /*0220*/  IMAD.HI.U32 R3, R3, R6, RZ ;  /* 0x0000000603037227 */ /* 0x000fc800078e00ff */
[----:B------:R-:W-:-:S05]  /*0230*/  IMAD R0, R3, R0, R6 ;  /* 0x0000000003007224 */ /* 0x000fca00078e0206 */
[----:B------:R-:W-:-:S13]  /*0240*/  ISETP.GT.U32.AND P1, PT, R7, R0, PT ;  /* 0x000000000700720c */ /* 0x000fda0003f24070 */
[----:B------:R-:W-:Y:S01]  /*0250*/  @!P1 IMAD.IADD R0, R0, 0x1, -R7 ;  /* 0x0000000100009824 */ /* 0x000fe200078e0a07 */
[----:B------:R-:W-:Y:S02]  /*0260*/  @!P1 IADD3 R3, R3, 0x1, RZ ;  /* 0x0000000103039810 */ /* 0x000fe40007ffe0ff */
[----:B------:R-:W-:Y:S02]  /*0270*/  ISETP.NE.AND P1, PT, R4, RZ, PT ;  /* 0x000000ff0400720c */ /* 0x000fe40003f25270 */
[----:B------:R-:W-:Y:S02]  /*0280*/  ISETP.GE.U32.AND P0, PT, R0, R7, PT ;  /* 0x000000070000720c */ /* 0x000fe40003f06070 */
[----:B------:R-:W-:Y:S01]  /*0290*/  LOP3.LUT R0, R5, R4, RZ, 0x3c, !PT ;  /* 0x0000000405007212 */ /* 0x000fe200078e3cff */
[----:B------:R-:W1:Y:S03]  /*02a0*/  I2F.RP R7, R84 ;  /* 0x0000005400077306 */ /* 0x000e660000209400 */
[----:B------:R-:W-:Y:S01]  /*02b0*/  ISETP.GE.AND P2, PT, R0, RZ, PT ;  /* 0x000000ff0000720c */ /* 0x000fe20003f46270 */
[----:B------:R-:W-:-:S05]  /*02c0*/  IMAD.MOV.U32 R0, RZ, RZ, c[0x0][0x178] ;  /* 0x00005e00ff007624 */ /* 0x000fca00078e00ff */
[----:B------:R-:W-:Y:S02]  /*02d0*/  IADD3 R0, R0, 0x3f, RZ ;  /* 0x0000003f00007810 */ /* 0x000fe40007ffe0ff */
[----:B------:R-:W-:-:S05]  /*02e0*/  @P0 IADD3 R3, R3, 0x1, RZ ;  /* 0x0000000103030810 */ /* 0x000fca0007ffe0ff */
[----:B------:R-:W-:Y:S01]  /*02f0*/  IMAD.MOV.U32 R2, RZ, RZ, R3 ;  /* 0x000000ffff027224 */ /* 0x000fe200078e0003 */
[----:B------:R-:W-:Y:S01]  /*0300*/  SHF.R.S32.HI R3, RZ, 0x1f, R0 ;  /* 0x0000001fff037819 */ /* 0x000fe20000011400 */
[----:B-1----:R-:W-:Y:S02]  /*0310*/  MUFU.RCP R7, R7 ;  /* 0x0000000700077308 */ /* 0x002fe40000001000 */
[----:B------:R-:W-:Y:S01]  /*0320*/  @!P2 IMAD.MOV R2, RZ, RZ, -R2 ;  /* 0x000000ffff02a224 */ /* 0x000fe200078e0a02 */
[----:B------:R-:W-:Y:S02]  /*0330*/  @!P1 LOP3.LUT R2, RZ, R4, RZ, 0x33, !PT ;  /* 0x00000004ff029212 */ /* 0x000fe400078e33ff */
[----:B------:R-:W-:-:S03]  /*0340*/  LEA.HI R3, R3, R0, RZ, 0x6 ;  /* 0x0000000003037211 */ /* 0x000fc600078f30ff */
[----:B------:R-:W-:Y:S02]  /*0350*/  IMAD.SHL.U32 R10, R2, 0x8, RZ ;  /* 0x00000008020a7824 */ /* 0x000fe400078e00ff */
[----:B------:R-:W-:-:S03]  /*0360*/  IMAD.MOV R2, RZ, RZ, -R2 ;  /* 0x000000ffff027224 */ /* 0x000fc600078e0a02 */
[----:B------:R-:W-:Y:S01]  /*0370*/  LEA.HI.SX32 R3, R3, -R10, 0x1a ;  /* 0x8000000a03037211 */ /* 0x000fe200078fd2ff */
[----:B------:R-:W-:Y:S02]  /*0380*/  IMAD R12, R4, R2, R5 ;  /* 0x00000002040c7224 */ /* 0x000fe400078e0205 */
[----:B------:R-:W-:Y:S01]  /*0390*/  IMAD.MOV.U32 R2, RZ, RZ, RZ ;  /* 0x000000ffff027224 */ /* 0x000fe200078e00ff */
[----:B------:R-:W-:-:S04]  /*03a0*/  IMNMX R13, R3, 0x8, PT ;  /* 0x00000008030d7817 */ /* 0x000fc80003800200 */
[-C--:B------:R-:W-:Y:S02]  /*03b0*/  IABS R9, R13.reuse ;  /* 0x0000000d00097213 */ /* 0x080fe40000000000 */
[----:B------:R-:W-:Y:S02]  /*03c0*/  IABS R4, R13 ;  /* 0x0000000d00047213 */ /* 0x000fe40000000000 */
[----:B------:R-:W1:Y:S08]  /*03d0*/  I2F.RP R0, R9 ;  /* 0x0000000900007306 */ /* 0x000e700000209400 */
[----:B-1----:R-:W1:Y:S02]  /*03e0*/  MUFU.RCP R0, R0 ;  /* 0x0000000000007308 */ /* 0x002e640000001000 */
[----:B-1----:R-:W-:-:S02]  /*03f0*/  IADD3 R3, R0, 0xffffffe, RZ ;  /* 0x0ffffffe00037810 */ /* 0x002fc40007ffe0ff */
[----:B------:R-:W-:-:S04]  /*0400*/  IABS R0, R12 ;  /* 0x0000000c00007213 */ /* 0x000fc80000000000 */
[----:B------:R-:W1:Y:S02]  /*0410*/  F2I.FTZ.U32.TRUNC.NTZ R3, R3 ;  /* 0x0000000300037305 */ /* 0x000e64000021f000 */
[----:B-1----:R-:W-:-:S04]  /*0420*/  IMAD.MOV R6, RZ, RZ, -R3 ;  /* 0x000000ffff067224 */ /* 0x002fc800078e0a03 */
[----:B------:R-:W-:-:S04]  /*0430*/  IMAD R5, R6, R9, RZ ;  /* 0x0000000906057224 */ /* 0x000fc800078e02ff */
[----:B------:R-:W-:-:S04]  /*0440*/  IMAD.HI.U32 R2, R3, R5, R2 ;  /* 0x0000000503027227 */ /* 0x000fc800078e0002 */
[----:B------:R-:W-:Y:S02]  /*0450*/  IMAD.MOV.U32 R5, RZ, RZ, R0 ;  /* 0x000000ffff057224 */ /* 0x000fe400078e0000 */
[----:B------:R-:W-:Y:S01]  /*0460*/  IMAD.MOV R0, RZ, RZ, -R4 ;  /* 0x000000ffff007224 */ /* 0x000fe200078e0a04 */
[----:B------:R-:W-:Y:S01]  /*0470*/  IADD3 R4, R7, 0xffffffe, RZ ;  /* 0x0ffffffe07047810 */ /* 0x000fe20007ffe0ff */
[----:B------:R-:W-:-:S04]  /*0480*/  IMAD.HI.U32 R2, R2, R5, RZ ;  /* 0x0000000502027227 */ /* 0x000fc800078e00ff */
[----:B------:R-:W-:Y:S02]  /*0490*/  IMAD.MOV.U32 R3, RZ, RZ, R8 ;  /* 0x000000ffff037224 */ /* 0x000fe400078e0008 */
[----:B------:R-:W-:Y:S02]  /*04a0*/  IMAD R0, R2, R0, R5 ;  /* 0x0000000002007224 */ /* 0x000fe400078e0205 */
[----:B------:R-:W1:Y:S03]  /*04b0*/  I2F.RP R6, R3 ;  /* 0x0000000300067306 */ /* 0x000e660000209400 */
[----:B------:R-:W-:-:S05]  /*04c0*/  ISETP.GT.U32.AND P1, PT, R9, R0, PT ;  /* 0x000000000900720c */ /* 0x000fca0003f24070 */
[----:B------:R2:W3:Y:S08]  /*04d0*/  F2I.FTZ.U32.TRUNC.NTZ R5, R4 ;  /* 0x0000000400057305 */ /* 0x0004f0000021f000 */
[----:B------:R-:W-:Y:S01]  /*04e0*/  @!P1 IMAD.IADD R0, R0, 0x1, -R9 ;  /* 0x0000000100009824 */ /* 0x000fe200078e0a09 */
[----:B-1----:R-:W1:Y:S01]  /*04f0*/  MUFU.RCP R6, R6 ;  /* 0x0000000600067308 */ /* 0x002e620000001000 */
[----:B------:R-:W-:Y:S01]  /*0500*/  @!P1 IADD3 R2, R2, 0x1, RZ ;  /* 0x0000000102029810 */ /* 0x000fe20007ffe0ff */
[----:B--2---:R-:W-:Y:S01]  /*0510*/  IMAD.MOV.U32 R4, RZ, RZ, RZ ;  /* 0x000000ffff047224 */ /* 0x004fe200078e00ff */
[----:B------:R-:W-:-:S02]  /*0520*/  ISETP.NE.AND P1, PT, R13, RZ, PT ;  /* 0x000000ff0d00720c */ /* 0x000fc40003f25270 */
[----:B------:R-:W-:Y:S02]  /*0530*/  ISETP.GE.U32.AND P0, PT, R0, R9, PT ;  /* 0x000000090000720c */ /* 0x000fe40003f06070 */
[----:B------:R-:W-:Y:S01]  /*0540*/  LOP3.LUT R0, R12, R13, RZ, 0x3c, !PT ;  /* 0x0000000d0c007212 */ /* 0x000fe200078e3cff */
[----:B---3--:R-:W-:-:S03]  /*0550*/  IMAD.MOV R7, RZ, RZ, -R5 ;  /* 0x000000ffff077224 */ /* 0x008fc600078e0a05 */
[----:B------:R-:W-:Y:S01]  /*0560*/  ISETP.GE.AND P2, PT, R0, RZ, PT ;  /* 0x000000ff0000720c */ /* 0x000fe20003f46270 */
[----:B------:R-:W-:Y:S02]  /*0570*/  IMAD.SHL.U32 R0, R96, 0x4, RZ ;  /* 0x0000000460007824 */ /* 0x000fe400078e00ff */
[----:B------:R-:W-:Y:S01]  /*0580*/  IMAD R7, R7, R84, RZ ;  /* 0x0000005407077224 */ /* 0x000fe200078e02ff */
[----:B-1----:R-:W-:-:S03]  /*0590*/  IADD3 R6, R6, 0xffffffe, RZ ;  /* 0x0ffffffe06067810 */ /* 0x002fc60007ffe0ff */
[----:B------:R-:W-:Y:S01]  /*05a0*/  @P0 IADD3 R2, R2, 0x1, RZ ;  /* 0x0000000102020810 */ /* 0x000fe20007ffe0ff */
[----:B------:R-:W1:Y:S01]  /*05b0*/  F2I.FTZ.U32.TRUNC.NTZ R87, R6 ;  /* 0x0000000600577305 */ /* 0x000e62000021f000 */
[----:B------:R-:W-:-:S03]  /*05c0*/  LOP3.LUT R200, R0, 0x120, R197, 0x78, !PT ;  /* 0x0000012000c87812 */ /* 0x000fc600078e78c5 */
[----:B------:R-:W-:Y:S01]  /*05d0*/  IMAD.MOV.U32 R14, RZ, RZ, R2 ;  /* 0x000000ffff0e7224 */ /* 0x000fe200078e0002 */
[----:B------:R-:W-:Y:S01]  /*05e0*/  LOP3.LUT R197, R0, 0x110, R197, 0x78, !PT ;  /* 0x0000011000c57812 */ /* 0x000fe200078e78c5 */
[----:B------:R-:W-:Y:S01]  /*05f0*/  IMAD.HI.U32 R2, R5, R7, R4 ;  /* 0x0000000705027227 */ /* 0x000fe200078e0004 */
[----:B------:R-:W-:Y:S03]  /*0600*/  STL [R1+0x800], R200 ;  /* 0x000800c801007387 */ /* 0x000fe60000100800 */
[----:B------:R-:W-:Y:S01]  /*0610*/  @!P2 IMAD.MOV R14, RZ, RZ, -R14 ;  /* 0x000000ffff0ea224 */ /* 0x000fe200078e0a0e */
[----:B------:R-:W-:Y:S01]  /*0620*/  @!P1 LOP3.LUT R14, RZ, R13, RZ, 0x33, !PT ;  /* 0x0000000dff0e9212 */ /* 0x000fe200078e33ff */
[----:B------:R-:W-:Y:S03]  /*0630*/  STL [R1+0x804], R197 ;  /* 0x000804c501007387 */ /* 0x000fe60000100800 */
[--C-:B------:R-:W-:Y:S01]  /*0640*/  PRMT R198, R199, 0x6540, R14.reuse ;  /* 0x00006540c7c67816 */ /* 0x100fe2000000000e */
[----:B------:R-:W-:-:S02]  /*0650*/  IMAD.MOV R0, RZ, RZ, -R14 ;  /* 0x000000ffff007224 */ /* 0x000fc400078e0a0e */
[----:B-1----:R-:W-:Y:S01]  /*0660*/  IMAD.MOV R4, RZ, RZ, -R87 ;  /* 0x000000ffff047224 */ /* 0x002fe200078e0a57 */
[----:B------:R-:W-:Y:S01]  /*0670*/  LOP3.LUT R120, R198, 0xfe, RZ, 0xfc, !PT ;  /* 0x000000fec6787812 */ /* 0x000fe200078efcff */
[----:B------:R-:W-:Y:S01]  /*0680*/  IMAD R0, R13, R0, R12 ;  /* 0x000000000d007224 */ /* 0x000fe200078e020c */
[----:B------:R-:W-:Y:S01]  /*0690*/  IABS R83, R198 ;  /* 0x000000c600537213 */ /* 0x000fe20000000000 */
[----:B------:R-:W-:Y:S01]  /*06a0*/  IMAD.MOV.U32 R12, RZ, RZ, R4 ;  /* 0x000000ffff0c7224 */ /* 0x000fe200078e0004 */
[----:B------:R-:W-:Y:S01]  /*06b0*/  IABS R11, R120 ;  /* 0x00000078000b7213 */ /* 0x000fe20000000000 */
[----:B------:R-:W-:Y:S01]  /*06c0*/  IMAD.IADD R0, R10, 0x1, R0 ;  /* 0x000000010a007824 */ /* 0x000fe200078e0200 */
[----:B------:R-:W-:Y:S01]  /*06d0*/  STL [R1+0x48c], R120 ;  /* 0x00048c7801007387 */ /* 0x000fe20000100800 */
[----:B------:R-:W-:Y:S02]  /*06e0*/  IMAD R7, R12, R3, RZ ;  /* 0x000000030c077224 */ /* 0x000fe400078e02ff */
[----:B------:R-:W-:-:S02]  /*06f0*/  IMAD R99, R0, 0x40, R96 ;  /* 0x0000004000637824 */ /* 0x000fc400078e0260 */
[----:B------:R-:W-:Y:S02]  /*0700*/  IMAD.SHL.U32 R8, R14, 0x100, RZ ;  /* 0x000001000e087824 */ /* 0x000fe400078e00ff */
[----:B------:R-:W-:Y:S01]  /*0710*/  IMAD.HI.U32 R6, R2, R11, RZ ;  /* 0x0000000b02067227 */ /* 0x000fe200078e00ff */
[----:B------:R-:W-:Y:S02]  /*0720*/  IABS R0, R99 ;  /* 0x0000006300007213 */ /* 0x000fe40000000000 */
[C---:B------:R-:W-:Y:S01]  /*0730*/  LOP3.LUT R16, R8.reuse, 0x2, R199, 0xfe, !PT ;  /* 0x0000000208107812 */ /* 0x040fe200078efec7 */
[----:B------:R-:W-:Y:S01]  /*0740*/  IMAD.HI.U32 R86, R87, R7, R86 ;  /* 0x0000000757567227 */ /* 0x000fe200078e0056 */
[C-C-:B------:R-:W-:Y:S02]  /*0750*/  LOP3.LUT R20, R8.reuse, 0x4, R199.reuse, 0xfe, !PT ;  /* 0x0000000408147812 */ /* 0x140fe400078efec7 */
[----:B------:R-:W-:Y:S01]  /*0760*/  IABS R9, R16 ;  /* 0x0000001000097213 */ /* 0x000fe20000000000 */
[----:B------:R-:W-:Y:S01]  /*0770*/  IMAD.MOV R6, RZ, RZ, -R6 ;  /* 0x000000ffff067224 */ /* 0x000fe200078e0a06 */
[--C-:B------:R-:W-:Y:S01]  /*0780*/  LOP3.LUT R19, R8, 0x6, R199.reuse, 0xfe, !PT ;  /* 0x0000000608137812 */ /* 0x100fe200078efec7 */
[----:B------:R-:W-:Y:S01]  /*0790*/  IMAD.HI.U32 R86, R86, R0, RZ ;  /* 0x0000000056567227 */ /* 0x000fe200078e00ff */
[C-C-:B------:R-:W-:Y:S01]  /*07a0*/  LOP3.LUT R18, R8.reuse, 0x8, R199.reuse, 0xfe, !PT ;  /* 0x0000000808127812 */ /* 0x140fe200078efec7 */
[----:B------:R-:W-:Y:S01]  /*07b0*/  STL [R1+0x480], R16 ;  /* 0x0004801001007387 */ /* 0x000fe20000100800 */
[----:B------:R-:W-:Y:S01]  /*07c0*/  LOP3.LUT R15, R8, 0xa, R199, 0xfe, !PT ;  /* 0x0000000a080f7812 */ /* 0x000fe200078efec7 */
[----:B------:R-:W-:Y:S01]  /*07d0*/  IMAD R252, R84, R6, R11 ;  /* 0x0000000654fc7224 */ /* 0x000fe200078e020b */
[----:B------:R-:W-:Y:S01]  /*07e0*/  IABS R11, R20 ;  /* 0x00000014000b7213 */ /* 0x000fe20000000000 */
[----:B------:R-:W-:Y:S01]  /*07f0*/  IMAD.HI.U32 R4, R2, R83, RZ ;  /* 0x0000005302047227 */ /* 0x000fe200078e00ff */
[----:B------:R-:W-:Y:S01]  /*0800*/  STL [R1+0x47c], R20 ;  /* 0x00047c1401007387 */ /* 0x000fe20000100800 */
[----:B------:R-:W-:-:S02]  /*0810*/  IABS R13, R18 ;  /* 0x00000012000d7213 */ /* 0x000fc40000000000 */
[----:B------:R-:W-:Y:S01]  /*0820*/  IMAD.MOV R86, RZ, RZ, -R86 ;  /* 0x000000ffff567224 */ /* 0x000fe200078e0a56 */
[----:B------:R-:W-:Y:S01]  /*0830*/  ISETP.GT.U32.AND P3, PT, R84, R252, PT ;  /* 0x000000fc5400720c */ /* 0x000fe20003f64070 */
[----:B------:R-:W-:Y:S01]  /*0840*/  IMAD.HI.U32 R5, R2, R9, RZ ;  /* 0x0000000902057227 */ /* 0x000fe200078e00ff */
[----:B------:R-:W-:Y:S01]  /*0850*/  STL [R1+0x478], R19 ;  /* 0x0004781301007387 */ /* 0x000fe20000100800 */
[----:B------:R-:W-:Y:S02]  /*0860*/  LOP3.LUT R17, R8, 0xc, R199, 0xfe, !PT ;  /* 0x0000000c08117812 */ /* 0x000fe400078efec7 */
[----:B------:R-:W-:Y:S01]  /*0870*/  IMAD.MOV R4, RZ, RZ, -R4 ;  /* 0x000000ffff047224 */ /* 0x000fe200078e0a04 */
[----:B------:R-:W-:Y:S01]  /*0880*/  STL [R1+0x474], R18 ;  /* 0x0004741201007387 */ /* 0x000fe20000100800 */
[C---:B------:R-:W-:Y:S01]  /*0890*/  IMAD R0, R3.reuse, R86, R0 ;  /* 0x0000005603007224 */ /* 0x040fe200078e0200 */
[----:B------:R-:W-:Y:S01]  /*08a0*/  IABS R79, R19 ;  /* 0x00000013004f7213 */ /* 0x000fe20000000000 */
[----:B------:R-:W-:Y:S01]  /*08b0*/  IMAD.MOV R5, RZ, RZ, -R5 ;  /* 0x000000ffff057224 */ /* 0x000fe200078e0a05 */
[----:B------:R1:W-:Y:S01]  /*08c0*/  STL [R1+0x470], R15 ;  /* 0x0004700f01007387 */ /* 0x0003e20000100800 */
[C---:B------:R-:W-:Y:S01]  /*08d0*/  IMAD R83, R84.reuse, R4, R83 ;  /* 0x0000000454537224 */ /* 0x040fe200078e0253 */
[----:B------:R-:W-:Y:S01]  /*08e0*/  ISETP.GT.U32.AND P0, PT, R3, R0, PT ;  /* 0x000000000300720c */ /* 0x000fe20003f04070 */
[----:B------:R-:W-:Y:S01]  /*08f0*/  IMAD R82, R84, R5, R9 ;  /* 0x0000000554527224 */ /* 0x000fe200078e0209 */
[----:B------:R2:W-:Y:S01]  /*0900*/  STL [R1+0x46c], R17 ;  /* 0x00046c1101007387 */ /* 0x0005e20000100800 */
[----:B------:R-:W-:Y:S01]  /*0910*/  IMAD.HI.U32 R4, R2, R11, RZ ;  /* 0x0000000b02047227 */ /* 0x000fe200078e00ff */
[----:B------:R-:W-:-:S02]  /*0920*/  ISETP.GT.U32.AND P1, PT, R84, R83, PT ;  /* 0x000000535400720c */ /* 0x000fc40003f24070 */
[----:B------:R-:W-:Y:S01]  /*0930*/  ISETP.GT.U32.AND P2, PT, R84, R82, PT ;  /* 0x000000525400720c */ /* 0x000fe20003f44070 */
[----:B------:R-:W-:Y:S01]  /*0940*/  @!P3 IMAD.IADD R252, R252, 0x1, -R84 ;  /* 0x00000001fcfcb824 */ /* 0x000fe200078e0a54 */
[----:B-1----:R-:W-:Y:S01]  /*0950*/  IABS R15, R15 ;  /* 0x0000000f000f7213 */ /* 0x002fe20000000000 */
[----:B------:R-:W-:Y:S01]  /*0960*/  IMAD.MOV R4, RZ, RZ, -R4 ;  /* 0x000000ffff047224 */ /* 0x000fe200078e0a04 */
[----:B------:R-:W-:Y:S01]  /*0970*/  LOP3.LUT R18, R8, 0xe, R199, 0xfe, !PT ;  /* 0x0000000e08127812 */ /* 0x000fe200078efec7 */
[----:B------:R-:W-:Y:S01]  /*0980*/  IMAD.HI.U32 R6, R2, R13, RZ ;  /* 0x0000000d02067227 */ /* 0x000fe200078e00ff */
[C---:B------:R-:W-:Y:S02]  /*0990*/  ISETP.GT.U32.AND P3, PT, R84.reuse, R252, PT ;  /* 0x000000fc5400720c */ /* 0x040fe40003f64070 */
[----:B------:R-:W-:Y:S01]  /*09a0*/  IABS R75, R17 ;  /* 0x00000011004b7213 */ /* 0x000fe20000000000 */
[----:B------:R-:W-:Y:S01]  /*09b0*/  IMAD R80, R84, R4, R11 ;  /* 0x0000000454507224 */ /* 0x000fe200078e020b */
[----:B------:R-:W-:Y:S01]  /*09c0*/  IABS R11, R18 ;  /* 0x00000012000b7213 */ /* 0x000fe20000000000 */
[----:B------:R-:W-:Y:S01]  /*09d0*/  IMAD.HI.U32 R7, R2, R15, RZ ;  /* 0x0000000f02077227 */ /* 0x000fe200078e00ff */
[C-C-:B--2---:R-:W-:Y:S01]  /*09e0*/  LOP3.LUT R17, R8.reuse, 0x10, R199.reuse, 0xfe, !PT ;  /* 0x0000001008117812 */ /* 0x144fe200078efec7 */
[----:B------:R1:W-:Y:S01]  /*09f0*/  STL [R1+0x468], R18 ;  /* 0x0004681201007387 */ /* 0x0003e20000100800 */
[C-C-:B------:R-:W-:Y:S01]  /*0a00*/  LOP3.LUT R14, R8.reuse, 0x12, R199.reuse, 0xfe, !PT ;  /* 0x00000012080e7812 */ /* 0x140fe200078efec7 */
[----:B------:R-:W-:Y:S01]  /*0a10*/  IMAD.MOV R6, RZ, RZ, -R6 ;  /* 0x000000ffff067224 */ /* 0x000fe200078e0a06 */
[----:B------:R-:W-:Y:S01]  /*0a20*/  LOP3.LUT R19, R8, 0x18, R199, 0xfe, !PT ;  /* 0x0000001808137812 */ /* 0x000fe200078efec7 */
[----:B------:R-:W-:Y:S01]  /*0a30*/  @!P0 IMAD.IADD R0, R0, 0x1, -R3 ;  /* 0x0000000100008824 */ /* 0x000fe200078e0a03 */
[----:B------:R-:W-:Y:S01]  /*0a40*/  IABS R71, R14 ;  /* 0x0000000e00477213 */ /* 0x000fe20000000000 */
[----:B------:R-:W-:Y:S01]  /*0a50*/  IMAD.HI.U32 R5, R2, R79, RZ ;  /* 0x0000004f02057227 */ /* 0x000fe200078e00ff */
[----:B------:R-:W-:Y:S01]  /*0a60*/  IABS R67, R19 ;  /* 0x0000001300437213 */ /* 0x000fe20000000000 */
[----:B------:R2:W-:Y:S01]  /*0a70*/  STL [R1+0x464], R17 ;  /* 0x0004641101007387 */ /* 0x0005e20000100800 */
[----:B------:R-:W-:Y:S01]  /*0a80*/  ISETP.GT.U32.AND P0, PT, R3, R0, PT ;  /* 0x000000000300720c */ /* 0x000fe20003f04070 */
[----:B------:R-:W-:Y:S01]  /*0a90*/  IMAD.MOV R7, RZ, RZ, -R7 ;  /* 0x000000ffff077224 */ /* 0x000fe200078e0a07 */
[----:B------:R-:W-:Y:S01]  /*0aa0*/  LOP3.LUT R12, R8, 0x14, R199, 0xfe, !PT ;  /* 0x00000014080c7812 */ /* 0x000fe200078efec7 */
[----:B------:R-:W-:Y:S01]  /*0ab0*/  IMAD R78, R84, R6, R13 ;  /* 0x00000006544e7224 */ /* 0x000fe200078e020d */
[----:B------:R-:W-:Y:S01]  /*0ac0*/  IABS R13, R17 ;  /* 0x00000011000d7213 */ /* 0x000fe20000000000 */
[--C-:B------:R-:W-:Y:S01]  /*0ad0*/  @!P1 IMAD.IADD R83, R83, 0x1, -R84.reuse ;  /* 0x0000000153539824 */ /* 0x100fe200078e0a54 */
[C---:B------:R-:W-:Y:S01]  /*0ae0*/  LOP3.LUT R10, R8.reuse, 0x16, R199, 0xfe, !PT ;  /* 0x00000016080a7812 */ /* 0x040fe200078efec7 */
[----:B------:R-:W-:Y:S01]  /*0af0*/  IMAD.MOV R5, RZ, RZ, -R5 ;  /* 0x000000ffff057224 */ /* 0x000fe200078e0a05 */
[--C-:B-1----:R-:W-:Y:S01]  /*0b00*/  LOP3.LUT R18, R8, 0x1a, R199.reuse, 0xfe, !PT ;  /* 0x0000001a08127812 */ /* 0x102fe200078efec7 */
[----:B------:R-:W-:Y:S01]  /*0b10*/  IMAD.HI.U32 R4, R2, R11, RZ ;  /* 0x0000000b02047227 */ /* 0x000fe200078e00ff */
[----:B------:R-:W-:Y:S01]  /*0b20*/  ISETP.GT.U32.AND P5, PT, R84, R83, PT ;  /* 0x000000535400720c */ /* 0x000fe20003fa4070 */
[----:B------:R1:W-:Y:S01]  /*0b30*/  STL [R1+0x460], R14 ;  /* 0x0004600e01007387 */ /* 0x0003e20000100800 */
[----:B--2---:R-:W-:Y:S01]  /*0b40*/  IABS R17, R10 ;  /* 0x0000000a00117213 */ /* 0x004fe20000000000 */
[----:B------:R-:W-:Y:S01]  /*0b50*/  IMAD.HI.U32 R9, R2, R75, RZ ;  /* 0x0000004b02097227 */ /* 0x000fe200078e00ff */
[C-C-:B------:R-:W-:Y:S01]  /*0b60*/  LOP3.LUT R251, R8.reuse, 0x3e, R199.reuse, 0xfe, !PT ;  /* 0x0000003e08fb7812 */ /* 0x140fe200078efec7 */
[----:B------:R2:W-:Y:S01]  /*0b70*/  STL [R1+0x45c], R12 ;  /* 0x00045c0c01007387 */ /* 0x0005e20000100800 */
[----:B------:R-:W-:Y:S01]  /*0b80*/  LOP3.LUT R200, R8, 0x3c, R199, 0xfe, !PT ;  /* 0x0000003c08c87812 */ /* 0x000fe200078efec7 */
[----:B------:R-:W-:Y:S01]  /*0b90*/  IMAD R76, R84, R7, R15 ;  /* 0x00000007544c7224 */ /* 0x000fe200078e020f */
[----:B------:R-:W-:Y:S01]  /*0ba0*/  IABS R15, R12 ;  /* 0x0000000c000f7213 */ /* 0x000fe20000000000 */
[----:B------:R-:W-:Y:S01]  /*0bb0*/  @!P2 IMAD.IADD R82, R82, 0x1, -R84 ;  /* 0x000000015252a824 */ /* 0x000fe200078e0a54 */
[C---:B------:R-:W-:Y:S01]  /*0bc0*/  ISETP.GT.U32.AND P2, PT, R84.reuse, R80, PT ;  /* 0x000000505400720c */ /* 0x040fe20003f44070 */
[----:B------:R-:W-:Y:S01]  /*0bd0*/  IMAD R79, R84, R5, R79 ;  /* 0x00000005544f7224 */ /* 0x000fe200078e024f */
[C-C-:B-1----:R-:W-:Y:S01]  /*0be0*/  LOP3.LUT R14, R8.reuse, 0x1c, R199.reuse, 0xfe, !PT ;  /* 0x0000001c080e7812 */ /* 0x142fe200078efec7 */
[----:B------:R-:W-:Y:S01]  /*0bf0*/  IMAD.MOV R4, RZ, RZ, -R4 ;  /* 0x000000ffff047224 */ /* 0x000fe200078e0a04 */
[----:B------:R-:W-:Y:S01]  /*0c00*/  LOP3.LUT R197, R8, 0x3a, R199, 0xfe, !PT ;  /* 0x0000003a08c57812 */ /* 0x000fe200078efec7 */
[----:B------:R-:W-:-:S04]  /*0c10*/  IMAD.HI.U32 R5, R2, R13, RZ ;  /* 0x0000000d02057227 */ /* 0x000fc800078e00ff */
[----:B------:R-:W-:-:S04]  /*0c20*/  IMAD.HI.U32 R6, R2, R71, RZ ;  /* 0x0000004702067227 */ /* 0x000fc800078e00ff */
[----:B------:R-:W-:Y:S02]  /*0c30*/  @!P3 IMAD.IADD R252, R252, 0x1, -R84 ;  /* 0x00000001fcfcb824 */ /* 0x000fe400078e0a54 */
[----:B------:R-:W-:Y:S01]  /*0c40*/  IMAD.MOV R9, RZ, RZ, -R9 ;  /* 0x000000ffff097224 */ /* 0x000fe200078e0a09 */
[C---:B------:R-:W-:Y:S01]  /*0c50*/  ISETP.GT.U32.AND P3, PT, R84.reuse, R76, PT ;  /* 0x0000004c5400720c */ /* 0x040fe20003f64070 */
[C---:B------:R-:W-:Y:S01]  /*0c60*/  IMAD R74, R84.reuse, R4, R11 ;  /* 0x00000004544a7224 */ /* 0x040fe200078e020b */
[----:B------:R-:W-:Y:S01]  /*0c70*/  IABS R11, R18 ;  /* 0x00000012000b7213 */ /* 0x000fe20000000000 */
[----:B------:R-:W-:Y:S01]  /*0c80*/  IMAD.MOV R5, RZ, RZ, -R5 ;  /* 0x000000ffff057224 */ /* 0x000fe200078e0a05 */
[----:B------:R-:W-:Y:S01]  /*0c90*/  ISETP.GT.U32.AND P1, PT, R84, R78, PT ;  /* 0x0000004e5400720c */ /* 0x000fe20003f24070 */
[----:B------:R-:W-:Y:S01]  /*0ca0*/  IMAD.MOV R6, RZ, RZ, -R6 ;  /* 0x000000ffff067224 */ /* 0x000fe200078e0a06 */
[----:B------:R1:W-:Y:S01]  /*0cb0*/  STL [R1+0x458], R10 ;  /* 0x0004580a01007387 */ /* 0x0003e20000100800 */
[----:B------:R-:W-:Y:S01]  /*0cc0*/  IMAD.HI.U32 R4, R2, R67, RZ ;  /* 0x0000004302047227 */ /* 0x000fe200078e00ff */
[----:B------:R-:W-:-:S02]  /*0cd0*/  ISETP.GT.U32.AND P6, PT, R84, R82, PT ;  /* 0x000000525400720c */ /* 0x000fc40003fc4070 */
[----:B--2---:R-:W-:Y:S01]  /*0ce0*/  LOP3.LUT R12, R8, 0x1e, R199, 0xfe, !PT ;  /* 0x0000001e080c7812 */ /* 0x004fe200078efec7 */
[C---:B------:R-:W-:Y:S01]  /*0cf0*/  IMAD R75, R84.reuse, R9, R75 ;  /* 0x00000009544b7224 */ /* 0x040fe200078e024b */
[----:B------:R-:W-:Y:S01]  /*0d00*/  STL [R1+0x454], R19 ;  /* 0x0004541301007387 */ /* 0x000fe20000100800 */
[C---:B------:R-:W-:Y:S01]  /*0d10*/  IMAD R72, R84.reuse, R5, R13 ;  /* 0x0000000554487224 */ /* 0x040fe200078e020d */
[----:B------:R-:W-:Y:S01]  /*0d20*/  IABS R13, R14 ;  /* 0x0000000e000d7213 */ /* 0x000fe20000000000 */
[----:B------:R-:W-:Y:S01]  /*0d30*/  IMAD R71, R84, R6, R71 ;  /* 0x0000000654477224 */ /* 0x000fe200078e0247 */
[----:B-1----:R-:W-:Y:S01]  /*0d40*/  LOP3.LUT R10, R8, 0x20, R199, 0xfe, !PT ;  /* 0x00000020080a7812 */ /* 0x002fe200078efec7 */
[----:B------:R-:W-:Y:S02]  /*0d50*/  IMAD.MOV R4, RZ, RZ, -R4 ;  /* 0x000000ffff047224 */ /* 0x000fe400078e0a04 */
[----:B------:R-:W-:Y:S01]  /*0d60*/  @!P0 IMAD.IADD R0, R0, 0x1, -R3 ;  /* 0x0000000100008824 */ /* 0x000fe200078e0a03 */
[----:B------:R-:W-:Y:S01]  /*0d70*/  ISETP.GT.U32.AND P0, PT, R84, R79, PT ;  /* 0x0000004f5400720c */ /* 0x000fe20003f04070 */
[----:B------:R-:W-:Y:S01]  /*0d80*/  IMAD.HI.U32 R7, R2, R15, RZ ;  /* 0x0000000f02077227 */ /* 0x000fe200078e00ff */
[----:B------:R-:W-:Y:S01]  /*0d90*/  ISETP.GT.U32.AND P4, PT, R84, R75, PT ;  /* 0x0000004b5400720c */ /* 0x000fe20003f84070 */
[----:B------:R1:W-:Y:S01]  /*0da0*/  STL [R1+0x450], R18 ;  /* 0x0004501201007387 */ /* 0x0003e20000100800 */
[----:B------:R-:W-:Y:S01]  /*0db0*/  IABS R63, R12 ;  /* 0x0000000c003f7213 */ /* 0x000fe20000000000 */
[----:B------:R-:W-:-:S02]  /*0dc0*/  IMAD.HI.U32 R9, R2, R17, RZ ;  /* 0x0000001102097227 */ /* 0x000fc400078e00ff */
[----:B------:R2:W-:Y:S02]  /*0dd0*/  STL [R1+0x44c], R14 ;  /* 0x00044c0e01007387 */ /* 0x0005e40000100800 */
[----:B------:R-:W-:Y:S02]  /*0de0*/  IMAD.HI.U32 R5, R2, R11, RZ ;  /* 0x0000000b02057227 */ /* 0x000fe400078e00ff */
[----:B------:R3:W-:Y:S02]  /*0df0*/  STL [R1+0x448], R12 ;  /* 0x0004480c01007387 */ /* 0x0007e40000100800 */
[----:B------:R-:W-:Y:S01]  /*0e00*/  IMAD R67, R84, R4, R67 ;  /* 0x0000000454437224 */ /* 0x000fe200078e0243 */
[----:B-1----:R-:W-:Y:S01]  /*0e10*/  LOP3.LUT R18, R8, 0x22, R199, 0xfe, !PT ;  /* 0x0000002208127812 */ /* 0x002fe200078efec7 */
[--C-:B------:R-:W-:Y:S01]  /*0e20*/  @!P5 IMAD.IADD R83, R83, 0x1, -R84.reuse ;  /* 0x000000015353d824 */ /* 0x100fe200078e0a54 */
[----:B------:R-:W-:Y:S01]  /*0e30*/  ISETP.GT.U32.AND P5, PT, R84, R74, PT ;  /* 0x0000004a5400720c */ /* 0x000fe20003fa4070 */
[--C-:B------:R-:W-:Y:S01]  /*0e40*/  @!P2 IMAD.IADD R80, R80, 0x1, -R84.reuse ;  /* 0x000000015050a824 */ /* 0x100fe200078e0a54 */
[----:B------:R-:W-:Y:S01]  /*0e50*/  ISETP.GT.U32.AND P2, PT, R84, R71, PT ;  /* 0x000000475400720c */ /* 0x000fe20003f44070 */
[----:B------:R-:W-:Y:S01]  /*0e60*/  IMAD.MOV R7, RZ, RZ, -R7 ;  /* 0x000000ffff077224 */ /* 0x000fe200078e0a07 */
[C---:B--2---:R-:W-:Y:S01]  /*0e70*/  LOP3.LUT R14, R8.reuse, 0x26, R199, 0xfe, !PT ;  /* 0x00000026080e7812 */ /* 0x044fe200078efec7 */
[----:B------:R-:W-:Y:S01]  /*0e80*/  IMAD.MOV R9, RZ, RZ, -R9 ;  /* 0x000000ffff097224 */ /* 0x000fe200078e0a09 */
[----:B---3--:R-:W-:Y:S01]  /*0e90*/  LOP3.LUT R12, R8, 0x28, R199, 0xfe, !PT ;  /* 0x00000028080c7812 */ /* 0x008fe200078efec7 */
[----:B------:R-:W-:Y:S01]  /*0ea0*/  IMAD.HI.U32 R6, R2, R13, RZ ;  /* 0x0000000d02067227 */ /* 0x000fe200078e00ff */
[----:B------:R1:W-:Y:S03]  /*0eb0*/  STL [R1+0x444], R10 ;  /* 0x0004440a01007387 */ /* 0x0003e60000100800 */
[----:B------:R-:W-:Y:S01]  /*0ec0*/  IMAD.MOV R5, RZ, RZ, -R5 ;  /* 0x000000ffff057224 */ /* 0x000fe200078e0a05 */
[----:B------:R2:W-:Y:S01]  /*0ed0*/  STL [R1+0x440], R18 ;  /* 0x0004401201007387 */ /* 0x0005e20000100800 */
[----:B------:R-:W-:Y:S01]  /*0ee0*/  @!P3 IMAD.IADD R76, R76, 0x1, -R84 ;  /* 0x000000014c4cb824 */ /* 0x000fe200078e0a54 */
[C---:B------:R-:W-:Y:S01]  /*0ef0*/  ISETP.GT.U32.AND P3, PT, R84.reuse, R67, PT ;  /* 0x000000435400720c */ /* 0x040fe20003f64070 */
[C---:B------:R-:W-:Y:S01]  /*0f00*/  IMAD R70, R84.reuse, R7, R15 ;  /* 0x0000000754467224 */ /* 0x040fe200078e020f */
[----:B------:R-:W-:Y:S01]  /*0f10*/  IABS R15, R10 ;  /* 0x0000000a000f7213 */ /* 0x000fe20000000000 */
[----:B------:R-:W-:Y:S01]  /*0f20*/  IMAD R68, R84, R9, R17 ;  /* 0x0000000954447224 */ /* 0x000fe200078e0211 */
[C-C-:B------:R-:W-:Y:S01]  /*0f30*/  LOP3.LUT R17, R8.reuse, 0x24, R199.reuse, 0xfe, !PT ;  /* 0x0000002408117812 */ /* 0x140fe200078efec7 */
[----:B------:R-:W-:Y:S01]  /*0f40*/  IMAD.MOV R6, RZ, RZ, -R6 ;  /* 0x000000ffff067224 */ /* 0x000fe200078e0a06 */
[----:B-1----:R-:W-:Y:S01]  /*0f50*/  LOP3.LUT R10, R8, 0x2a, R199, 0xfe, !PT ;  /* 0x0000002a080a7812 */ /* 0x002fe200078efec7 */
[C---:B------:R-:W-:Y:S01]  /*0f60*/  IMAD R66, R84.reuse, R5, R11 ;  /* 0x0000000554427224 */ /* 0x040fe200078e020b */
[----:B------:R-:W-:Y:S01]  /*0f70*/  IABS R11, R18 ;  /* 0x00000012000b7213 */ /* 0x000fe20000000000 */
[----:B------:R-:W-:Y:S01]  /*0f80*/  IMAD R64, R84, R6, R13 ;  /* 0x0000000654407224 */ /* 0x000fe200078e020d */
[----:B------:R-:W-:Y:S01]  /*0f90*/  IABS R13, R14 ;  /* 0x0000000e000d7213 */ /* 0x000fe20000000000 */
[--C-:B------:R-:W-:Y:S01]  /*0fa0*/  @!P6 IMAD.IADD R82, R82, 0x1, -R84.reuse ;  /* 0x000000015252e824 */ /* 0x100fe200078e0a54 */
[C---:B------:R-:W-:Y:S01]  /*0fb0*/  ISETP.GT.U32.AND P6, PT, R84.reuse, R72, PT ;  /* 0x000000485400720c */ /* 0x040fe20003fc4070 */
[--C-:B------:R-:W-:Y:S01]  /*0fc0*/  @!P0 IMAD.IADD R79, R79, 0x1, -R84.reuse ;  /* 0x000000014f4f8824 */ /* 0x100fe200078e0a54 */
[----:B------:R-:W-:Y:S01]  /*0fd0*/  ISETP.GT.U32.AND P0, PT, R84, R70, PT ;  /* 0x000000465400720c */ /* 0x000fe20003f04070 */
[--C-:B------:R-:W-:Y:S01]  /*0fe0*/  @!P1 IMAD.IADD R78, R78, 0x1, -R84.reuse ;  /* 0x000000014e4e9824 */ /* 0x100fe200078e0a54 */
[C---:B------:R-:W-:Y:S01]  /*0ff0*/  ISETP.GT.U32.AND P1, PT, R84.reuse, R68, PT ;  /* 0x000000445400720c */ /* 0x040fe20003f24070 */
[--C-:B------:R-:W-:Y:S01]  /*1000*/  @!P4 IMAD.IADD R75, R75, 0x1, -R84.reuse ;  /* 0x000000014b4bc824 */ /* 0x100fe200078e0a54 */
[----:B------:R-:W-:Y:S01]  /*1010*/  ISETP.GT.U32.AND P4, PT, R84, R66, PT ;  /* 0x000000425400720c */ /* 0x000fe20003f84070 */
[--C-:B------:R-:W-:Y:S01]  /*1020*/  @!P5 IMAD.IADD R74, R74, 0x1, -R84.reuse ;  /* 0x000000014a4ad824 */ /* 0x100fe200078e0a54 */
[C---:B------:R-:W-:Y:S01]  /*1030*/  ISETP.GT.U32.AND P5, PT, R84.reuse, R64, PT ;  /* 0x000000405400720c */ /* 0x040fe20003fa4070 */
[--C-:B------:R-:W-:Y:S01]  /*1040*/  @!P2 IMAD.IADD R71, R71, 0x1, -R84.reuse ;  /* 0x000000014747a824 */ /* 0x100fe200078e0a54 */
[C---:B------:R-:W-:Y:S01]  /*1050*/  ISETP.GT.U32.AND P2, PT, R84.reuse, R79, PT ;  /* 0x0000004f5400720c */ /* 0x040fe20003f44070 */
[--C-:B------:R-:W-:Y:S01]  /*1060*/  @!P3 IMAD.IADD R67, R67, 0x1, -R84.reuse ;  /* 0x000000014343b824 */ /* 0x100fe200078e0a54 */
[----:B------:R-:W-:Y:S01]  /*1070*/  ISETP.GT.U32.AND P3, PT, R84, R75, PT ;  /* 0x0000004b5400720c */ /* 0x000fe20003f64070 */
[----:B------:R-:W-:Y:S01]  /*1080*/  IMAD.HI.U32 R9, R2, R15, RZ ;  /* 0x0000000f02097227 */ /* 0x000fe200078e00ff */
[----:B------:R-:W-:Y:S01]  /*1090*/  IABS R59, R17 ;  /* 0x00000011003b7213 */ /* 0x000fe20000000000 */
[----:B------:R1:W-:Y:S01]  /*10a0*/  STL [R1+0x43c], R17 ;  /* 0x00043c1101007387 */ /* 0x0003e20000100800 */
[----:B------:R-:W-:Y:S01]  /*10b0*/  IABS R55, R10 ;  /* 0x0000000a00377213 */ /* 0x000fe20000000000 */
[--C-:B------:R-:W-:Y:S01]  /*10c0*/  @!P6 IMAD.IADD R72, R72, 0x1, -R84.reuse ;  /* 0x000000014848e824 */ /* 0x100fe200078e0a54 */
[----:B--2---:R-:W-:Y:S01]  /*10d0*/  LOP3.LUT R18, R8, 0x2c, R199, 0xfe, !PT ;  /* 0x0000002c08127812 */ /* 0x004fe200078efec7 */
[--C-:B------:R-:W-:Y:S01]  /*10e0*/  @!P0 IMAD.IADD R70, R70, 0x1, -R84.reuse ;  /* 0x0000000146468824 */ /* 0x100fe200078e0a54 */
[----:B------:R-:W-:Y:S01]  /*10f0*/  ISETP.GT.U32.AND P0, PT, R84, R78, PT ;  /* 0x0000004e5400720c */ /* 0x000fe20003f04070 */
[--C-:B------:R-:W-:Y:S01]  /*1100*/  @!P1 IMAD.IADD R68, R68, 0x1, -R84.reuse ;  /* 0x0000000144449824 */ /* 0x100fe200078e0a54 */
[----:B------:R-:W-:Y:S01]  /*1110*/  ISETP.GT.U32.AND P1, PT, R84, R76, PT ;  /* 0x0000004c5400720c */ /* 0x000fe20003f24070 */
[--C-:B------:R-:W-:Y:S01]  /*1120*/  @!P4 IMAD.IADD R66, R66, 0x1, -R84.reuse ;  /* 0x000000014242c824 */ /* 0x100fe200078e0a54 */
[----:B------:R-:W-:Y:S01]  /*1130*/  ISETP.GT.U32.AND P4, PT, R84, R74, PT ;  /* 0x0000004a5400720c */ /* 0x000fe20003f84070 */
[----:B------:R-:W-:Y:S01]  /*1140*/  IMAD.MOV R9, RZ, RZ, -R9 ;  /* 0x000000ffff097224 */ /* 0x000fe200078e0a09 */
[----:B-1----:R-:W-:Y:S01]  /*1150*/  LOP3.LUT R17, R8, 0x2e, R199, 0xfe, !PT ;  /* 0x0000002e08117812 */ /* 0x002fe200078efec7 */
[----:B------:R-:W-:Y:S01]  /*1160*/  IMAD.HI.U32 R7, R2, R63, RZ ;  /* 0x0000003f02077227 */ /* 0x000fe200078e00ff */
[----:B------:R1:W-:Y:S03]  /*1170*/  STL [R1+0x438], R14 ;  /* 0x0004380e01007387 */ /* 0x0003e60000100800 */
[--C-:B------:R-:W-:Y:S01]  /*1180*/  @!P5 IMAD.IADD R64, R64, 0x1, -R84.reuse ;  /* 0x000000014040d824 */ /* 0x100fe200078e0a54 */
[C---:B------:R-:W-:Y:S01]  /*1190*/  ISETP.GT.U32.AND P5, PT, R84.reuse, R72, PT ;  /* 0x000000485400720c */ /* 0x040fe20003fa4070 */
[----:B------:R-:W-:Y:S01]  /*11a0*/  @!P2 IMAD.IADD R79, R79, 0x1, -R84 ;  /* 0x000000014f4fa824 */ /* 0x000fe200078e0a54 */
[C---:B------:R-:W-:Y:S01]  /*11b0*/  ISETP.GT.U32.AND P2, PT, R84.reuse, R71, PT ;  /* 0x000000475400720c */ /* 0x040fe20003f44070 */
[----:B------:R-:W-:Y:S01]  /*11c0*/  IMAD R62, R84, R9, R15 ;  /* 0x00000009543e7224 */ /* 0x000fe200078e020f */
[----:B------:R-:W-:Y:S01]  /*11d0*/  IABS R15, R12 ;  /* 0x0000000c000f7213 */ /* 0x000fe20000000000 */
[----:B------:R-:W-:-:S04]  /*11e0*/  IMAD.HI.U32 R4, R2, R11, RZ ;  /* 0x0000000b02047227 */ /* 0x000fc800078e00ff */
[----:B------:R-:W-:-:S04]  /*11f0*/  IMAD.HI.U32 R6, R2, R13, RZ ;  /* 0x0000000d02067227 */ /* 0x000fc800078e00ff */
[----:B------:R-:W-:Y:S02]  /*1200*/  @!P3 IMAD.IADD R75, R75, 0x1, -R84 ;  /* 0x000000014b4bb824 */ /* 0x000fe400078e0a54 */
[----:B------:R-:W-:Y:S01]  /*1210*/  IMAD.MOV R7, RZ, RZ, -R7 ;  /* 0x000000ffff077224 */ /* 0x000fe200078e0a07 */
[C---:B------:R-:W-:Y:S01]  /*1220*/  ISETP.GT.U32.AND P3, PT, R84.reuse, R67, PT ;  /* 0x000000435400720c */ /* 0x040fe20003f64070 */
[----:B------:R-:W-:Y:S01]  /*1230*/  IMAD.MOV R4, RZ, RZ, -R4 ;  /* 0x000000ffff047224 */ /* 0x000fe200078e0a04 */
[C---:B------:R-:W-:Y:S01]  /*1240*/  ISETP.GT.U32.AND P6, PT, R84.reuse, R80, PT ;  /* 0x000000505400720c */ /* 0x040fe20003fc4070 */
[----:B------:R-:W-:Y:S01]  /*1250*/  IMAD.MOV R6, RZ, RZ, -R6 ;  /* 0x000000ffff067224 */ /* 0x000fe200078e0a06 */
[----:B------:R2:W-:Y:S01]  /*1260*/  STL [R1+0x434], R12 ;  /* 0x0004340c01007387 */ /* 0x0005e20000100800 */
[----:B------:R-:W-:Y:S01]  /*1270*/  IMAD R63, R84, R7, R63 ;  /* 0x00000007543f7224 */ /* 0x000fe200078e023f */
[--C-:B-1----:R-:W-:Y:S01]  /*1280*/  LOP3.LUT R14, R8, 0x30, R199.reuse, 0xfe, !PT ;  /* 0x00000030080e7812 */ /* 0x102fe200078efec7 */
[C---:B------:R-:W-:Y:S01]  /*1290*/  IMAD.HI.U32 R5, R2.reuse, R59, RZ ;  /* 0x0000003b02057227 */ /* 0x040fe200078e00ff */
[----:B------:R1:W-:Y:S02]  /*12a0*/  STL [R1+0x430], R10 ;  /* 0x0004300a01007387 */ /* 0x0003e40000100800 */
[----:B------:R-:W-:Y:S01]  /*12b0*/  IABS R51, R14 ;  /* 0x0000000e00337213 */ /* 0x000fe20000000000 */
[----:B------:R-:W-:Y:S01]  /*12c0*/  IMAD.HI.U32 R7, R2, R15, RZ ;  /* 0x0000000f02077227 */ /* 0x000fe200078e00ff */
[----:B------:R-:W-:Y:S01]  /*12d0*/  STL [R1+0x42c], R18 ;  /* 0x00042c1201007387 */ /* 0x000fe20000100800 */
[----:B--2---:R-:W-:-:S02]  /*12e0*/  LOP3.LUT R12, R8, 0x32, R199, 0xfe, !PT ;  /* 0x00000032080c7812 */ /* 0x004fc400078efec7 */
[C---:B------:R-:W-:Y:S01]  /*12f0*/  IMAD R60, R84.reuse, R4, R11 ;  /* 0x00000004543c7224 */ /* 0x040fe200078e020b */
[----:B------:R-:W-:Y:S01]  /*1300*/  IABS R11, R18 ;  /* 0x00000012000b7213 */ /* 0x000fe20000000000 */
[----:B------:R-:W-:Y:S01]  /*1310*/  IMAD R58, R84, R6, R13 ;  /* 0x00000006543a7224 */ /* 0x000fe200078e020d */
[----:B-1----:R-:W-:Y:S01]  /*1320*/  LOP3.LUT R10, R8, 0x34, R199, 0xfe, !PT ;  /* 0x00000034080a7812 */ /* 0x002fe200078efec7 */
[--C-:B------:R-:W-:Y:S01]  /*1330*/  @!P0 IMAD.IADD R78, R78, 0x1, -R84.reuse ;  /* 0x000000014e4e8824 */ /* 0x100fe200078e0a54 */
[----:B------:R-:W-:Y:S01]  /*1340*/  IABS R13, R17 ;  /* 0x00000011000d7213 */ /* 0x000fe20000000000 */
[----:B------:R-:W-:Y:S01]  /*1350*/  @!P1 IMAD.IADD R76, R76, 0x1, -R84 ;  /* 0x000000014c4c9824 */ /* 0x000fe200078e0a54 */
[----:B------:R-:W-:Y:S01]  /*1360*/  ISETP.GT.U32.AND P0, PT, R84, R70, PT ;  /* 0x000000465400720c */ /* 0x000fe20003f04070 */
[----:B------:R-:W-:Y:S01]  /*1370*/  IMAD.HI.U32 R9, R2, R55, RZ ;  /* 0x0000003702097227 */ /* 0x000fe200078e00ff */
[----:B------:R-:W-:Y:S01]  /*1380*/  ISETP.GT.U32.AND P1, PT, R84, R68, PT ;  /* 0x000000445400720c */ /* 0x000fe20003f24070 */
[----:B------:R1:W-:Y:S02]  /*1390*/  STL [R1+0x428], R17 ;  /* 0x0004281101007387 */ /* 0x0003e40000100800 */
[----:B------:R-:W-:-:S02]  /*13a0*/  IMAD.MOV R5, RZ, RZ, -R5 ;  /* 0x000000ffff057224 */ /* 0x000fc400078e0a05 */
[--C-:B------:R-:W-:Y:S01]  /*13b0*/  @!P4 IMAD.IADD R74, R74, 0x1, -R84.reuse ;  /* 0x000000014a4ac824 */ /* 0x100fe200078e0a54 */
[----:B------:R-:W-:Y:S01]  /*13c0*/  ISETP.GT.U32.AND P4, PT, R84, R66, PT ;  /* 0x000000425400720c */ /* 0x000fe20003f84070 */
[----:B------:R-:W-:Y:S01]  /*13d0*/  IMAD.MOV R7, RZ, RZ, -R7 ;  /* 0x000000ffff077224 */ /* 0x000fe200078e0a07 */
[----:B------:R-:W-:Y:S01]  /*13e0*/  STL [R1+0x424], R14 ;  /* 0x0004240e01007387 */ /* 0x000fe20000100800 */
[--C-:B------:R-:W-:Y:S01]  /*13f0*/  @!P5 IMAD.IADD R72, R72, 0x1, -R84.reuse ;  /* 0x000000014848d824 */ /* 0x100fe200078e0a54 */
[C---:B------:R-:W-:Y:S01]  /*1400*/  ISETP.GT.U32.AND P5, PT, R84.reuse, R63, PT ;  /* 0x0000003f5400720c */ /* 0x040fe20003fa4070 */
[----:B------:R-:W-:Y:S01]  /*1410*/  @!P2 IMAD.IADD R71, R71, 0x1, -R84 ;  /* 0x000000014747a824 */ /* 0x000fe200078e0a54 */
[----:B-1----:R-:W-:Y:S01]  /*1420*/  IABS R17, R10 ;  /* 0x0000000a00117213 */ /* 0x002fe20000000000 */
[----:B------:R-:W-:Y:S01]  /*1430*/  IMAD.MOV R9, RZ, RZ, -R9 ;  /* 0x000000ffff097224 */ /* 0x000fe200078e0a09 */
[C---:B------:R-:W-:Y:S01]  /*1440*/  ISETP.GT.U32.AND P2, PT, R84.reuse, R62, PT ;  /* 0x0000003e5400720c */ /* 0x040fe20003f44070 */
[C---:B------:R-:W-:Y:S01]  /*1450*/  IMAD R59, R84.reuse, R5, R59 ;  /* 0x00000005543b7224 */ /* 0x040fe200078e023b */
[----:B------:R1:W-:Y:S01]  /*1460*/  STL [R1+0x420], R12 ;  /* 0x0004200c01007387 */ /* 0x0003e20000100800 */
[----:B------:R-:W-:Y:S01]  /*1470*/  IMAD R56, R84, R7, R15 ;  /* 0x0000000754387224 */ /* 0x000fe200078e020f */
[----:B------:R-:W-:Y:S01]  /*1480*/  IABS R15, R12 ;  /* 0x0000000c000f7213 */ /* 0x000fe20000000000 */
[C---:B------:R-:W-:Y:S01]  /*1490*/  IMAD.HI.U32 R4, R2.reuse, R11, RZ ;  /* 0x0000000b02047227 */ /* 0x040fe200078e00ff */
[----:B------:R2:W-:Y:S03]  /*14a0*/  STL [R1+0x41c], R10 ;  /* 0x00041c0a01007387 */ /* 0x0005e60000100800 */
[----:B------:R-:W-:Y:S01]  /*14b0*/  IMAD.HI.U32 R5, R2, R13, RZ ;  /* 0x0000000d02057227 */ /* 0x000fe200078e00ff */
[----:B-1----:R-:W-:-:S03]  /*14c0*/  LOP3.LUT R12, R8, 0x36, R199, 0xfe, !PT ;  /* 0x00000036080c7812 */ /* 0x002fc600078efec7 */
[----:B------:R-:W-:Y:S01]  /*14d0*/  @!P3 IMAD.IADD R67, R67, 0x1, -R84 ;  /* 0x000000014343b824 */ /* 0x000fe200078e0a54 */
[C---:B------:R-:W-:Y:S01]  /*14e0*/  ISETP.GT.U32.AND P3, PT, R84.reuse, R58, PT ;  /* 0x0000003a5400720c */ /* 0x040fe20003f64070 */
[----:B------:R-:W-:Y:S01]  /*14f0*/  IMAD R55, R84, R9, R55 ;  /* 0x0000000954377224 */ /* 0x000fe200078e0237 */
[----:B------:R-:W-:Y:S01]  /*1500*/  IABS R47, R12 ;  /* 0x0000000c002f7213 */ /* 0x000fe20000000000 */
[----:B------:R-:W-:Y:S01]  /*1510*/  IMAD.HI.U32 R9, R2, R17, RZ ;  /* 0x0000001102097227 */ /* 0x000fe200078e00ff */
[----:B--2---:R-:W-:Y:S01]  /*1520*/  LOP3.LUT R10, R8, 0x38, R199, 0xfe, !PT ;  /* 0x00000038080a7812 */ /* 0x004fe200078efec7 */
[----:B------:R-:W-:Y:S02]  /*1530*/  STL [R1+0x418], R12 ;  /* 0x0004180c01007387 */ /* 0x000fe40000100800 */
[----:B------:R-:W-:Y:S02]  /*1540*/  IMAD.MOV R4, RZ, RZ, -R4 ;  /* 0x000000ffff047224 */ /* 0x000fe400078e0a04 */
[----:B------:R-:W-:Y:S01]  /*1550*/  IMAD.MOV R5, RZ, RZ, -R5 ;  /* 0x000000ffff057224 */ /* 0x000fe200078e0a05 */
[----:B------:R-:W-:Y:S01]  /*1560*/  IABS R43, R200 ;  /* 0x000000c8002b7213 */ /* 0x000fe20000000000 */
[--C-:B------:R-:W-:Y:S01]  /*1570*/  @!P6 IMAD.IADD R80, R80, 0x1, -R84.reuse ;  /* 0x000000015050e824 */ /* 0x100fe200078e0a54 */
[----:B------:R-:W-:Y:S01]  /*1580*/  ISETP.GT.U32.AND P6, PT, R84, R64, PT ;  /* 0x000000405400720c */ /* 0x000fe20003fc4070 */
[----:B------:R-:W-:Y:S01]  /*1590*/  IMAD.MOV R9, RZ, RZ, -R9 ;  /* 0x000000ffff097224 */ /* 0x000fe200078e0a09 */
[----:B------:R-:W-:Y:S01]  /*15a0*/  LOP3.LUT R250, R198, 0x40, RZ, 0xfc, !PT ;  /* 0x00000040c6fa7812 */ /* 0x000fe200078efcff */
[C---:B------:R-:W-:Y:S01]  /*15b0*/  IMAD R54, R84.reuse, R4, R11 ;  /* 0x0000000454367224 */ /* 0x040fe200078e020b */
[----:B------:R-:W-:Y:S01]  /*15c0*/  IABS R11, R197 ;  /* 0x000000c5000b7213 */ /* 0x000fe20000000000 */
[----:B------:R-:W-:Y:S01]  /*15d0*/  IMAD R52, R84, R5, R13 ;  /* 0x0000000554347224 */ /* 0x000fe200078e020d */
[----:B------:R-:W-:Y:S01]  /*15e0*/  LOP3.LUT R249, R198, 0x42, RZ, 0xfc, !PT ;  /* 0x00000042c6f97812 */ /* 0x000fe200078efcff */
[--C-:B------:R-:W-:Y:S01]  /*15f0*/  @!P0 IMAD.IADD R70, R70, 0x1, -R84.reuse ;  /* 0x0000000146468824 */ /* 0x100fe200078e0a54 */
[----:B------:R-:W-:Y:S01]  /*1600*/  ISETP.GT.U32.AND P0, PT, R84, R60, PT ;  /* 0x0000003c5400720c */ /* 0x000fe20003f04070 */
[--C-:B------:R-:W-:Y:S01]  /*1610*/  @!P1 IMAD.IADD R68, R68, 0x1, -R84.reuse ;  /* 0x0000000144449824 */ /* 0x100fe200078e0a54 */
[----:B------:R-:W-:Y:S01]  /*1620*/  ISETP.GT.U32.AND P1, PT, R84, R59, PT ;  /* 0x0000003b5400720c */ /* 0x000fe20003f24070 */
[----:B------:R-:W-:Y:S01]  /*1630*/  @!P4 IMAD.IADD R66, R66, 0x1, -R84 ;  /* 0x000000014242c824 */ /* 0x000fe200078e0a54 */
[----:B------:R-:W-:Y:S01]  /*1640*/  ISETP.GT.U32.AND P4, PT, R84, R56, PT ;  /* 0x000000385400720c */ /* 0x000fe20003f84070 */
[----:B------:R-:W-:Y:S01]  /*1650*/  IMAD.HI.U32 R6, R2, R51, RZ ;  /* 0x0000003302067227 */ /* 0x000fe200078e00ff */
[----:B------:R-:W-:Y:S01]  /*1660*/  LOP3.LUT R247, R198, 0x46, RZ, 0xfc, !PT ;  /* 0x00000046c6f77812 */ /* 0x000fe200078efcff */
[----:B------:R-:W-:Y:S02]  /*1670*/  STL [R1+0x414], R10 ;  /* 0x0004140a01007387 */ /* 0x000fe40000100800 */
[----:B------:R-:W-:-:S04]  /*1680*/  IMAD.HI.U32 R7, R2, R15, RZ ;  /* 0x0000000f02077227 */ /* 0x000fc800078e00ff */
[----:B------:R-:W-:-:S04]  /*1690*/  IMAD.HI.U32 R4, R2, R47, RZ ;  /* 0x0000002f02047227 */ /* 0x000fc800078e00ff */
[C---:B------:R-:W-:Y:S01]  /*16a0*/  IMAD R48, R84.reuse, R9, R17 ;  /* 0x0000000954307224 */ /* 0x040fe200078e0211 */
[----:B------:R-:W-:Y:S01]  /*16b0*/  IABS R9, R10 ;  /* 0x0000000a00097213 */ /* 0x000fe20000000000 */
[--C-:B------:R-:W-:Y:S01]  /*16c0*/  @!P5 IMAD.IADD R63, R63, 0x1, -R84.reuse ;  /* 0x000000013f3fd824 */ /* 0x100fe200078e0a54 */
[----:B------:R-:W-:Y:S01]  /*16d0*/  ISETP.GT.U32.AND P5, PT, R84, R54, PT ;  /* 0x000000365400720c */ /* 0x000fe20003fa4070 */
[----:B------:R-:W-:Y:S01]  /*16e0*/  @!P2 IMAD.IADD R62, R62, 0x1, -R84 ;  /* 0x000000013e3ea824 */ /* 0x000fe200078e0a54 */
[----:B------:R-:W-:Y:S01]  /*16f0*/  ISETP.GT.U32.AND P2, PT, R84, R52, PT ;  /* 0x000000345400720c */ /* 0x000fe20003f44070 */
[----:B------:R-:W-:Y:S02]  /*1700*/  IMAD.MOV R6, RZ, RZ, -R6 ;  /* 0x000000ffff067224 */ /* 0x000fe400078e0a06 */
[--C-:B------:R-:W-:Y:S02]  /*1710*/  @!P3 IMAD.IADD R58, R58, 0x1, -R84.reuse ;  /* 0x000000013a3ab824 */ /* 0x100fe400078e0a54 */
[----:B------:R-:W-:Y:S01]  /*1720*/  @!P6 IMAD.IADD R64, R64, 0x1, -R84 ;  /* 0x000000014040e824 */ /* 0x000fe200078e0a54 */
[----:B------:R-:W-:Y:S01]  /*1730*/  IABS R13, R251 ;  /* 0x000000fb000d7213 */ /* 0x000fe20000000000 */
[----:B------:R-:W-:Y:S01]  /*1740*/  IMAD.MOV R7, RZ, RZ, -R7 ;  /* 0x000000ffff077224 */ /* 0x000fe200078e0a07 */
[----:B------:R-:W-:Y:S01]  /*1750*/  IABS R39, R249 ;  /* 0x000000f900277213 */ /* 0x000fe20000000000 */
[----:B------:R-:W-:Y:S01]  /*1760*/  IMAD.MOV R4, RZ, RZ, -R4 ;  /* 0x000000ffff047224 */ /* 0x000fe200078e0a04 */
[C---:B------:R-:W-:Y:S01]  /*1770*/  ISETP.GT.U32.AND P3, PT, R84.reuse, R48, PT ;  /* 0x000000305400720c */ /* 0x040fe20003f64070 */
[----:B------:R-:W-:Y:S01]  /*1780*/  IMAD R51, R84, R6, R51 ;  /* 0x0000000654337224 */ /* 0x000fe200078e0233 */
[----:B------:R-:W-:Y:S01]  /*1790*/  LOP3.LUT R248, R198, 0x44, RZ, 0xfc, !PT ;  /* 0x00000044c6f87812 */ /* 0x000fe200078efcff */
[C---:B------:R-:W-:Y:S01]  /*17a0*/  IMAD R50, R84.reuse, R7, R15 ;  /* 0x0000000754327224 */ /* 0x040fe200078e020f */
[C---:B------:R-:W-:Y:S01]  /*17b0*/  ISETP.GT.U32.AND P6, PT, R84.reuse, R55, PT ;  /* 0x000000375400720c */ /* 0x040fe20003fc4070 */
[----:B------:R-:W-:Y:S01]  /*17c0*/  IMAD R47, R84, R4, R47 ;  /* 0x00000004542f7224 */ /* 0x000fe200078e022f */
[----:B------:R-:W-:Y:S01]  /*17d0*/  LOP3.LUT R246, R198, 0x48, RZ, 0xfc, !PT ;  /* 0x00000048c6f67812 */ /* 0x000fe200078efcff */
[--C-:B------:R-:W-:Y:S01]  /*17e0*/  @!P0 IMAD.IADD R60, R60, 0x1, -R84.reuse ;  /* 0x000000013c3c8824 */ /* 0x100fe200078e0a54 */
[C---:B------:R-:W-:Y:S01]  /*17f0*/  ISETP.GT.U32.AND P0, PT, R84.reuse, R51, PT ;  /* 0x000000335400720c */ /* 0x040fe20003f04070 */
[--C-:B------:R-:W-:Y:S01]  /*1800*/  @!P1 IMAD.IADD R59, R59, 0x1, -R84.reuse ;  /* 0x000000013b3b9824 */ /* 0x100fe200078e0a54 */
[----:B------:R-:W-:Y:S01]  /*1810*/  ISETP.GT.U32.AND P1, PT, R84, R50, PT ;  /* 0x000000325400720c */ /* 0x000fe20003f24070 */
[--C-:B------:R-:W-:Y:S01]  /*1820*/  @!P4 IMAD.IADD R56, R56, 0x1, -R84.reuse ;  /* 0x000000013838c824 */ /* 0x100fe200078e0a54 */
[----:B------:R-:W-:Y:S01]  /*1830*/  ISETP.GT.U32.AND P4, PT, R84, R47, PT ;  /* 0x0000002f5400720c */ /* 0x000fe20003f84070 */
[--C-:B------:R-:W-:Y:S01]  /*1840*/  @!P5 IMAD.IADD R54, R54, 0x1, -R84.reuse ;  /* 0x000000013636d824 */ /* 0x100fe200078e0a54 */
[----:B------:R-:W-:Y:S01]  /*1850*/  ISETP.GT.U32.AND P5, PT, R84, R62, PT ;  /* 0x0000003e5400720c */ /* 0x000fe20003fa4070 */
[--C-:B------:R-:W-:Y:S01]  /*1860*/  @!P2 IMAD.IADD R52, R52, 0x1, -R84.reuse ;  /* 0x000000013434a824 */ /* 0x100fe200078e0a54 */
[----:B------:R-:W-:Y:S01]  /*1870*/  ISETP.GT.U32.AND P2, PT, R84, R60, PT ;  /* 0x0000003c5400720c */ /* 0x000fe20003f44070 */
[----:B------:R-:W-:Y:S01]  /*1880*/  IMAD.HI.U32 R5, R2, R9, RZ ;  /* 0x0000000902057227 */ /* 0x000fe200078e00ff */
[----:B------:R-:W-:Y:S01]  /*1890*/  LOP3.LUT R245, R198, 0x4a, RZ, 0xfc, !PT ;  /* 0x0000004ac6f57812 */ /* 0x000fe200078efcff */
[----:B------:R-:W-:Y:S02]  /*18a0*/  STL [R1+0x410], R197 ;  /* 0x000410c501007387 */ /* 0x000fe40000100800 */
[----:B------:R-:W-:Y:S01]  /*18b0*/  @!P3 IMAD.IADD R48, R48, 0x1, -R84 ;  /* 0x000000013030b824 */ /* 0x000fe200078e0a54 */
[----:B------:R-:W-:Y:S01]  /*18c0*/  ISETP.GT.U32.AND P3, PT, R84, R56, PT ;  /* 0x000000385400720c */ /* 0x000fe20003f64070 */
[----:B------:R-:W-:-:S04]  /*18d0*/  IMAD.HI.U32 R8, R2, R13, RZ ;  /* 0x0000000d02087227 */ /* 0x000fc800078e00ff */
[----:B------:R-:W-:Y:S02]  /*18e0*/  @!P6 IMAD.IADD R55, R55, 0x1, -R84 ;  /* 0x000000013737e824 */ /* 0x000fe400078e0a54 */
[----:B------:R-:W-:-:S04]  /*18f0*/  IMAD.HI.U32 R7, R2, R43, RZ ;  /* 0x0000002b02077227 */ /* 0x000fc800078e00ff */
[----:B------:R-:W-:Y:S01]  /*1900*/  IMAD.HI.U32 R6, R2, R11, RZ ;  /* 0x0000000b02067227 */ /* 0x000fe200078e00ff */
[----:B------:R-:W-:Y:S01]  /*1910*/  IABS R35, R246 ;  /* 0x000000f600237213 */ /* 0x000fe20000000000 */
[----:B------:R-:W-:Y:S02]  /*1920*/  STL [R1+0x40c], R200 ;  /* 0x00040cc801007387 */ /* 0x000fe40000100800 */
[----:B------:R-:W-:Y:S02]  /*1930*/  IMAD.MOV R5, RZ, RZ, -R5 ;  /* 0x000000ffff057224 */ /* 0x000fe400078e0a05 */
[----:B------:R-:W-:Y:S02]  /*1940*/  IMAD.MOV R8, RZ, RZ, -R8 ;  /* 0x000000ffff087224 */ /* 0x000fe400078e0a08 */
[--C-:B------:R-:W-:Y:S01]  /*1950*/  @!P0 IMAD.IADD R51, R51, 0x1, -R84.reuse ;  /* 0x0000000133338824 */ /* 0x100fe200078e0a54 */
[C---:B------:R-:W-:Y:S01]  /*1960*/  ISETP.GT.U32.AND P0, PT, R84.reuse, R59, PT ;  /* 0x0000003b5400720c */ /* 0x040fe20003f04070 */
[----:B------:R-:W-:Y:S01]  /*1970*/  IMAD R46, R84, R5, R9 ;  /* 0x00000005542e7224 */ /* 0x000fe200078e0209 */
[----:B------:R-:W-:Y:S01]  /*1980*/  IABS R9, R250 ;  /* 0x000000fa00097213 */ /* 0x000fe20000000000 */
[--C-:B------:R-:W-:Y:S01]  /*1990*/  @!P1 IMAD.IADD R50, R50, 0x1, -R84.reuse ;  /* 0x0000000132329824 */ /* 0x100fe200078e0a54 */
[C---:B------:R-:W-:Y:S01]  /*19a0*/  ISETP.GT.U32.AND P1, PT, R84.reuse, R58, PT ;  /* 0x0000003a5400720c */ /* 0x040fe20003f24070 */
[--C-:B------:R-:W-:Y:S01]  /*19b0*/  @!P4 IMAD.IADD R47, R47, 0x1, -R84.reuse ;  /* 0x000000012f2fc824 */ /* 0x100fe200078e0a54 */
[C---:B------:R-:W-:Y:S01]  /*19c0*/  ISETP.GT.U32.AND P4, PT, R84.reuse, R55, PT ;  /* 0x000000375400720c */ /* 0x040fe20003f84070 */
[----:B------:R-:W-:Y:S01]  /*19d0*/  IMAD R42, R84, R8, R13 ;  /* 0x00000008542a7224 */ /* 0x000fe200078e020d */
[----:B------:R-:W-:Y:S01]  /*19e0*/  IABS R13, R247 ;  /* 0x000000f7000d7213 */ /* 0x000fe20000000000 */
[--C-:B------:R-:W-:Y:S01]  /*19f0*/  @!P5 IMAD.IADD R62, R62, 0x1, -R84.reuse ;  /* 0x000000013e3ed824 */ /* 0x100fe200078e0a54 */
[----:B------:R-:W-:Y:S01]  /*1a00*/  ISETP.GT.U32.AND P6, PT, R84, R63, PT ;  /* 0x0000003f5400720c */ /* 0x000fe20003fc4070 */
[----:B------:R-:W-:Y:S01]  /*1a10*/  @!P2 IMAD.IADD R60, R60, 0x1, -R84 ;  /* 0x000000013c3ca824 */ /* 0x000fe200078e0a54 */
[C---:B------:R-:W-:Y:S01]  /*1a20*/  ISETP.GT.U32.AND P5, PT, R84.reuse, R54, PT ;  /* 0x000000365400720c */ /* 0x040fe20003fa4070 */
[----:B------:R-:W-:Y:S01]  /*1a30*/  IMAD.MOV R7, RZ, RZ, -R7 ;  /* 0x000000ffff077224 */ /* 0x000fe200078e0a07 */
[----:B------:R-:W-:Y:S01]  /*1a40*/  ISETP.GT.U32.AND P2, PT, R84, R52, PT ;  /* 0x000000345400720c */ /* 0x000fe20003f44070 */
[----:B------:R-:W-:Y:S01]  /*1a50*/  IMAD.MOV R6, RZ, RZ, -R6 ;  /* 0x000000ffff067224 */ /* 0x000fe200078e0a06 */
[----:B------:R-:W-:Y:S01]  /*1a60*/  LOP3.LUT R242, R198, 0x50, RZ, 0xfc, !PT ;  /* 0x00000050c6f27812 */ /* 0x000fe200078efcff */
[----:B------:R-:W-:Y:S01]  /*1a70*/  IMAD.HI.U32 R4, R2, R9, RZ ;  /* 0x0000000902047227 */ /* 0x000fe200078e00ff */
[----:B------:R-:W-:Y:S01]  /*1a80*/  LOP3.LUT R244, R198, 0x4c, RZ, 0xfc, !PT ;  /* 0x0000004cc6f47812 */ /* 0x000fe200078efcff */
[----:B------:R1:W-:Y:S02]  /*1a90*/  STL [R1+0x808], R197 ;  /* 0x000808c501007387 */ /* 0x0003e40000100800 */
[----:B------:R-:W-:Y:S01]  /*1aa0*/  @!P3 IMAD.IADD R56, R56, 0x1, -R84 ;  /* 0x000000013838b824 */ /* 0x000fe200078e0a54 */
[C---:B------:R-:W-:Y:S01]  /*1ab0*/  ISETP.GT.U32.AND P3, PT, R84.reuse, R48, PT ;  /* 0x000000305400720c */ /* 0x040fe20003f64070 */
[----:B------:R-:W-:-:S02]  /*1ac0*/  IMAD R43, R84, R7, R43 ;  /* 0x00000007542b7224 */ /* 0x000fc400078e022b */
[----:B------:R-:W-:Y:S01]  /*1ad0*/  IMAD R44, R84, R6, R11 ;  /* 0x00000006542c7224 */ /* 0x000fe200078e020b */
[----:B------:R-:W-:Y:S01]  /*1ae0*/  IABS R11, R248 ;  /* 0x000000f8000b7213 */ /* 0x000fe20000000000 */
[----:B------:R-:W-:Y:S01]  /*1af0*/  IMAD.HI.U32 R5, R2, R39, RZ ;  /* 0x0000002702057227 */ /* 0x000fe200078e00ff */
[----:B------:R-:W-:Y:S01]  /*1b00*/  LOP3.LUT R243, R198, 0x4e, RZ, 0xfc, !PT ;  /* 0x0000004ec6f37812 */ /* 0x000fe200078efcff */
[----:B-1----:R-:W2:Y:S02]  /*1b10*/  LDL R197, [R1+0x474] ;  /* 0x0004740001c57983 */ /* 0x002ea40000100800 */
[----:B------:R-:W-:-:S04]  /*1b20*/  IMAD.HI.U32 R7, R2, R13, RZ ;  /* 0x0000000d02077227 */ /* 0x000fc800078e00ff */
[----:B------:R-:W-:Y:S02]  /*1b30*/  IMAD.MOV R4, RZ, RZ, -R4 ;  /* 0x000000ffff047224 */ /* 0x000fe400078e0a04 */
[----:B------:R-:W-:Y:S02]  /*1b40*/  IMAD.MOV R5, RZ, RZ, -R5 ;  /* 0x000000ffff057224 */ /* 0x000fe400078e0a05 */
[--C-:B------:R-:W-:Y:S01]  /*1b50*/  @!P0 IMAD.IADD R59, R59, 0x1, -R84.reuse ;  /* 0x000000013b3b8824 */ /* 0x100fe200078e0a54 */
[----:B------:R-:W-:Y:S01]  /*1b60*/  ISETP.GT.U32.AND P0, PT, R84, R51, PT ;  /* 0x000000335400720c */ /* 0x000fe20003f04070 */
[----:B------:R-:W-:Y:S02]  /*1b70*/  IMAD.MOV R7, RZ, RZ, -R7 ;  /* 0x000000ffff077224 */ /* 0x000fe400078e0a07 */
[--C-:B------:R-:W-:Y:S01]  /*1b80*/  @!P1 IMAD.IADD R58, R58, 0x1, -R84.reuse ;  /* 0x000000013a3a9824 */ /* 0x100fe200078e0a54 */
[C---:B------:R-:W-:Y:S01]  /*1b90*/  ISETP.GT.U32.AND P1, PT, R84.reuse, R50, PT ;  /* 0x000000325400720c */ /* 0x040fe20003f24070 */
[C---:B------:R-:W-:Y:S01]  /*1ba0*/  IMAD R40, R84.reuse, R4, R9 ;  /* 0x0000000454287224 */ /* 0x040fe200078e0209 */
[----:B------:R-:W-:Y:S01]  /*1bb0*/  IABS R9, R245 ;  /* 0x000000f500097213 */ /* 0x000fe20000000000 */
[----:B------:R-:W-:Y:S01]  /*1bc0*/  @!P4 IMAD.IADD R55, R55, 0x1, -R84 ;  /* 0x000000013737c824 */ /* 0x000fe200078e0a54 */
[----:B------:R-:W-:Y:S01]  /*1bd0*/  ISETP.GT.U32.AND P4, PT, R84, R46, PT ;  /* 0x0000002e5400720c */ /* 0x000fe20003f84070 */
[----:B------:R-:W-:-:S04]  /*1be0*/  IMAD.HI.U32 R6, R2, R11, RZ ;  /* 0x0000000b02067227 */ /* 0x000fc800078e00ff */
[--C-:B------:R-:W-:Y:S01]  /*1bf0*/  @!P6 IMAD.IADD R63, R63, 0x1, -R84.reuse ;  /* 0x000000013f3fe824 */ /* 0x100fe200078e0a54 */
[C---:B------:R-:W-:Y:S01]  /*1c00*/  ISETP.GT.U32.AND P6, PT, R84.reuse, R47, PT ;  /* 0x0000002f5400720c */ /* 0x040fe20003fc4070 */
[----:B------:R-:W-:Y:S02]  /*1c10*/  IMAD R39, R84, R5, R39 ;  /* 0x0000000554277224 */ /* 0x000fe400078e0227 */
[--C-:B------:R-:W-:Y:S01]  /*1c20*/  @!P5 IMAD.IADD R54, R54, 0x1, -R84.reuse ;  /* 0x000000013636d824 */ /* 0x100fe200078e0a54 */
[C---:B------:R-:W-:Y:S01]  /*1c30*/  ISETP.GT.U32.AND P5, PT, R84.reuse, R44, PT ;  /* 0x0000002c5400720c */ /* 0x040fe20003fa4070 */
[----:B------:R-:W-:Y:S01]  /*1c40*/  IMAD R36, R84, R7, R13 ;  /* 0x0000000754247224 */ /* 0x000fe200078e020d */
[----:B------:R-:W-:Y:S01]  /*1c50*/  IABS R13, R242 ;  /* 0x000000f2000d7213 */ /* 0x000fe20000000000 */
[----:B------:R-:W-:Y:S01]  /*1c60*/  @!P2 IMAD.IADD R52, R52, 0x1, -R84 ;  /* 0x000000013434a824 */ /* 0x000fe200078e0a54 */
[----:B------:R-:W-:Y:S01]  /*1c70*/  ISETP.GT.U32.AND P2, PT, R84, R43, PT ;  /* 0x0000002b5400720c */ /* 0x000fe20003f44070 */
[----:B------:R-:W-:Y:S01]  /*1c80*/  IMAD.HI.U32 R8, R2, R35, RZ ;  /* 0x0000002302087227 */ /* 0x000fe200078e00ff */
[----:B------:R-:W-:Y:S01]  /*1c90*/  IABS R31, R243 ;  /* 0x000000f3001f7213 */ /* 0x000fe20000000000 */
[----:B------:R-:W-:Y:S02]  /*1ca0*/  STL [R1+0x408], R251 ;  /* 0x000408fb01007387 */ /* 0x000fe40000100800 */
[----:B------:R-:W-:-:S02]  /*1cb0*/  IMAD.MOV R6, RZ, RZ, -R6 ;  /* 0x000000ffff067224 */ /* 0x000fc400078e0a06 */
[----:B------:R-:W-:Y:S01]  /*1cc0*/  IMAD.HI.U32 R4, R2, R9, RZ ;  /* 0x0000000902047227 */ /* 0x000fe200078e00ff */
[----:B------:R-:W-:Y:S01]  /*1cd0*/  LOP3.LUT R240, R198, 0x52, RZ, 0xfc, !PT ;  /* 0x00000052c6f07812 */ /* 0x000fe200078efcff */
[----:B------:R1:W-:Y:S02]  /*1ce0*/  STL [R1+0x80c], R200 ;  /* 0x00080cc801007387 */ /* 0x0003e40000100800 */
[----:B------:R-:W-:Y:S01]  /*1cf0*/  @!P3 IMAD.IADD R48, R48, 0x1, -R84 ;  /* 0x000000013030b824 */ /* 0x000fe200078e0a54 */
[C---:B------:R-:W-:Y:S01]  /*1d00*/  ISETP.GT.U32.AND P3, PT, R84.reuse, R39, PT ;  /* 0x000000275400720c */ /* 0x040fe20003f64070 */
[----:B------:R-:W-:Y:S02]  /*1d10*/  IMAD.MOV R8, RZ, RZ, -R8 ;  /* 0x000000ffff087224 */ /* 0x000fe400078e0a08 */
[----:B------:R-:W-:Y:S01]  /*1d20*/  IMAD R38, R84, R6, R11 ;  /* 0x0000000654267224 */ /* 0x000fe200078e020b */
[----:B------:R-:W-:Y:S01]  /*1d30*/  IABS R11, R244 ;  /* 0x000000f4000b7213 */ /* 0x000fe20000000000 */
[----:B------:R-:W-:-:S04]  /*1d40*/  IMAD.HI.U32 R7, R2, R13, RZ ;  /* 0x0000000d02077227 */ /* 0x000fc800078e00ff */
[----:B------:R-:W-:Y:S02]  /*1d50*/  IMAD.MOV R4, RZ, RZ, -R4 ;  /* 0x000000ffff047224 */ /* 0x000fe400078e0a04 */
[--C-:B------:R-:W-:Y:S01]  /*1d60*/  @!P0 IMAD.IADD R51, R51, 0x1, -R84.reuse ;  /* 0x0000000133338824 */ /* 0x100fe200078e0a54 */
[C---:B------:R-:W-:Y:S01]  /*1d70*/  ISETP.GT.U32.AND P0, PT, R84.reuse, R42, PT ;  /* 0x0000002a5400720c */ /* 0x040fe20003f04070 */
[----:B------:R-:W-:Y:S02]  /*1d80*/  IMAD R35, R84, R8, R35 ;  /* 0x0000000854237224 */ /* 0x000fe400078e0223 */
[--C-:B------:R-:W-:Y:S01]  /*1d90*/  @!P1 IMAD.IADD R50, R50, 0x1, -R84.reuse ;  /* 0x0000000132329824 */ /* 0x100fe200078e0a54 */
[----:B------:R-:W-:Y:S01]  /*1da0*/  ISETP.GT.U32.AND P1, PT, R84, R40, PT ;  /* 0x000000285400720c */ /* 0x000fe20003f24070 */
[----:B------:R-:W-:Y:S02]  /*1db0*/  IMAD.MOV R7, RZ, RZ, -R7 ;  /* 0x000000ffff077224 */ /* 0x000fe400078e0a07 */
[----:B------:R-:W-:-:S02]  /*1dc0*/  @!P4 IMAD.IADD R46, R46, 0x1, -R84 ;  /* 0x000000012e2ec824 */ /* 0x000fc400078e0a54 */
[--C-:B------:R-:W-:Y:S02]  /*1dd0*/  @!P6 IMAD.IADD R47, R47, 0x1, -R84.reuse ;  /* 0x000000012f2fe824 */ /* 0x100fe400078e0a54 */
[--C-:B------:R-:W-:Y:S02]  /*1de0*/  @!P5 IMAD.IADD R44, R44, 0x1, -R84.reuse ;  /* 0x000000012c2cd824 */ /* 0x100fe400078e0a54 */
[----:B------:R-:W-:Y:S01]  /*1df0*/  @!P2 IMAD.IADD R43, R43, 0x1, -R84 ;  /* 0x000000012b2ba824 */ /* 0x000fe200078e0a54 */
[----:B------:R-:W-:Y:S01]  /*1e00*/  IABS R15, R240 ;  /* 0x000000f0000f7213 */ /* 0x000fe20000000000 */
[C---:B------:R-:W-:Y:S01]  /*1e10*/  IMAD R34, R84.reuse, R4, R9 ;  /* 0x0000000454227224 */ /* 0x040fe200078e0209 */
[----:B------:R-:W-:Y:S01]  /*1e20*/  ISETP.GT.U32.AND P4, PT, R84, R36, PT ;  /* 0x000000245400720c */ /* 0x000fe20003f84070 */
[----:B------:R-:W-:Y:S01]  /*1e30*/  IMAD.HI.U32 R5, R2, R11, RZ ;  /* 0x0000000b02057227 */ /* 0x000fe200078e00ff */
[----:B------:R-:W-:Y:S01]  /*1e40*/  ISETP.GT.U32.AND P6, PT, R84, R38, PT ;  /* 0x000000265400720c */ /* 0x000fe20003fc4070 */
[----:B-1----:R-:W3:Y:S01]  /*1e50*/  LDL R200, [R1+0x47c] ;  /* 0x00047c0001c87983 */ /* 0x002ee20000100800 */
[----:B------:R-:W-:Y:S01]  /*1e60*/  LOP3.LUT R236, R198, 0x56, RZ, 0xfc, !PT ;  /* 0x00000056c6ec7812 */ /* 0x000fe200078efcff */
[----:B------:R-:W-:Y:S01]  /*1e70*/  IMAD.HI.U32 R6, R2, R31, RZ ;  /* 0x0000001f02067227 */ /* 0x000fe200078e00ff */
[C---:B------:R-:W-:Y:S01]  /*1e80*/  ISETP.GT.U32.AND P5, PT, R84.reuse, R35, PT ;  /* 0x000000235400720c */ /* 0x040fe20003fa4070 */
[----:B------:R1:W-:Y:S01]  /*1e90*/  STL [R1+0x810], R251 ;  /* 0x000810fb01007387 */ /* 0x0003e20000100800 */
[C---:B------:R-:W-:Y:S01]  /*1ea0*/  ISETP.GT.U32.AND P2, PT, R84.reuse, R34, PT ;  /* 0x000000225400720c */ /* 0x040fe20003f44070 */
[----:B------:R-:W-:Y:S01]  /*1eb0*/  IMAD R30, R84, R7, R13 ;  /* 0x00000007541e7224 */ /* 0x000fe200078e020d */
[C---:B------:R-:W-:Y:S01]  /*1ec0*/  LOP3.LUT R234, R198.reuse, 0x58, RZ, 0xfc, !PT ;  /* 0x00000058c6ea7812 */ /* 0x040fe200078efcff */
[----:B------:R-:W-:Y:S01]  /*1ed0*/  IMAD.MOV R5, RZ, RZ, -R5 ;  /* 0x000000ffff057224 */ /* 0x000fe200078e0a05 */
[----:B------:R-:W-:Y:S01]  /*1ee0*/  LOP3.LUT R238, R198, 0x54, RZ, 0xfc, !PT ;  /* 0x00000054c6ee7812 */ /* 0x000fe200078efcff */
[----:B------:R-:W-:Y:S01]  /*1ef0*/  IMAD.MOV R6, RZ, RZ, -R6 ;  /* 0x000000ffff067224 */ /* 0x000fe200078e0a06 */
[----:B------:R-:W-:Y:S01]  /*1f00*/  IABS R9, R236 ;  /* 0x000000ec00097213 */ /* 0x000fe20000000000 */
[--C-:B------:R-:W-:Y:S01]  /*1f10*/  @!P3 IMAD.IADD R39, R39, 0x1, -R84.reuse ;  /* 0x000000012727b824 */ /* 0x100fe200078e0a54 */
[C---:B------:R-:W-:Y:S01]  /*1f20*/  ISETP.GT.U32.AND P3, PT, R84.reuse, R30, PT ;  /* 0x0000001e5400720c */ /* 0x040fe20003f64070 */
[----:B------:R-:W-:Y:S01]  /*1f30*/  IMAD R32, R84, R5, R11 ;  /* 0x0000000554207224 */ /* 0x000fe200078e020b */
[----:B------:R-:W-:Y:S01]  /*1f40*/  LOP3.LUT R230, R198, 0x5c, RZ, 0xfc, !PT ;  /* 0x0000005cc6e67812 */ /* 0x000fe200078efcff */
[----:B------:R-:W-:Y:S01]  /*1f50*/  IMAD R31, R84, R6, R31 ;  /* 0x00000006541f7224 */ /* 0x000fe200078e021f */
[----:B------:R-:W-:Y:S01]  /*1f60*/  IABS R11, R234 ;  /* 0x000000ea000b7213 */ /* 0x000fe20000000000 */
[--C-:B------:R-:W-:Y:S01]  /*1f70*/  @!P0 IMAD.IADD R42, R42, 0x1, -R84.reuse ;  /* 0x000000012a2a8824 */ /* 0x100fe200078e0a54 */
[----:B------:R-:W-:Y:S01]  /*1f80*/  ISETP.GT.U32.AND P0, PT, R84, R32, PT ;  /* 0x000000205400720c */ /* 0x000fe20003f04070 */
[--C-:B------:R-:W-:Y:S01]  /*1f90*/  @!P1 IMAD.IADD R40, R40, 0x1, -R84.reuse ;  /* 0x0000000128289824 */ /* 0x100fe200078e0a54 */
[----:B------:R-:W-:Y:S01]  /*1fa0*/  ISETP.GT.U32.AND P1, PT, R84, R31, PT ;  /* 0x0000001f5400720c */ /* 0x000fe20003f24070 */
[--C-:B------:R-:W-:Y:S01]  /*1fb0*/  @!P4 IMAD.IADD R36, R36, 0x1, -R84.reuse ;  /* 0x000000012424c824 */ /* 0x100fe200078e0a54 */
[----:B------:R-:W-:Y:S01]  /*1fc0*/  ISETP.GT.U32.AND P4, PT, R84, R44, PT ;  /* 0x0000002c5400720c */ /* 0x000fe20003f84070 */
[--C-:B------:R-:W-:Y:S01]  /*1fd0*/  @!P6 IMAD.IADD R38, R38, 0x1, -R84.reuse ;  /* 0x000000012626e824 */ /* 0x100fe200078e0a54 */
[----:B------:R-:W-:Y:S01]  /*1fe0*/  IABS R27, R238 ;  /* 0x000000ee001b7213 */ /* 0x000fe20000000000 */
[--C-:B------:R-:W-:Y:S01]  /*1ff0*/  @!P5 IMAD.IADD R35, R35, 0x1, -R84.reuse ;  /* 0x000000012323d824 */ /* 0x100fe200078e0a54 */
[----:B------:R-:W-:Y:S01]  /*2000*/  ISETP.GT.U32.AND P5, PT, R84, R43, PT ;  /* 0x0000002b5400720c */ /* 0x000fe20003fa4070 */
[--C-:B------:R-:W-:Y:S01]  /*2010*/  @!P2 IMAD.IADD R34, R34, 0x1, -R84.reuse ;  /* 0x000000012222a824 */ /* 0x100fe200078e0a54 */
[----:B------:R-:W-:Y:S01]  /*2020*/  ISETP.GT.U32.AND P2, PT, R84, R42, PT ;  /* 0x0000002a5400720c */ /* 0x000fe20003f44070 */
[----:B------:R-:W-:Y:S01]  /*2030*/  @!P3 IMAD.IADD R30, R30, 0x1, -R84 ;  /* 0x000000011e1eb824 */ /* 0x000fe200078e0a54 */
[----:B------:R-:W-:Y:S01]  /*2040*/  ISETP.GT.U32.AND P3, PT, R84, R38, PT ;  /* 0x000000265400720c */ /* 0x000fe20003f64070 */
[----:B------:R-:W-:Y:S01]  /*2050*/  IMAD.HI.U32 R8, R2, R15, RZ ;  /* 0x0000000f02087227 */ /* 0x000fe200078e00ff */
[----:B------:R-:W-:Y:S01]  /*2060*/  IABS R13, R230 ;  /* 0x000000e6000d7213 */ /* 0x000fe20000000000 */
[----:B------:R-:W-:Y:S01]  /*2070*/  STL [R1+0x404], R250 ;  /* 0x000404fa01007387 */ /* 0x000fe20000100800 */
[C---:B------:R-:W-:Y:S01]  /*2080*/  LOP3.LUT R226, R198.reuse, 0x60, RZ, 0xfc, !PT ;  /* 0x00000060c6e27812 */ /* 0x040fe200078efcff */
[----:B------:R-:W-:Y:S01]  /*2090*/  IMAD.MOV R8, RZ, RZ, -R8 ;  /* 0x000000ffff087224 */ /* 0x000fe200078e0a08 */
[----:B------:R-:W-:Y:S01]  /*20a0*/  LOP3.LUT R232, R198, 0x5a, RZ, 0xfc, !PT ;  /* 0x0000005ac6e87812 */ /* 0x000fe200078efcff */
[--C-:B------:R-:W-:Y:S01]  /*20b0*/  @!P0 IMAD.IADD R32, R32, 0x1, -R84.reuse ;  /* 0x0000000120208824 */ /* 0x100fe200078e0a54 */
[C---:B------:R-:W-:Y:S01]  /*20c0*/  ISETP.GT.U32.AND P0, PT, R84.reuse, R40, PT ;  /* 0x000000285400720c */ /* 0x040fe20003f04070 */
[--C-:B------:R-:W-:Y:S01]  /*20d0*/  @!P1 IMAD.IADD R31, R31, 0x1, -R84.reuse ;  /* 0x000000011f1f9824 */ /* 0x100fe200078e0a54 */
[----:B------:R-:W-:Y:S01]  /*20e0*/  ISETP.GT.U32.AND P1, PT, R84, R39, PT ;  /* 0x000000275400720c */ /* 0x000fe20003f24070 */
[----:B------:R-:W-:Y:S01]  /*20f0*/  IMAD.HI.U32 R5, R2, R9, RZ ;  /* 0x0000000902057227 */ /* 0x000fe200078e00ff */
[----:B------:R-:W-:Y:S01]  /*2100*/  IABS R19, R226 ;  /* 0x000000e200137213 */ /* 0x000fe20000000000 */
[----:B------:R-:W-:Y:S01]  /*2110*/  STL [R1+0x488], R249 ;  /* 0x000488f901007387 */ /* 0x000fe20000100800 */
[----:B------:R-:W-:Y:S01]  /*2120*/  IABS R23, R232 ;  /* 0x000000e800177213 */ /* 0x000fe20000000000 */
[--C-:B------:R-:W-:Y:S01]  /*2130*/  @!P4 IMAD.IADD R44, R44, 0x1, -R84.reuse ;  /* 0x000000012c2cc824 */ /* 0x100fe200078e0a54 */
[----:B------:R-:W-:Y:S01]  /*2140*/  ISETP.GT.U32.AND P4, PT, R84, R36, PT ;  /* 0x000000245400720c */ /* 0x000fe20003f84070 */
[----:B------:R-:W-:Y:S01]  /*2150*/  IMAD.HI.U32 R6, R2, R11, RZ ;  /* 0x0000000b02067227 */ /* 0x000fe200078e00ff */
[C---:B------:R-:W-:Y:S01]  /*2160*/  LOP3.LUT R228, R198.reuse, 0x5e, RZ, 0xfc, !PT ;  /* 0x0000005ec6e47812 */ /* 0x040fe200078efcff */
[----:B------:R-:W-:Y:S01]  /*2170*/  STL [R1+0x5cc], R248 ;  /* 0x0005ccf801007387 */ /* 0x000fe20000100800 */
[----:B------:R-:W-:Y:S01]  /*2180*/  LOP3.LUT R224, R198, 0x62, RZ, 0xfc, !PT ;  /* 0x00000062c6e07812 */ /* 0x000fe200078efcff */
[----:B------:R-:W-:Y:S01]  /*2190*/  IMAD.HI.U32 R4, R2, R27, RZ ;  /* 0x0000001b02047227 */ /* 0x000fe200078e00ff */
[C---:B------:R-:W-:Y:S01]  /*21a0*/  LOP3.LUT R222, R198.reuse, 0x64, RZ, 0xfc, !PT ;  /* 0x00000064c6de7812 */ /* 0x040fe200078efcff */
[----:B------:R-:W-:Y:S01]  /*21b0*/  STL [R1+0x5c8], R247 ;  /* 0x0005c8f701007387 */ /* 0x000fe20000100800 */
[----:B------:R-:W-:Y:S01]  /*21c0*/  LOP3.LUT R220, R198, 0x66, RZ, 0xfc, !PT ;  /* 0x00000066c6dc7812 */ /* 0x000fe200078efcff */
[----:B------:R-:W-:Y:S01]  /*21d0*/  IMAD R28, R84, R8, R15 ;  /* 0x00000008541c7224 */ /* 0x000fe200078e020f */
[----:B------:R-:W-:Y:S01]  /*21e0*/  LOP3.LUT R218, R198, 0x68, RZ, 0xfc, !PT ;  /* 0x00000068c6da7812 */ /* 0x000fe200078efcff */
[--C-:B------:R-:W-:Y:S01]  /*21f0*/  @!P5 IMAD.IADD R43, R43, 0x1, -R84.reuse ;  /* 0x000000012b2bd824 */ /* 0x100fe200078e0a54 */
[----:B------:R-:W-:Y:S01]  /*2200*/  ISETP.GT.U32.AND P5, PT, R84, R35, PT ;  /* 0x000000235400720c */ /* 0x000fe20003fa4070 */
[----:B------:R-:W-:Y:S01]  /*2210*/  @!P2 IMAD.IADD R42, R42, 0x1, -R84 ;  /* 0x000000012a2aa824 */ /* 0x000fe200078e0a54 */
[C---:B------:R-:W-:Y:S01]  /*2220*/  ISETP.GT.U32.AND P2, PT, R84.reuse, R34, PT ;  /* 0x000000225400720c */ /* 0x040fe20003f44070 */
[----:B------:R-:W-:Y:S01]  /*2230*/  IMAD.MOV R5, RZ, RZ, -R5 ;  /* 0x000000ffff057224 */ /* 0x000fe200078e0a05 */
[----:B------:R-:W-:Y:S01]  /*2240*/  ISETP.GT.U32.AND P6, PT, R84, R46, PT ;  /* 0x0000002e5400720c */ /* 0x000fe20003fc4070 */
[----:B------:R-:W-:Y:S01]  /*2250*/  IMAD.HI.U32 R8, R2, R13, RZ ;  /* 0x0000000d02087227 */ /* 0x000fe200078e00ff */
[----:B------:R-:W-:Y:S01]  /*2260*/  IABS R15, R220 ;  /* 0x000000dc000f7213 */ /* 0x000fe20000000000 */
[----:B------:R-:W-:Y:S01]  /*2270*/  STL [R1+0x5c4], R246 ;  /* 0x0005c4f601007387 */ /* 0x000fe20000100800 */
[C---:B------:R-:W-:Y:S01]  /*2280*/  LOP3.LUT R216, R198.reuse, 0x6a, RZ, 0xfc, !PT ;  /* 0x0000006ac6d87812 */ /* 0x040fe200078efcff */
[----:B------:R-:W-:Y:S01]  /*2290*/  IMAD.MOV R6, RZ, RZ, -R6 ;  /* 0x000000ffff067224 */ /* 0x000fe200078e0a06 */
[C---:B------:R-:W-:Y:S01]  /*22a0*/  LOP3.LUT R212, R198.reuse, 0x6e, RZ, 0xfc, !PT ;  /* 0x0000006ec6d47812 */ /* 0x040fe200078efcff */
[----:B------:R-:W-:Y:S01]  /*22b0*/  IMAD.MOV R4, RZ, RZ, -R4 ;  /* 0x000000ffff047224 */ /* 0x000fe200078e0a04 */
[----:B------:R-:W-:Y:S01]  /*22c0*/  LOP3.LUT R210, R198, 0x70, RZ, 0xfc, !PT ;  /* 0x00000070c6d27812 */ /* 0x000fe200078efcff */
[----:B------:R-:W-:Y:S01]  /*22d0*/  @!P3 IMAD.IADD R38, R38, 0x1, -R84 ;  /* 0x000000012626b824 */ /* 0x000fe200078e0a54 */
[C---:B------:R-:W-:Y:S01]  /*22e0*/  ISETP.GT.U32.AND P3, PT, R84.reuse, R28, PT ;  /* 0x0000001c5400720c */ /* 0x040fe20003f64070 */
[C---:B------:R-:W-:Y:S01]  /*22f0*/  IMAD R26, R84.reuse, R5, R9 ;  /* 0x00000005541a7224 */ /* 0x040fe200078e0209 */
[----:B------:R-:W-:Y:S01]  /*2300*/  IABS R9, R228 ;  /* 0x000000e400097213 */ /* 0x000fe20000000000 */
[----:B------:R-:W-:Y:S01]  /*2310*/  IMAD.MOV R8, RZ, RZ, -R8 ;  /* 0x000000ffff087224 */ /* 0x000fe200078e0a08 */
[----:B------:R-:W-:Y:S01]  /*2320*/  IABS R17, R212 ;  /* 0x000000d400117213 */ /* 0x000fe20000000000 */
[----:B------:R-:W-:Y:S01]  /*2330*/  IMAD R24, R84, R6, R11 ;  /* 0x0000000654187224 */ /* 0x000fe200078e020b */
[----:B------:R-:W-:Y:S01]  /*2340*/  IABS R11, R224 ;  /* 0x000000e0000b7213 */ /* 0x000fe20000000000 */
[----:B------:R-:W-:Y:S01]  /*2350*/  IMAD.HI.U32 R5, R2, R19, RZ ;  /* 0x0000001302057227 */ /* 0x000fe200078e00ff */
[----:B------:R-:W-:Y:S01]  /*2360*/  LOP3.LUT R214, R198, 0x6c, RZ, 0xfc, !PT ;  /* 0x0000006cc6d67812 */ /* 0x000fe200078efcff */
[----:B------:R-:W-:Y:S01]  /*2370*/  STL [R1+0x5c0], R245 ;  /* 0x0005c0f501007387 */ /* 0x000fe20000100800 */
[----:B------:R-:W-:Y:S01]  /*2380*/  IABS R21, R210 ;  /* 0x000000d200157213 */ /* 0x000fe20000000000 */
[----:B------:R-:W-:Y:S01]  /*2390*/  IMAD.HI.U32 R7, R2, R23, RZ ;  /* 0x0000001702077227 */ /* 0x000fe200078e00ff */
[C---:B------:R-:W-:Y:S01]  /*23a0*/  LOP3.LUT R208, R198.reuse, 0x74, RZ, 0xfc, !PT ;  /* 0x00000074c6d07812 */ /* 0x040fe200078efcff */
[----:B------:R-:W-:Y:S01]  /*23b0*/  STL [R1+0x5bc], R244 ;  /* 0x0005bcf401007387 */ /* 0x000fe20000100800 */
[----:B------:R-:W-:Y:S01]  /*23c0*/  LOP3.LUT R205, R198, 0x78, RZ, 0xfc, !PT ;  /* 0x00000078c6cd7812 */ /* 0x000fe200078efcff */
[----:B------:R-:W-:Y:S01]  /*23d0*/  IMAD R27, R84, R4, R27 ;  /* 0x00000004541b7224 */ /* 0x000fe200078e021b */
[----:B------:R-:W-:Y:S01]  /*23e0*/  LOP3.LUT R206, R198, 0x76, RZ, 0xfc, !PT ;  /* 0x00000076c6ce7812 */ /* 0x000fe200078efcff */
[----:B------:R-:W-:Y:S01]  /*23f0*/  IMAD R22, R84, R8, R13 ;  /* 0x0000000854167224 */ /* 0x000fe200078e020d */
[----:B------:R-:W-:Y:S01]  /*2400*/  IABS R13, R222 ;  /* 0x000000de000d7213 */ /* 0x000fe20000000000 */
[----:B------:R-:W-:Y:S01]  /*2410*/  IMAD.MOV R5, RZ, RZ, -R5 ;  /* 0x000000ffff057224 */ /* 0x000fe200078e0a05 */
[----:B------:R-:W-:Y:S01]  /*2420*/  IABS R29, R205 ;  /* 0x000000cd001d7213 */ /* 0x000fe20000000000 */
[--C-:B------:R-:W-:Y:S01]  /*2430*/  @!P0 IMAD.IADD R40, R40, 0x1, -R84.reuse ;  /* 0x0000000128288824 */ /* 0x100fe200078e0a54 */
[C---:B------:R-:W-:Y:S01]  /*2440*/  ISETP.GT.U32.AND P0, PT, R84.reuse, R32, PT ;  /* 0x000000205400720c */ /* 0x040fe20003f04070 */
[--C-:B------:R-:W-:Y:S01]  /*2450*/  @!P1 IMAD.IADD R39, R39, 0x1, -R84.reuse ;  /* 0x0000000127279824 */ /* 0x100fe200078e0a54 */
[----:B------:R-:W-:Y:S01]  /*2460*/  ISETP.GT.U32.AND P1, PT, R84, R31, PT ;  /* 0x0000001f5400720c */ /* 0x000fe20003f24070 */
[----:B------:R-:W-:Y:S01]  /*2470*/  IMAD.MOV R7, RZ, RZ, -R7 ;  /* 0x000000ffff077224 */ /* 0x000fe200078e0a07 */
[----:B------:R-:W-:Y:S01]  /*2480*/  LOP3.LUT R209, R198, 0x72, RZ, 0xfc, !PT ;  /* 0x00000072c6d17812 */ /* 0x000fe200078efcff */
[--C-:B------:R-:W-:Y:S01]  /*2490*/  @!P4 IMAD.IADD R36, R36, 0x1, -R84.reuse ;  /* 0x000000012424c824 */ /* 0x100fe200078e0a54 */
[----:B------:R-:W-:Y:S01]  /*24a0*/  ISETP.GT.U32.AND P4, PT, R84, R27, PT ;  /* 0x0000001b5400720c */ /* 0x000fe20003f84070 */
[----:B------:R-:W-:Y:S01]  /*24b0*/  IMAD.HI.U32 R4, R2, R9, RZ ;  /* 0x0000000902047227 */ /* 0x000fe200078e00ff */
[C---:B------:R-:W-:Y:S01]  /*24c0*/  LOP3.LUT R204, R198.reuse, 0x7a, RZ, 0xfc, !PT ;  /* 0x0000007ac6cc7812 */ /* 0x040fe200078efcff */
[----:B------:R-:W-:Y:S01]  /*24d0*/  STL [R1+0x5b8], R243 ;  /* 0x0005b8f301007387 */ /* 0x000fe20000100800 */
[----:B------:R-:W-:Y:S01]  /*24e0*/  LOP3.LUT R203, R198, 0x7c, RZ, 0xfc, !PT ;  /* 0x0000007cc6cb7812 */ /* 0x000fe200078efcff */
[----:B------:R-:W-:Y:S01]  /*24f0*/  IMAD.HI.U32 R6, R2, R11, RZ ;  /* 0x0000000b02067227 */ /* 0x000fe200078e00ff */
[----:B------:R-:W-:Y:S01]  /*2500*/  IABS R37, R204 ;  /* 0x000000cc00257213 */ /* 0x000fe20000000000 */
        /* <DEDUP_REMOVED lines=8> */
[----:B------:R-:W-:Y:S01]  /*2590*/  IMAD R23, R84, R7, R23 ;  /* 0x0000000754177224 */ /* 0x000fe200078e0217 */
[----:B------:R-:W-:Y:S01]  /*25a0*/  LOP3.LUT R195, R198, 0x82, RZ, 0xfc, !PT ;  /* 0x00000082c6c37812 */ /* 0x000fe200078efcff */
[C---:B------:R-:W-:Y:S01]  /*25b0*/  IMAD.HI.U32 R7, R2.reuse, R13, RZ ;  /* 0x0000000d02077227 */ /* 0x040fe200078e00ff */
[----:B------:R-:W-:Y:S01]  /*25c0*/  IABS R41, R196 ;  /* 0x000000c400297213 */ /* 0x000fe20000000000 */
[----:B------:R-:W-:Y:S01]  /*25d0*/  STL [R1+0x5b0], R240 ;  /* 0x0005b0f001007387 */ /* 0x000fe20000100800 */
[----:B------:R-:W-:Y:S01]  /*25e0*/  IABS R45, R195 ;  /* 0x000000c3002d7213 */ /* 0x000fe20000000000 */
[----:B------:R-:W-:Y:S01]  /*25f0*/  IMAD.HI.U32 R8, R2, R15, RZ ;  /* 0x0000000f02087227 */ /* 0x000fe200078e00ff */
[C---:B------:R-:W-:Y:S01]  /*2600*/  LOP3.LUT R194, R198.reuse, 0x84, RZ, 0xfc, !PT ;  /* 0x00000084c6c27812 */ /* 0x040fe200078efcff */
[----:B------:R-:W-:Y:S01]  /*2610*/  STL [R1+0x5ac], R238 ;  /* 0x0005acee01007387 */ /* 0x000fe20000100800 */
[C---:B------:R-:W-:Y:S01]  /*2620*/  LOP3.LUT R190, R198.reuse, 0x8a, RZ, 0xfc, !PT ;  /* 0x0000008ac6be7812 */ /* 0x040fe200078efcff */
[----:B------:R-:W-:Y:S01]  /*2630*/  IMAD.MOV R4, RZ, RZ, -R4 ;  /* 0x000000ffff047224 */ /* 0x000fe200078e0a04 */
[----:B------:R-:W-:Y:S01]  /*2640*/  IABS R49, R194 ;  /* 0x000000c200317213 */ /* 0x000fe20000000000 */
[----:B------:R-:W-:Y:S01]  /*2650*/  IMAD.MOV R6, RZ, RZ, -R6 ;  /* 0x000000ffff067224 */ /* 0x000fe200078e0a06 */
[----:B------:R-:W-:Y:S01]  /*2660*/  LOP3.LUT R192, R198, 0x86, RZ, 0xfc, !PT ;  /* 0x00000086c6c07812 */ /* 0x000fe200078efcff */
[----:B------:R-:W-:Y:S01]  /*2670*/  @!P3 IMAD.IADD R28, R28, 0x1, -R84 ;  /* 0x000000011c1cb824 */ /* 0x000fe200078e0a54 */
[----:B------:R-:W-:Y:S01]  /*2680*/  ISETP.GT.U32.AND P3, PT, R84, R19, PT ;  /* 0x000000135400720c */ /* 0x000fe20003f64070 */
[----:B------:R-:W-:Y:S01]  /*2690*/  IMAD.MOV R7, RZ, RZ, -R7 ;  /* 0x000000ffff077224 */ /* 0x000fe200078e0a07 */
[----:B------:R-:W-:Y:S01]  /*26a0*/  IABS R61, R190 ;  /* 0x000000be003d7213 */ /* 0x000fe20000000000 */
[----:B------:R-:W-:Y:S01]  /*26b0*/  IMAD.MOV R8, RZ, RZ, -R8 ;  /* 0x000000ffff087224 */ /* 0x000fe200078e0a08 */
[----:B------:R-:W-:Y:S01]  /*26c0*/  LOP3.LUT R187, R198, 0x8e, RZ, 0xfc, !PT ;  /* 0x0000008ec6bb7812 */ /* 0x000fe200078efcff */
[C---:B------:R-:W-:Y:S01]  /*26d0*/  IMAD R20, R84.reuse, R4, R9 ;  /* 0x0000000454147224 */ /* 0x040fe200078e0209 */
[----:B------:R-:W-:Y:S01]  /*26e0*/  IABS R9, R218 ;  /* 0x000000da00097213 */ /* 0x000fe20000000000 */
[----:B------:R-:W-:Y:S01]  /*26f0*/  IMAD R18, R84, R6, R11 ;  /* 0x0000000654127224 */ /* 0x000fe200078e020b */
[----:B------:R-:W-:Y:S01]  /*2700*/  IABS R11, R216 ;  /* 0x000000d8000b7213 */ /* 0x000fe20000000000 */
[----:B------:R-:W-:Y:S01]  /*2710*/  @!P6 IMAD.IADD R46, R46, 0x1, -R84 ;  /* 0x000000012e2ee824 */ /* 0x000fe200078e0a54 */
[C---:B------:R-:W-:Y:S01]  /*2720*/  ISETP.GT.U32.AND P6, PT, R84.reuse, R30, PT ;  /* 0x0000001e5400720c */ /* 0x040fe20003fc4070 */
[----:B-1----:R-:W-:Y:S01]  /*2730*/  IMAD.MOV.U32 R251, RZ, RZ, R16 ;  /* 0x000000fffffb7224 */ /* 0x002fe200078e0010 */
[----:B------:R-:W-:Y:S01]  /*2740*/  IABS R53, R192 ;  /* 0x000000c000357213 */ /* 0x000fe20000000000 */
[C---:B------:R-:W-:Y:S01]  /*2750*/  IMAD R16, R84.reuse, R7, R13 ;  /* 0x0000000754107224 */ /* 0x040fe200078e020d */
[----:B------:R-:W-:Y:S01]  /*2760*/  IABS R13, R214 ;  /* 0x000000d6000d7213 */ /* 0x000fe20000000000 */
[----:B------:R-:W-:Y:S01]  /*2770*/  IMAD R15, R84, R8, R15 ;  /* 0x00000008540f7224 */ /* 0x000fe200078e020f */
[----:B------:R-:W-:Y:S01]  /*2780*/  LOP3.LUT R191, R198, 0x88, RZ, 0xfc, !PT ;  /* 0x00000088c6bf7812 */ /* 0x000fe200078efcff */
[--C-:B------:R-:W-:Y:S01]  /*2790*/  @!P0 IMAD.IADD R32, R32, 0x1, -R84.reuse ;  /* 0x0000000120208824 */ /* 0x100fe200078e0a54 */
[C---:B------:R-:W-:Y:S01]  /*27a0*/  ISETP.GT.U32.AND P0, PT, R84.reuse, R23, PT ;  /* 0x000000175400720c */ /* 0x040fe20003f04070 */
[--C-:B------:R-:W-:Y:S01]  /*27b0*/  @!P1 IMAD.IADD R31, R31, 0x1, -R84.reuse ;  /* 0x000000011f1f9824 */ /* 0x100fe200078e0a54 */
[C---:B------:R-:W-:Y:S01]  /*27c0*/  ISETP.GT.U32.AND P1, PT, R84.reuse, R22, PT ;  /* 0x000000165400720c */ /* 0x040fe20003f24070 */
[--C-:B------:R-:W-:Y:S01]  /*27d0*/  @!P4 IMAD.IADD R27, R27, 0x1, -R84.reuse ;  /* 0x000000011b1bc824 */ /* 0x100fe200078e0a54 */
[----:B------:R-:W-:Y:S01]  /*27e0*/  ISETP.GT.U32.AND P4, PT, R84, R18, PT ;  /* 0x000000125400720c */ /* 0x000fe20003f84070 */
[----:B------:R-:W-:Y:S01]  /*27f0*/  IMAD.HI.U32 R4, R2, R9, RZ ;  /* 0x0000000902047227 */ /* 0x000fe200078e00ff */
[----:B------:R-:W-:Y:S01]  /*2800*/  LOP3.LUT R188, R198, 0x8c, RZ, 0xfc, !PT ;  /* 0x0000008cc6bc7812 */ /* 0x000fe200078efcff */
[----:B------:R-:W-:Y:S01]  /*2810*/  STL [R1+0x5a8], R236 ;  /* 0x0005a8ec01007387 */ /* 0x000fe20000100800 */
[----:B------:R-:W-:Y:S01]  /*2820*/  IABS R69, R187 ;  /* 0x000000bb00457213 */ /* 0x000fe20000000000 */
[----:B------:R-:W-:Y:S01]  /*2830*/  IMAD.HI.U32 R5, R2, R11, RZ ;  /* 0x0000000b02057227 */ /* 0x000fe200078e00ff */
[----:B------:R-:W-:Y:S01]  /*2840*/  IABS R57, R191 ;  /* 0x000000bf00397213 */ /* 0x000fe20000000000 */
[----:B------:R-:W-:Y:S01]  /*2850*/  STL [R1+0x5a4], R234 ;  /* 0x0005a4ea01007387 */ /* 0x000fe20000100800 */
[----:B------:R-:W-:Y:S01]  /*2860*/  LOP3.LUT R186, R198, 0x90, RZ, 0xfc, !PT ;  /* 0x00000090c6ba7812 */ /* 0x000fe200078efcff */
[--C-:B------:R-:W-:Y:S01]  /*2870*/  @!P5 IMAD.IADD R26, R26, 0x1, -R84.reuse ;  /* 0x000000011a1ad824 */ /* 0x100fe200078e0a54 */
[----:B------:R-:W-:Y:S01]  /*2880*/  ISETP.GT.U32.AND P5, PT, R84, R16, PT ;  /* 0x000000105400720c */ /* 0x000fe20003fa4070 */
[----:B------:R-:W-:Y:S01]  /*2890*/  @!P2 IMAD.IADD R24, R24, 0x1, -R84 ;  /* 0x000000011818a824 */ /* 0x000fe200078e0a54 */
[----:B------:R-:W-:Y:S01]  /*28a0*/  ISETP.GT.U32.AND P2, PT, R84, R15, PT ;  /* 0x0000000f5400720c */ /* 0x000fe20003f44070 */
[----:B------:R-:W-:Y:S01]  /*28b0*/  IMAD.MOV R4, RZ, RZ, -R4 ;  /* 0x000000ffff047224 */ /* 0x000fe200078e0a04 */
[----:B------:R-:W-:Y:S01]  /*28c0*/  IABS R65, R188 ;  /* 0x000000bc00417213 */ /* 0x000fe20000000000 */
[----:B------:R-:W-:Y:S01]  /*28d0*/  IMAD.MOV R5, RZ, RZ, -R5 ;  /* 0x000000ffff057224 */ /* 0x000fe200078e0a05 */
[----:B------:R-:W-:Y:S01]  /*28e0*/  LOP3.LUT R180, R198, 0x98, RZ, 0xfc, !PT ;  /* 0x00000098c6b47812 */ /* 0x000fe200078efcff */
[--C-:B------:R-:W-:Y:S01]  /*28f0*/  @!P3 IMAD.IADD R19, R19, 0x1, -R84.reuse ;  /* 0x000000011313b824 */ /* 0x100fe200078e0a54 */
[----:B------:R-:W-:Y:S01]  /*2900*/  ISETP.GT.U32.AND P3, PT, R84, R27, PT ;  /* 0x0000001b5400720c */ /* 0x000fe20003f64070 */
[----:B------:R-:W-:Y:S01]  /*2910*/  IMAD.HI.U32 R7, R2, R17, RZ ;  /* 0x0000001102077227 */ /* 0x000fe200078e00ff */
[----:B------:R-:W-:Y:S01]  /*2920*/  IABS R73, R186 ;  /* 0x000000ba00497213 */ /* 0x000fe20000000000 */
[----:B------:R-:W-:Y:S01]  /*2930*/  STL [R1+0x5a0], R232 ;  /* 0x0005a0e801007387 */ /* 0x000fe20000100800 */
[----:B------:R-:W-:Y:S01]  /*2940*/  LOP3.LUT R184, R198, 0x92, RZ, 0xfc, !PT ;  /* 0x00000092c6b87812 */ /* 0x000fe200078efcff */
[----:B------:R-:W-:Y:S01]  /*2950*/  IMAD R14, R84, R4, R9 ;  /* 0x00000004540e7224 */ /* 0x000fe200078e0209 */
[----:B------:R-:W-:Y:S01]  /*2960*/  LOP3.LUT R183, R198, 0x94, RZ, 0xfc, !PT ;  /* 0x00000094c6b77812 */ /* 0x000fe200078efcff */
[----:B------:R-:W-:Y:S01]  /*2970*/  IMAD R12, R84, R5, R11 ;  /* 0x00000005540c7224 */ /* 0x000fe200078e020b */
[----:B------:R-:W-:Y:S01]  /*2980*/  IABS R87, R180 ;  /* 0x000000b400577213 */ /* 0x000fe20000000000 */
[--C-:B------:R-:W-:Y:S01]  /*2990*/  @!P6 IMAD.IADD R30, R30, 0x1, -R84.reuse ;  /* 0x000000011e1ee824 */ /* 0x100fe200078e0a54 */
[----:B------:R-:W-:Y:S01]  /*29a0*/  ISETP.GT.U32.AND P6, PT, R84, R20, PT ;  /* 0x000000145400720c */ /* 0x000fe20003fc4070 */
[----:B------:R-:W-:Y:S01]  /*29b0*/  IMAD.HI.U32 R8, R2, R21, RZ ;  /* 0x0000001502087227 */ /* 0x000fe200078e00ff */
[----:B------:R-:W-:Y:S01]  /*29c0*/  IABS R77, R184 ;  /* 0x000000b8004d7213 */ /* 0x000fe20000000000 */
[----:B------:R-:W-:Y:S01]  /*29d0*/  STL [R1+0x59c], R230 ;  /* 0x00059ce601007387 */ /* 0x000fe20000100800 */
[----:B------:R-:W-:Y:S01]  /*29e0*/  IABS R81, R183 ;  /* 0x000000b700517213 */ /* 0x000fe20000000000 */
[----:B------:R-:W-:Y:S01]  /*29f0*/  IMAD.MOV R7, RZ, RZ, -R7 ;  /* 0x000000ffff077224 */ /* 0x000fe200078e0a07 */
[----:B------:R-:W-:Y:S01]  /*2a00*/  LOP3.LUT R182, R198, 0x96, RZ, 0xfc, !PT ;  /* 0x00000096c6b67812 */ /* 0x000fe200078efcff */
[--C-:B------:R-:W-:Y:S01]  /*2a10*/  @!P0 IMAD.IADD R23, R23, 0x1, -R84.reuse ;  /* 0x0000000117178824 */ /* 0x100fe200078e0a54 */
[----:B------:R-:W-:Y:S01]  /*2a20*/  ISETP.GT.U32.AND P0, PT, R84, R14, PT ;  /* 0x0000000e5400720c */ /* 0x000fe20003f04070 */
[--C-:B------:R-:W-:Y:S01]  /*2a30*/  @!P1 IMAD.IADD R22, R22, 0x1, -R84.reuse ;  /* 0x0000000116169824 */ /* 0x100fe200078e0a54 */
[----:B------:R-:W-:Y:S01]  /*2a40*/  ISETP.GT.U32.AND P1, PT, R84, R12, PT ;  /* 0x0000000c5400720c */ /* 0x000fe20003f24070 */
[----:B------:R-:W-:Y:S01]  /*2a50*/  IMAD.HI.U32 R6, R2, R13, RZ ;  /* 0x0000000d02067227 */ /* 0x000fe200078e00ff */
[----:B------:R-:W-:Y:S01]  /*2a60*/  LOP3.LUT R179, R198, 0x9a, RZ, 0xfc, !PT ;  /* 0x0000009ac6b37812 */ /* 0x000fe200078efcff */
[----:B------:R-:W-:Y:S01]  /*2a70*/  STL [R1+0x598], R228 ;  /* 0x000598e401007387 */ /* 0x000fe20000100800 */
[----:B------:R-:W-:Y:S01]  /*2a80*/  IABS R85, R182 ;  /* 0x000000b600557213 */ /* 0x000fe20000000000 */
[----:B------:R-:W-:Y:S01]  /*2a90*/  @!P4 IMAD.IADD R18, R18, 0x1, -R84 ;  /* 0x000000011212c824 */ /* 0x000fe200078e0a54 */
[----:B------:R-:W-:Y:S01]  /*2aa0*/  ISETP.GT.U32.AND P4, PT, R84, R26, PT ;  /* 0x0000001a5400720c */ /* 0x000fe20003f84070 */
[----:B------:R-:W-:Y:S01]  /*2ab0*/  IMAD.MOV R8, RZ, RZ, -R8 ;  /* 0x000000ffff087224 */ /* 0x000fe200078e0a08 */
[----:B------:R-:W-:Y:S01]  /*2ac0*/  LOP3.LUT R178, R198, 0x9c, RZ, 0xfc, !PT ;  /* 0x0000009cc6b27812 */ /* 0x000fe200078efcff */
[----:B------:R-:W-:Y:S01]  /*2ad0*/  IMAD R10, R84, R7, R17 ;  /* 0x00000007540a7224 */ /* 0x000fe200078e0211 */
[----:B------:R-:W-:Y:S01]  /*2ae0*/  IABS R17, R208 ;  /* 0x000000d000117213 */ /* 0x000fe20000000000 */
[--C-:B------:R-:W-:Y:S01]  /*2af0*/  @!P5 IMAD.IADD R16, R16, 0x1, -R84.reuse ;  /* 0x000000011010d824 */ /* 0x100fe200078e0a54 */
[C---:B------:R-:W-:Y:S01]  /*2b00*/  ISETP.GT.U32.AND P5, PT, R84.reuse, R24, PT ;  /* 0x000000185400720c */ /* 0x040fe20003fa4070 */
[----:B------:R-:W-:Y:S01]  /*2b10*/  @!P2 IMAD.IADD R15, R15, 0x1, -R84 ;  /* 0x000000010f0fa824 */ /* 0x000fe200078e0a54 */
[----:B------:R-:W-:Y:S01]  /*2b20*/  ISETP.GT.U32.AND P2, PT, R84, R23, PT ;  /* 0x000000175400720c */ /* 0x000fe20003f44070 */
[----:B------:R-:W-:Y:S01]  /*2b30*/  IMAD.MOV R6, RZ, RZ, -R6 ;  /* 0x000000ffff067224 */ /* 0x000fe200078e0a06 */
[----:B------:R-:W-:Y:S01]  /*2b40*/  LOP3.LUT R176, R198, 0x9e, RZ, 0xfc, !PT ;  /* 0x0000009ec6b07812 */ /* 0x000fe200078efcff */
[C---:B------:R-:W-:Y:S01]  /*2b50*/  IMAD R8, R84.reuse, R8, R21 ;  /* 0x0000000854087224 */ /* 0x040fe200078e0215 */
[----:B------:R-:W-:Y:S01]  /*2b60*/  IABS R21, R206 ;  /* 0x000000ce00157213 */ /* 0x000fe20000000000 */
[--C-:B------:R-:W-:Y:S01]  /*2b70*/  @!P3 IMAD.IADD R27, R27, 0x1, -R84.reuse ;  /* 0x000000011b1bb824 */ /* 0x100fe200078e0a54 */
[C---:B------:R-:W-:Y:S01]  /*2b80*/  ISETP.GT.U32.AND P3, PT, R84.reuse, R19, PT ;  /* 0x000000135400720c */ /* 0x040fe20003f64070 */
[----:B------:R-:W-:Y:S01]  /*2b90*/  IMAD R11, R84, R6, R13 ;  /* 0x00000006540b7224 */ /* 0x000fe200078e020d */
[----:B------:R-:W-:Y:S01]  /*2ba0*/  IABS R13, R209 ;  /* 0x000000d1000d7213 */ /* 0x000fe20000000000 */
[C---:B------:R-:W-:Y:S01]  /*2bb0*/  IMAD.HI.U32 R5, R2.reuse, R17, RZ ;  /* 0x0000001102057227 */ /* 0x040fe200078e00ff */
[----:B------:R-:W-:Y:S01]  /*2bc0*/  IABS R89, R179 ;  /* 0x000000b300597213 */ /* 0x000fe20000000000 */
[----:B------:R-:W-:Y:S01]  /*2bd0*/  STL [R1+0x594], R226 ;  /* 0x000594e201007387 */ /* 0x000fe20000100800 */
[----:B------:R-:W-:Y:S01]  /*2be0*/  IABS R91, R178 ;  /* 0x000000b2005b7213 */ /* 0x000fe20000000000 */
[----:B------:R-:W-:Y:S01]  /*2bf0*/  IMAD.HI.U32 R7, R2, R29, RZ ;  /* 0x0000001d02077227 */ /* 0x000fe200078e00ff */
[----:B------:R-:W-:Y:S01]  /*2c00*/  IABS R93, R176 ;  /* 0x000000b0005d7213 */ /* 0x000fe20000000000 */
[----:B------:R-:W-:Y:S01]  /*2c10*/  STL [R1+0x590], R224 ;  /* 0x000590e001007387 */ /* 0x000fe20000100800 */
[----:B------:R-:W-:Y:S01]  /*2c20*/  LOP3.LUT R174, R198, 0xa2, RZ, 0xfc, !PT ;  /* 0x000000a2c6ae7812 */ /* 0x000fe200078efcff */
[--C-:B------:R-:W-:Y:S01]  /*2c30*/  @!P6 IMAD.IADD R20, R20, 0x1, -R84.reuse ;  /* 0x000000011414e824 */ /* 0x100fe200078e0a54 */
[----:B------:R-:W-:Y:S01]  /*2c40*/  LOP3.LUT R175, R198, 0xa0, RZ, 0xfc, !PT ;  /* 0x000000a0c6af7812 */ /* 0x000fe200078efcff */
[----:B------:R-:W-:Y:S01]  /*2c50*/  IMAD.HI.U32 R6, R2, R21, RZ ;  /* 0x0000001502067227 */ /* 0x000fe200078e00ff */
[C---:B------:R-:W-:Y:S01]  /*2c60*/  LOP3.LUT R171, R198.reuse, 0xa6, RZ, 0xfc, !PT ;  /* 0x000000a6c6ab7812 */ /* 0x040fe200078efcff */
[----:B------:R-:W-:Y:S01]  /*2c70*/  STL [R1+0x58c], R222 ;  /* 0x00058cde01007387 */ /* 0x000fe20000100800 */
[C---:B------:R-:W-:Y:S01]  /*2c80*/  LOP3.LUT R172, R198.reuse, 0xa4, RZ, 0xfc, !PT ;  /* 0x000000a4c6ac7812 */ /* 0x040fe200078efcff */
[----:B------:R-:W-:Y:S01]  /*2c90*/  IMAD.MOV R5, RZ, RZ, -R5 ;  /* 0x000000ffff057224 */ /* 0x000fe200078e0a05 */
[C---:B------:R-:W-:Y:S01]  /*2ca0*/  LOP3.LUT R168, R198.reuse, 0xaa, RZ, 0xfc, !PT ;  /* 0x000000aac6a87812 */ /* 0x040fe200078efcff */
[----:B------:R-:W-:Y:S01]  /*2cb0*/  IMAD.MOV R33, RZ, RZ, -R7 ;  /* 0x000000ffff217224 */ /* 0x000fe200078e0a07 */
[----:B------:R-:W-:Y:S01]  /*2cc0*/  LOP3.LUT R170, R198, 0xa8, RZ, 0xfc, !PT ;  /* 0x000000a8c6aa7812 */ /* 0x000fe200078efcff */
[--C-:B------:R-:W-:Y:S01]  /*2cd0*/  @!P0 IMAD.IADD R14, R14, 0x1, -R84.reuse ;  /* 0x000000010e0e8824 */ /* 0x100fe200078e0a54 */
[----:B------:R-:W-:Y:S01]  /*2ce0*/  ISETP.GT.U32.AND P0, PT, R84, R22, PT ;  /* 0x000000165400720c */ /* 0x000fe20003f04070 */
[--C-:B------:R-:W-:Y:S01]  /*2cf0*/  @!P1 IMAD.IADD R12, R12, 0x1, -R84.reuse ;  /* 0x000000010c0c9824 */ /* 0x100fe200078e0a54 */
[----:B------:R-:W-:Y:S01]  /*2d00*/  ISETP.GT.U32.AND P1, PT, R84, R20, PT ;  /* 0x000000145400720c */ /* 0x000fe20003f24070 */
[----:B------:R-:W-:Y:S01]  /*2d10*/  IMAD.HI.U32 R4, R2, R13, RZ ;  /* 0x0000000d02047227 */ /* 0x000fe200078e00ff */
[C---:B------:R-:W-:Y:S01]  /*2d20*/  LOP3.LUT R166, R198.reuse, 0xae, RZ, 0xfc, !PT ;  /* 0x000000aec6a67812 */ /* 0x040fe200078efcff */
[----:B------:R-:W-:Y:S01]  /*2d30*/  STL [R1+0x588], R220 ;  /* 0x000588dc01007387 */ /* 0x000fe20000100800 */
[----:B------:R-:W-:Y:S01]  /*2d40*/  LOP3.LUT R167, R198, 0xac, RZ, 0xfc, !PT ;  /* 0x000000acc6a77812 */ /* 0x000fe200078efcff */
[----:B------:R-:W-:Y:S01]  /*2d50*/  @!P4 IMAD.IADD R26, R26, 0x1, -R84 ;  /* 0x000000011a1ac824 */ /* 0x000fe200078e0a54 */
[----:B------:R-:W-:Y:S01]  /*2d60*/  ISETP.GT.U32.AND P4, PT, R84, R18, PT ;  /* 0x000000125400720c */ /* 0x000fe20003f84070 */
[----:B------:R-:W-:Y:S01]  /*2d70*/  IMAD.MOV R25, RZ, RZ, -R6 ;  /* 0x000000ffff197224 */ /* 0x000fe200078e0a06 */
[----:B------:R-:W-:Y:S01]  /*2d80*/  LOP3.LUT R160, R198, 0xb4, RZ, 0xfc, !PT ;  /* 0x000000b4c6a07812 */ /* 0x000fe200078efcff */
        /* <DEDUP_REMOVED lines=13> */
[C---:B------:R-:W-:Y:S01]  /*2e60*/  LOP3.LUT R158, R198.reuse, 0xb8, RZ, 0xfc, !PT ;  /* 0x000000b8c69e7812 */ /* 0x040fe200078efcff */
[----:B------:R-:W-:Y:S01]  /*2e70*/  IMAD.MOV R9, RZ, RZ, -R9 ;  /* 0x000000ffff097224 */ /* 0x000fe200078e0a09 */
[----:B------:R-:W-:Y:S01]  /*2e80*/  LOP3.LUT R155, R198, 0xba, RZ, 0xfc, !PT ;  /* 0x000000bac69b7812 */ /* 0x000fe200078efcff */
[--C-:B------:R-:W-:Y:S01]  /*2e90*/  @!P3 IMAD.IADD R19, R19, 0x1, -R84.reuse ;  /* 0x000000011313b824 */ /* 0x100fe200078e0a54 */
[C---:B------:R-:W-:Y:S01]  /*2ea0*/  ISETP.GT.U32.AND P3, PT, R84.reuse, R10, PT ;  /* 0x0000000a5400720c */ /* 0x040fe20003f64070 */
[C---:B------:R-:W-:Y:S01]  /*2eb0*/  IMAD R7, R84.reuse, R4, R13 ;  /* 0x0000000454077224 */ /* 0x040fe200078e020d */
[----:B------:R-:W-:Y:S01]  /*2ec0*/  ISETP.GT.U32.AND P6, PT, R84, R28, PT ;  /* 0x0000001c5400720c */ /* 0x000fe20003fc4070 */
[----:B------:R-:W-:Y:S01]  /*2ed0*/  IMAD.HI.U32 R13, R2, R33, RZ ;  /* 0x00000021020d7227 */ /* 0x000fe200078e00ff */
[----:B------:R-:W-:Y:S01]  /*2ee0*/  IABS R97, R174 ;  /* 0x000000ae00617213 */ /* 0x000fe20000000000 */
[----:B------:R-:W-:Y:S01]  /*2ef0*/  STL [R1+0x580], R216 ;  /* 0x000580d801007387 */ /* 0x000fe20000100800 */
[----:B------:R-:W-:Y:S01]  /*2f00*/  IABS R95, R175 ;  /* 0x000000af005f7213 */ /* 0x000fe20000000000 */
[----:B------:R-:W-:Y:S01]  /*2f10*/  IMAD R9, R84, R9, R37 ;  /* 0x0000000954097224 */ /* 0x000fe200078e0225 */
[----:B------:R-:W-:Y:S01]  /*2f20*/  IABS R37, R202 ;  /* 0x000000ca00257213 */ /* 0x000fe20000000000 */
[----:B------:R-:W-:Y:S01]  /*2f30*/  IMAD.MOV R13, RZ, RZ, -R13 ;  /* 0x000000ffff0d7224 */ /* 0x000fe200078e0a0d */
[----:B------:R-:W-:Y:S01]  /*2f40*/  IABS R105, R168 ;  /* 0x000000a800697213 */ /* 0x000fe20000000000 */
[--C-:B------:R-:W-:Y:S01]  /*2f50*/  @!P0 IMAD.IADD R22, R22, 0x1, -R84.reuse ;  /* 0x0000000116168824 */ /* 0x100fe200078e0a54 */
[----:B------:R-:W-:Y:S01]  /*2f60*/  ISETP.GT.U32.AND P0, PT, R84, R14, PT ;  /* 0x0000000e5400720c */ /* 0x000fe20003f04070 */
[--C-:B------:R-:W-:Y:S01]  /*2f70*/  @!P1 IMAD.IADD R20, R20, 0x1, -R84.reuse ;  /* 0x0000000114149824 */ /* 0x100fe200078e0a54 */
[----:B------:R-:W-:Y:S01]  /*2f80*/  ISETP.GT.U32.AND P1, PT, R84, R11, PT ;  /* 0x0000000b5400720c */ /* 0x000fe20003f24070 */
[--C-:B------:R-:W-:Y:S01]  /*2f90*/  @!P4 IMAD.IADD R18, R18, 0x1, -R84.reuse ;  /* 0x000000011212c824 */ /* 0x100fe200078e0a54 */
[----:B------:R-:W-:Y:S01]  /*2fa0*/  ISETP.GT.U32.AND P4, PT, R84, R8, PT ;  /* 0x000000085400720c */ /* 0x000fe20003f84070 */
[----:B------:R-:W-:Y:S01]  /*2fb0*/  IMAD.HI.U32 R17, R2, R37, RZ ;  /* 0x0000002502117227 */ /* 0x000fe200078e00ff */
[----:B------:R-:W-:Y:S01]  /*2fc0*/  IABS R101, R170 ;  /* 0x000000aa00657213 */ /* 0x000fe20000000000 */
[----:B------:R-:W-:Y:S01]  /*2fd0*/  STL [R1+0x57c], R214 ;  /* 0x00057cd601007387 */ /* 0x000fe20000100800 */
[----:B------:R-:W-:Y:S01]  /*2fe0*/  IABS R113, R166 ;  /* 0x000000a600717213 */ /* 0x000fe20000000000 */
        /* <DEDUP_REMOVED lines=20> */
[----:B------:R-:W-:Y:S01]  /*3130*/  IMAD.MOV R21, RZ, RZ, -R21 ;  /* 0x000000ffff157224 */ /* 0x000fe200078e0a15 */
[----:B------:R-:W-:Y:S01]  /*3140*/  IABS R137, R155 ;  /* 0x0000009b00897213 */ /* 0x000fe20000000000 */
[----:B------:R-:W-:Y:S01]  /*3150*/  IMAD.MOV R25, RZ, RZ, -R25 ;  /* 0x000000ffff197224 */ /* 0x000fe200078e0a19 */
[----:B------:R-:W-:Y:S01]  /*3160*/  IABS R141, R154 ;  /* 0x0000009a008d7213 */ /* 0x000fe20000000000 */
[--C-:B------:R-:W-:Y:S01]  /*3170*/  @!P6 IMAD.IADD R28, R28, 0x1, -R84.reuse ;  /* 0x000000011c1ce824 */ /* 0x100fe200078e0a54 */
[C---:B------:R-:W-:Y:S01]  /*3180*/  ISETP.GT.U32.AND P6, PT, R84.reuse, R12, PT ;  /* 0x0000000c5400720c */ /* 0x040fe20003fc4070 */
[----:B------:R-:W-:Y:S01]  /*3190*/  IMAD R17, R84, R17, R37 ;  /* 0x0000001154117224 */ /* 0x000fe200078e0225 */
[----:B------:R-:W-:Y:S01]  /*31a0*/  LOP3.LUT R146, R198, 0xc2, RZ, 0xfc, !PT ;  /* 0x000000c2c6927812 */ /* 0x000fe200078efcff */
[----:B------:R-:W-:Y:S01]  /*31b0*/  IMAD R21, R84, R21, R41 ;  /* 0x0000001554157224 */ /* 0x000fe200078e0229 */
[----:B------:R-:W-:Y:S01]  /*31c0*/  LOP3.LUT R152, R198, 0xbe, RZ, 0xfc, !PT ;  /* 0x000000bec6987812 */ /* 0x000fe200078efcff */
        /* <DEDUP_REMOVED lines=14> */
[--C-:B------:R-:W-:Y:S01]  /*32b0*/  @!P2 IMAD.IADD R6, R6, 0x1, -R84.reuse ;  /* 0x000000010606a824 */ /* 0x100fe200078e0a54 */
[C---:B------:R-:W-:Y:S01]  /*32c0*/  ISETP.GT.U32.AND P2, PT, R84.reuse, R25, PT ;  /* 0x000000195400720c */ /* 0x040fe20003f44070 */
[----:B------:R-:W-:Y:S01]  /*32d0*/  IMAD.MOV R29, RZ, RZ, -R29 ;  /* 0x000000ffff1d7224 */ /* 0x000fe200078e0a1d */
[----:B------:R-:W-:Y:S01]  /*32e0*/  IABS R149, R150 ;  /* 0x0000009600957213 */ /* 0x000fe20000000000 */
[--C-:B------:R-:W-:Y:S01]  /*32f0*/  @!P3 IMAD.IADD R13, R13, 0x1, -R84.reuse ;  /* 0x000000010d0db824 */ /* 0x100fe200078e0a54 */
[C---:B------:R-:W-:Y:S01]  /*3300*/  ISETP.GT.U32.AND P3, PT, R84.reuse, R8, PT ;  /* 0x000000085400720c */ /* 0x040fe20003f64070 */
[----:B------:R-:W-:Y:S01]  /*3310*/  IMAD R29, R84, R29, R49 ;  /* 0x0000001d541d7224 */ /* 0x000fe200078e0231 */
[----:B------:R-:W-:Y:S01]  /*3320*/  LOP3.LUT R142, R198, 0xc6, RZ, 0xfc, !PT ;  /* 0x000000c6c68e7812 */ /* 0x000fe200078efcff */
[--C-:B------:R-:W-:Y:S01]  /*3330*/  @!P6 IMAD.IADD R12, R12, 0x1, -R84.reuse ;  /* 0x000000010c0ce824 */ /* 0x100fe200078e0a54 */
[----:B------:R-:W-:Y:S01]  /*3340*/  ISETP.GT.U32.AND P6, PT, R84, R5, PT ;  /* 0x000000055400720c */ /* 0x000fe20003fc4070 */
[--C-:B------:R-:W-:Y:S01]  /*3350*/  @!P0 IMAD.IADD R4, R4, 0x1, -R84.reuse ;  /* 0x0000000104048824 */ /* 0x100fe200078e0a54 */
[C---:B------:R-:W-:Y:S01]  /*3360*/  ISETP.GT.U32.AND P0, PT, R84.reuse, R29, PT ;  /* 0x0000001d5400720c */ /* 0x040fe20003f04070 */
[--C-:B------:R-:W-:Y:S01]  /*3370*/  @!P1 IMAD.IADD R9, R9, 0x1, -R84.reuse ;  /* 0x0000000109099824 */ /* 0x100fe200078e0a54 */
[C---:B------:R-:W-:Y:S01]  /*3380*/  ISETP.GT.U32.AND P1, PT, R84.reuse, R10, PT ;  /* 0x0000000a5400720c */ /* 0x040fe20003f24070 */
[--C-:B------:R-:W-:Y:S01]  /*3390*/  @!P4 IMAD.IADD R17, R17, 0x1, -R84.reuse ;  /* 0x000000011111c824 */ /* 0x100fe200078e0a54 */
[C---:B------:R-:W-:Y:S01]  /*33a0*/  ISETP.GT.U32.AND P4, PT, R84.reuse, R7, PT ;  /* 0x000000075400720c */ /* 0x040fe20003f84070 */
[--C-:B------:R-:W-:Y:S01]  /*33b0*/  @!P5 IMAD.IADD R21, R21, 0x1, -R84.reuse ;  /* 0x000000011515d824 */ /* 0x100fe200078e0a54 */
[C---:B------:R-:W-:Y:S01]  /*33c0*/  ISETP.GT.U32.AND P5, PT, R84.reuse, R6, PT ;  /* 0x000000065400720c */ /* 0x040fe20003fa4070 */
[--C-:B------:R-:W-:Y:S01]  /*33d0*/  @!P2 IMAD.IADD R25, R25, 0x1, -R84.reuse ;  /* 0x000000011919a824 */ /* 0x100fe200078e0a54 */
[----:B------:R-:W-:Y:S01]  /*33e0*/  ISETP.GT.U32.AND P2, PT, R84, R4, PT ;  /* 0x000000045400720c */ /* 0x000fe20003f44070 */
[--C-:B------:R-:W-:Y:S01]  /*33f0*/  @!P3 IMAD.IADD R8, R8, 0x1, -R84.reuse ;  /* 0x000000010808b824 */ /* 0x100fe200078e0a54 */
[----:B------:R-:W-:Y:S01]  /*3400*/  ISETP.GT.U32.AND P3, PT, R84, R13, PT ;  /* 0x0000000d5400720c */ /* 0x000fe20003f64070 */
[----:B------:R-:W-:Y:S01]  /*3410*/  IMAD.HI.U32 R41, R2, R61, RZ ;  /* 0x0000003d02297227 */ /* 0x000fe200078e00ff */
[C---:B------:R-:W-:Y:S01]  /*3420*/  LOP3.LUT R143, R198.reuse, 0xc4, RZ, 0xfc, !PT ;  /* 0x000000c4c68f7812 */ /* 0x040fe200078efcff */
[----:B------:R-:W-:Y:S01]  /*3430*/  STL [R1+0x56c], R208 ;  /* 0x00056cd001007387 */ /* 0x000fe20000100800 */
[----:B------:R-:W-:Y:S01]  /*3440*/  IABS R161, R142 ;  /* 0x0000008e00a17213 */ /* 0x000fe20000000000 */
[--C-:B------:R-:W-:Y:S01]  /*3450*/  @!P6 IMAD.IADD R5, R5, 0x1, -R84.reuse ;  /* 0x000000010505e824 */ /* 0x100fe200078e0a54 */
[----:B------:R-:W-:Y:S01]  /*3460*/  LOP3.LUT R139, R198, 0xc8, RZ, 0xfc, !PT ;  /* 0x000000c8c68b7812 */ /* 0x000fe200078efcff */
[----:B------:R-:W-:Y:S01]  /*3470*/  IMAD.HI.U32 R33, R2, R53, RZ ;  /* 0x0000003502217227 */ /* 0x000fe200078e00ff */
[----:B------:R-:W-:Y:S01]  /*3480*/  ISETP.GT.U32.AND P6, PT, R84, R11, PT ;  /* 0x0000000b5400720c */ /* 0x000fe20003fc4070 */
[----:B------:R-:W-:Y:S01]  /*3490*/  STL [R1+0x568], R206 ;  /* 0x000568ce01007387 */ /* 0x000fe20000100800 */
[----:B------:R-:W-:Y:S01]  /*34a0*/  LOP3.LUT R138, R198, 0xca, RZ, 0xfc, !PT ;  /* 0x000000cac68a7812 */ /* 0x000fe200078efcff */
[----:B------:R-:W-:Y:S01]  /*34b0*/  IMAD.MOV R41, RZ, RZ, -R41 ;  /* 0x000000ffff297224 */ /* 0x000fe200078e0a29 */
[----:B------:R-:W-:Y:S01]  /*34c0*/  IABS R157, R143 ;  /* 0x0000008f009d7213 */ /* 0x000fe20000000000 */
        /* <DEDUP_REMOVED lines=16> */
[----:B------:R-:W-:Y:S01]  /*35d0*/  IMAD.HI.U32 R45, R2, R65, RZ ;  /* 0x00000041022d7227 */ /* 0x000fe200078e00ff */
[C---:B------:R-:W-:Y:S01]  /*35e0*/  LOP3.LUT R134, R198.reuse, 0xce, RZ, 0xfc, !PT ;  /* 0x000000cec6867812 */ /* 0x040fe200078efcff */
[----:B------:R-:W-:Y:S01]  /*35f0*/  STL [R1+0x55c], R203 ;  /* 0x00055ccb01007387 */ /* 0x000fe20000100800 */
[----:B------:R-:W-:Y:S01]  /*3600*/  LOP3.LUT R130, R198, 0xd2, RZ, 0xfc, !PT ;  /* 0x000000d2c6827812 */ /* 0x000fe200078efcff */
[----:B------:R-:W-:Y:S01]  /*3610*/  IMAD R41, R84, R41, R61 ;  /* 0x0000002954297224 */ /* 0x000fe200078e023d */
[----:B------:R-:W-:Y:S01]  /*3620*/  IABS R173, R135 ;  /* 0x0000008700ad7213 */ /* 0x000fe20000000000 */
[--C-:B------:R-:W-:Y:S01]  /*3630*/  @!P5 IMAD.IADD R6, R6, 0x1, -R84.reuse ;  /* 0x000000010606d824 */ /* 0x100fe200078e0a54 */
[----:B------:R-:W-:Y:S01]  /*3640*/  ISETP.GT.U32.AND P5, PT, R84, R21, PT ;  /* 0x000000155400720c */ /* 0x000fe20003fa4070 */
[--C-:B------:R-:W-:Y:S01]  /*3650*/  @!P2 IMAD.IADD R4, R4, 0x1, -R84.reuse ;  /* 0x000000010404a824 */ /* 0x100fe200078e0a54 */
[C---:B------:R-:W-:Y:S01]  /*3660*/  ISETP.GT.U32.AND P2, PT, R84.reuse, R25, PT ;  /* 0x000000195400720c */ /* 0x040fe20003f44070 */
[----:B------:R-:W-:Y:S01]  /*3670*/  IMAD.MOV R49, RZ, RZ, -R49 ;  /* 0x000000ffff317224 */ /* 0x000fe200078e0a31 */
[----:B------:R-:W-:Y:S01]  /*3680*/  IABS R177, R134 ;  /* 0x0000008600b17213 */ /* 0x000fe20000000000 */
[----:B------:R-:W-:Y:S01]  /*3690*/  IMAD R33, R84, R33, R53 ;  /* 0x0000002154217224 */ /* 0x000fe200078e0235 */
[----:B------:R-:W-:Y:S01]  /*36a0*/  IABS R185, R130 ;  /* 0x0000008200b97213 */ /* 0x000fe20000000000 */
[----:B------:R-:W-:Y:S01]  /*36b0*/  IMAD.MOV R37, RZ, RZ, -R37 ;  /* 0x000000ffff257224 */ /* 0x000fe200078e0a25 */
[----:B------:R-:W-:Y:S01]  /*36c0*/  LOP3.LUT R127, R198, 0xd4, RZ, 0xfc, !PT ;  /* 0x000000d4c67f7812 */ /* 0x000fe200078efcff */
[----:B------:R-:W-:Y:S01]  /*36d0*/  IMAD.HI.U32 R53, R2, R73, RZ ;  /* 0x0000004902357227 */ /* 0x000fe200078e00ff */
[----:B------:R-:W-:Y:S01]  /*36e0*/  LOP3.LUT R126, R198, 0xd6, RZ, 0xfc, !PT ;  /* 0x000000d6c67e7812 */ /* 0x000fe200078efcff */
[----:B------:R-:W-:Y:S01]  /*36f0*/  STL [R1+0x558], R202 ;  /* 0x000558ca01007387 */ /* 0x000fe20000100800 */
        /* <DEDUP_REMOVED lines=9> */
[----:B------:R-:W-:Y:S01]  /*3790*/  IMAD.HI.U32 R69, R2, R87, RZ ;  /* 0x0000005702457227 */ /* 0x000fe200078e00ff */
[----:B------:R-:W-:Y:S01]  /*37a0*/  IABS R213, R119 ;  /* 0x0000007700d57213 */ /* 0x000fe20000000000 */
[----:B------:R-:W-:Y:S01]  /*37b0*/  STL [R1+0x554], R196 ;  /* 0x000554c401007387 */ /* 0x000fe20000100800 */
[----:B------:R-:W-:Y:S01]  /*37c0*/  LOP3.LUT R122, R198, 0xdc, RZ, 0xfc, !PT ;  /* 0x000000dcc67a7812 */ /* 0x000fe200078efcff */
[----:B------:R-:W-:Y:S01]  /*37d0*/  IMAD.MOV R53, RZ, RZ, -R53 ;  /* 0x000000ffff357224 */ /* 0x000fe200078e0a35 */
[----:B------:R-:W-:Y:S01]  /*37e0*/  IABS R201, R124 ;  /* 0x0000007c00c97213 */ /* 0x000fe20000000000 */
[----:B------:R-:W-:Y:S01]  /*37f0*/  IMAD R45, R84, R45, R65 ;  /* 0x0000002d542d7224 */ /* 0x000fe200078e0241 */
[----:B------:R-:W-:Y:S01]  /*3800*/  LOP3.LUT R118, R198, 0xe0, RZ, 0xfc, !PT ;  /* 0x000000e0c6767812 */ /* 0x000fe200078efcff */
[----:B------:R-:W-:Y:S01]  /*3810*/  IMAD.HI.U32 R57, R2, R77, RZ ;  /* 0x0000004d02397227 */ /* 0x000fe200078e00ff */
[----:B------:R-:W-:Y:S01]  /*3820*/  LOP3.LUT R123, R198, 0xda, RZ, 0xfc, !PT ;  /* 0x000000dac67b7812 */ /* 0x000fe200078efcff */
        /* <DEDUP_REMOVED lines=16> */
[----:B------:R-:W-:Y:S01]  /*3930*/  IMAD.MOV R57, RZ, RZ, -R57 ;  /* 0x000000ffff397224 */ /* 0x000fe200078e0a39 */
[----:B------:R-:W-:Y:S01]  /*3940*/  LOP3.LUT R115, R198, 0xe4, RZ, 0xfc, !PT ;  /* 0x000000e4c6737812 */ /* 0x000fe200078efcff */
[----:B------:R-:W-:Y:S01]  /*3950*/  IMAD.MOV R61, RZ, RZ, -R61 ;  /* 0x000000ffff3d7224 */ /* 0x000fe200078e0a3d */
[----:B------:R-:W-:Y:S01]  /*3960*/  IABS R217, R116 ;  /* 0x0000007400d97213 */ /* 0x000fe20000000000 */
[--C-:B------:R-:W-:Y:S01]  /*3970*/  @!P4 IMAD.IADD R17, R17, 0x1, -R84.reuse ;  /* 0x000000011111c824 */ /* 0x100fe200078e0a54 */
[----:B------:R-:W-:Y:S01]  /*3980*/  ISETP.GT.U32.AND P4, PT, R84, R45, PT ;  /* 0x0000002d5400720c */ /* 0x000fe20003f84070 */
[----:B------:R-:W-:Y:S01]  /*3990*/  IMAD.HI.U32 R65, R2, R85, RZ ;  /* 0x0000005502417227 */ /* 0x000fe200078e00ff */
[----:B------:R-:W-:Y:S01]  /*39a0*/  IABS R221, R114 ;  /* 0x0000007200dd7213 */ /* 0x000fe20000000000 */
[----:B------:R-:W-:Y:S01]  /*39b0*/  STL [R1+0x5d8], R192 ;  /* 0x0005d8c001007387 */ /* 0x000fe20000100800 */
[----:B------:R-:W-:Y:S01]  /*39c0*/  LOP3.LUT R112, R198, 0xe8, RZ, 0xfc, !PT ;  /* 0x000000e8c6707812 */ /* 0x000fe200078efcff */
[----:B------:R-:W-:Y:S01]  /*39d0*/  IMAD.HI.U32 R73, R2, R89, RZ ;  /* 0x0000005902497227 */ /* 0x000fe200078e00ff */
[----:B------:R-:W-:Y:S01]  /*39e0*/  IABS R219, R115 ;  /* 0x0000007300db7213 */ /* 0x000fe20000000000 */
[----:B------:R-:W-:Y:S01]  /*39f0*/  STL [R1+0x5d0], R191 ;  /* 0x0005d0bf01007387 */ /* 0x000fe20000100800 */
[----:B------:R-:W-:Y:S01]  /*3a00*/  IABS R223, R112 ;  /* 0x0000007000df7213 */ /* 0x000fe20000000000 */
[----:B------:R-:W-:Y:S01]  /*3a10*/  IMAD R69, R84, R69, R87 ;  /* 0x0000004554457224 */ /* 0x000fe200078e0257 */
[----:B------:R-:W-:Y:S01]  /*3a20*/  LOP3.LUT R100, R198, 0xfa, RZ, 0xfc, !PT ;  /* 0x000000fac6647812 */ /* 0x000fe200078efcff */
[--C-:B------:R-:W-:Y:S01]  /*3a30*/  @!P5 IMAD.IADD R21, R21, 0x1, -R84.reuse ;  /* 0x000000011515d824 */ /* 0x100fe200078e0a54 */
[C---:B------:R-:W-:Y:S01]  /*3a40*/  ISETP.GT.U32.AND P5, PT, R84.reuse, R49, PT ;  /* 0x000000315400720c */ /* 0x040fe20003fa4070 */
[----:B------:R-:W-:Y:S01]  /*3a50*/  @!P2 IMAD.IADD R25, R25, 0x1, -R84 ;  /* 0x000000011919a824 */ /* 0x000fe200078e0a54 */
[C---:B------:R-:W-:Y:S01]  /*3a60*/  ISETP.GT.U32.AND P2, PT, R84.reuse, R53, PT ;  /* 0x000000355400720c */ /* 0x040fe20003f44070 */
[C---:B------:R-:W-:Y:S01]  /*3a70*/  IMAD R57, R84.reuse, R57, R77 ;  /* 0x0000003954397224 */ /* 0x040fe200078e024d */
[----:B------:R-:W-:Y:S01]  /*3a80*/  STL [R1+0x54c], R190 ;  /* 0x00054cbe01007387 */ /* 0x000fe20000100800 */
[----:B------:R-:W-:Y:S01]  /*3a90*/  IMAD R61, R84, R61, R81 ;  /* 0x0000003d543d7224 */ /* 0x000fe200078e0251 */
[----:B------:R-:W-:Y:S01]  /*3aa0*/  LOP3.LUT R111, R198, 0xea, RZ, 0xfc, !PT ;  /* 0x000000eac66f7812 */ /* 0x000fe200078efcff */
[----:B------:R-:W-:Y:S01]  /*3ab0*/  IMAD.MOV R65, RZ, RZ, -R65 ;  /* 0x000000ffff417224 */ /* 0x000fe200078e0a41 */
[----:B------:R-:W-:Y:S01]  /*3ac0*/  STL [R1+0x548], R188 ;  /* 0x000548bc01007387 */ /* 0x000fe20000100800 */
[----:B------:R-:W-:Y:S01]  /*3ad0*/  IMAD.HI.U32 R77, R2, R91, RZ ;  /* 0x0000005b024d7227 */ /* 0x000fe200078e00ff */
[----:B------:R-:W-:-:S02]  /*3ae0*/  LOP3.LUT R108, R198, 0xee, RZ, 0xfc, !PT ;  /* 0x000000eec66c7812 */ /* 0x000fc400078efcff */
[----:B------:R-:W-:Y:S01]  /*3af0*/  STL [R1+0x544], R187 ;  /* 0x000544bb01007387 */ /* 0x000fe20000100800 */
[----:B------:R-:W-:Y:S01]  /*3b00*/  IMAD.HI.U32 R81, R2, R93, RZ ;  /* 0x0000005d02517227 */ /* 0x000fe200078e00ff */
[C---:B------:R-:W-:Y:S02]  /*3b10*/  LOP3.LUT R107, R198.reuse, 0xf0, RZ, 0xfc, !PT ;  /* 0x000000f0c66b7812 */ /* 0x040fe400078efcff */
[----:B------:R-:W-:Y:S01]  /*3b20*/  STL [R1+0x540], R186 ;  /* 0x000540ba01007387 */ /* 0x000fe20000100800 */
[----:B------:R-:W-:Y:S01]  /*3b30*/  IMAD.MOV R73, RZ, RZ, -R73 ;  /* 0x000000ffff497224 */ /* 0x000fe200078e0a49 */
[----:B------:R-:W-:Y:S01]  /*3b40*/  LOP3.LUT R102, R198, 0xf2, RZ, 0xfc, !PT ;  /* 0x000000f2c6667812 */ /* 0x000fe200078efcff */
[----:B------:R-:W-:Y:S01]  /*3b50*/  @!P3 IMAD.IADD R41, R41, 0x1, -R84 ;  /* 0x000000012929b824 */ /* 0x000fe200078e0a54 */
[C---:B------:R-:W-:Y:S01]  /*3b60*/  ISETP.GT.U32.AND P3, PT, R84.reuse, R69, PT ;  /* 0x000000455400720c */ /* 0x040fe20003f64070 */
[----:B------:R-:W-:Y:S01]  /*3b70*/  IMAD R65, R84, R65, R85 ;  /* 0x0000004154417224 */ /* 0x000fe200078e0255 */
[----:B------:R-:W-:Y:S01]  /*3b80*/  LOP3.LUT R110, R198, 0xec, RZ, 0xfc, !PT ;  /* 0x000000ecc66e7812 */ /* 0x000fe200078efcff */
[----:B------:R-:W-:-:S02]  /*3b90*/  IMAD.MOV R77, RZ, RZ, -R77 ;  /* 0x000000ffff4d7224 */ /* 0x000fc400078e0a4d */
[--C-:B------:R-:W-:Y:S02]  /*3ba0*/  @!P6 IMAD.IADD R29, R29, 0x1, -R84.reuse ;  /* 0x000000011d1de824 */ /* 0x100fe400078e0a54 */
[--C-:B------:R-:W-:Y:S02]  /*3bb0*/  @!P0 IMAD.IADD R33, R33, 0x1, -R84.reuse ;  /* 0x0000000121218824 */ /* 0x100fe400078e0a54 */
[--C-:B------:R-:W-:Y:S02]  /*3bc0*/  @!P1 IMAD.IADD R37, R37, 0x1, -R84.reuse ;  /* 0x0000000125259824 */ /* 0x100fe400078e0a54 */
[----:B------:R-:W-:Y:S02]  /*3bd0*/  @!P4 IMAD.IADD R45, R45, 0x1, -R84 ;  /* 0x000000012d2dc824 */ /* 0x000fe400078e0a54 */
[----:B------:R-:W-:-:S04]  /*3be0*/  IMAD.HI.U32 R87, R2, R97, RZ ;  /* 0x0000006102577227 */ /* 0x000fc800078e00ff */
[----:B------:R-:W-:-:S04]  /*3bf0*/  IMAD.HI.U32 R90, R2, R101, RZ ;  /* 0x00000065025a7227 */ /* 0x000fc800078e00ff */
[----:B------:R-:W-:Y:S01]  /*3c00*/  IMAD.HI.U32 R92, R2, R109, RZ ;  /* 0x0000006d025c7227 */ /* 0x000fe200078e00ff */
[----:B------:R-:W-:Y:S01]  /*3c10*/  IABS R241, R100 ;  /* 0x0000006400f17213 */ /* 0x000fe20000000000 */
[----:B------:R-:W-:Y:S01]  /*3c20*/  STL [R1+0x53c], R184 ;  /* 0x00053cb801007387 */ /* 0x000fe20000100800 */
[----:B------:R-:W-:Y:S01]  /*3c30*/  IABS R225, R111 ;  /* 0x0000006f00e17213 */ /* 0x000fe20000000000 */
[----:B------:R-:W-:Y:S01]  /*3c40*/  IMAD.MOV R81, RZ, RZ, -R81 ;  /* 0x000000ffff517224 */ /* 0x000fe200078e0a51 */
[----:B------:R-:W-:Y:S01]  /*3c50*/  IABS R229, R108 ;  /* 0x0000006c00e57213 */ /* 0x000fe20000000000 */
[C---:B------:R-:W-:Y:S01]  /*3c60*/  IMAD R73, R84.reuse, R73, R89 ;  /* 0x0000004954497224 */ /* 0x040fe200078e0259 */
[C---:B------:R-:W-:Y:S01]  /*3c70*/  ISETP.GT.U32.AND P6, PT, R84.reuse, R57, PT ;  /* 0x000000395400720c */ /* 0x040fe20003fc4070 */
[C---:B------:R-:W-:Y:S01]  /*3c80*/  IMAD R77, R84.reuse, R77, R91 ;  /* 0x0000004d544d7224 */ /* 0x040fe200078e025b */
[C---:B------:R-:W-:Y:S01]  /*3c90*/  ISETP.GT.U32.AND P0, PT, R84.reuse, R61, PT ;  /* 0x0000003d5400720c */ /* 0x040fe20003f04070 */
[C---:B------:R-:W-:Y:S01]  /*3ca0*/  IMAD R81, R84.reuse, R81, R93 ;  /* 0x0000005154517224 */ /* 0x040fe200078e025d */
[C---:B------:R-:W-:Y:S01]  /*3cb0*/  ISETP.GT.U32.AND P1, PT, R84.reuse, R65, PT ;  /* 0x000000415400720c */ /* 0x040fe20003f24070 */
[--C-:B------:R-:W-:Y:S01]  /*3cc0*/  @!P5 IMAD.IADD R49, R49, 0x1, -R84.reuse ;  /* 0x000000013131d824 */ /* 0x100fe200078e0a54 */
[C---:B------:R-:W-:Y:S01]  /*3cd0*/  ISETP.GT.U32.AND P4, PT, R84.reuse, R73, PT ;  /* 0x000000495400720c */ /* 0x040fe20003f84070 */
[--C-:B------:R-:W-:Y:S01]  /*3ce0*/  @!P2 IMAD.IADD R53, R53, 0x1, -R84.reuse ;  /* 0x000000013535a824 */ /* 0x100fe200078e0a54 */
[C---:B------:R-:W-:Y:S01]  /*3cf0*/  ISETP.GT.U32.AND P5, PT, R84.reuse, R77, PT ;  /* 0x0000004d5400720c */ /* 0x040fe20003fa4070 */
[--C-:B------:R-:W-:Y:S01]  /*3d00*/  @!P3 IMAD.IADD R69, R69, 0x1, -R84.reuse ;  /* 0x000000014545b824 */ /* 0x100fe200078e0a54 */
[C---:B------:R-:W-:Y:S01]  /*3d10*/  ISETP.GT.U32.AND P2, PT, R84.reuse, R81, PT ;  /* 0x000000515400720c */ /* 0x040fe20003f44070 */
[----:B------:R-:W-:Y:S01]  /*3d20*/  IMAD.MOV R87, RZ, RZ, -R87 ;  /* 0x000000ffff577224 */ /* 0x000fe200078e0a57 */
[C---:B------:R-:W-:Y:S01]  /*3d30*/  ISETP.GT.U32.AND P3, PT, R84.reuse, R45, PT ;  /* 0x0000002d5400720c */ /* 0x040fe20003f64070 */
[--C-:B------:R-:W-:Y:S01]  /*3d40*/  @!P6 IMAD.IADD R57, R57, 0x1, -R84.reuse ;  /* 0x000000013939e824 */ /* 0x100fe200078e0a54 */
[----:B------:R-:W-:Y:S01]  /*3d50*/  IABS R93, R172 ;  /* 0x000000ac005d7213 */ /* 0x000fe20000000000 */
[--C-:B------:R-:W-:Y:S01]  /*3d60*/  @!P0 IMAD.IADD R61, R61, 0x1, -R84.reuse ;  /* 0x000000013d3d8824 */ /* 0x100fe200078e0a54 */
[C---:B------:R-:W-:Y:S01]  /*3d70*/  ISETP.GT.U32.AND P0, PT, R84.reuse, R37, PT ;  /* 0x000000255400720c */ /* 0x040fe20003f04070 */
[--C-:B------:R-:W-:Y:S01]  /*3d80*/  @!P1 IMAD.IADD R65, R65, 0x1, -R84.reuse ;  /* 0x0000000141419824 */ /* 0x100fe200078e0a54 */
[C---:B------:R-:W-:Y:S01]  /*3d90*/  ISETP.GT.U32.AND P1, PT, R84.reuse, R41, PT ;  /* 0x000000295400720c */ /* 0x040fe20003f24070 */
[--C-:B------:R-:W-:Y:S01]  /*3da0*/  @!P4 IMAD.IADD R73, R73, 0x1, -R84.reuse ;  /* 0x000000014949c824 */ /* 0x100fe200078e0a54 */
[C---:B------:R-:W-:Y:S01]  /*3db0*/  ISETP.GT.U32.AND P4, PT, R84.reuse, R49, PT ;  /* 0x000000315400720c */ /* 0x040fe20003f84070 */
[C---:B------:R-:W-:Y:S01]  /*3dc0*/  IMAD R89, R84.reuse, R87, R97 ;  /* 0x0000005754597224 */ /* 0x040fe200078e0261 */
[----:B------:R-:W-:Y:S01]  /*3dd0*/  IABS R97, R171 ;  /* 0x000000ab00617213 */ /* 0x000fe20000000000 */
[--C-:B------:R-:W-:Y:S01]  /*3de0*/  @!P5 IMAD.IADD R77, R77, 0x1, -R84.reuse ;  /* 0x000000014d4dd824 */ /* 0x100fe200078e0a54 */
[C---:B------:R-:W-:Y:S01]  /*3df0*/  ISETP.GT.U32.AND P5, PT, R84.reuse, R53, PT ;  /* 0x000000355400720c */ /* 0x040fe20003fa4070 */
[----:B------:R-:W-:Y:S01]  /*3e00*/  @!P2 IMAD.IADD R81, R81, 0x1, -R84 ;  /* 0x000000015151a824 */ /* 0x000fe200078e0a54 */
[----:B------:R-:W-:Y:S01]  /*3e10*/  ISETP.GT.U32.AND P2, PT, R84, R57, PT ;  /* 0x000000395400720c */ /* 0x000fe20003f44070 */
[----:B------:R-:W-:Y:S01]  /*3e20*/  IMAD.HI.U32 R85, R2, R95, RZ ;  /* 0x0000005f02557227 */ /* 0x000fe200078e00ff */
[----:B------:R-:W-:Y:S01]  /*3e30*/  STL [R1+0x5dc], R183 ;  /* 0x0005dcb701007387 */ /* 0x000fe20000100800 */
[----:B------:R-:W-:-:S02]  /*3e40*/  IABS R231, R107 ;  /* 0x0000006b00e77213 */ /* 0x000fc40000000000 */
[----:B------:R-:W-:Y:S01]  /*3e50*/  @!P3 IMAD.IADD R45, R45, 0x1, -R84 ;  /* 0x000000012d2db824 */ /* 0x000fe200078e0a54 */
[C---:B------:R-:W-:Y:S01]  /*3e60*/  ISETP.GT.U32.AND P3, PT, R84.reuse, R69, PT ;  /* 0x000000455400720c */ /* 0x040fe20003f64070 */
[----:B------:R-:W-:Y:S01]  /*3e70*/  IMAD.MOV R85, RZ, RZ, -R85 ;  /* 0x000000ffff557224 */ /* 0x000fe200078e0a55 */
[----:B------:R-:W-:Y:S01]  /*3e80*/  ISETP.GT.U32.AND P6, PT, R84, R33, PT ;  /* 0x000000215400720c */ /* 0x000fe20003fc4070 */
[C---:B------:R-:W-:Y:S01]  /*3e90*/  IMAD.HI.U32 R88, R2.reuse, R97, RZ ;  /* 0x0000006102587227 */ /* 0x040fe200078e00ff */
[----:B------:R-:W-:Y:S01]  /*3ea0*/  STL [R1+0x5e0], R182 ;  /* 0x0005e0b601007387 */ /* 0x000fe20000100800 */
[----:B------:R-:W-:Y:S02]  /*3eb0*/  IABS R233, R102 ;  /* 0x0000006600e97213 */ /* 0x000fe40000000000 */
[----:B------:R-:W-:Y:S01]  /*3ec0*/  IMAD.HI.U32 R87, R2, R93, RZ ;  /* 0x0000005d02577227 */ /* 0x000fe200078e00ff */
[----:B------:R-:W-:Y:S01]  /*3ed0*/  STL [R1+0x5e4], R180 ;  /* 0x0005e4b401007387 */ /* 0x000fe20000100800 */
[----:B------:R-:W-:-:S02]  /*3ee0*/  LOP3.LUT R106, R198, 0xf4, RZ, 0xfc, !PT ;  /* 0x000000f4c66a7812 */ /* 0x000fc400078efcff */
[----:B------:R-:W-:Y:S01]  /*3ef0*/  IMAD R85, R84, R85, R95 ;  /* 0x0000005554557224 */ /* 0x000fe200078e025f */
[----:B------:R-:W-:Y:S01]  /*3f00*/  STL [R1+0x600], R179 ;  /* 0x000600b301007387 */ /* 0x000fe20000100800 */
[----:B------:R-:W-:Y:S01]  /*3f10*/  IMAD.MOV R88, RZ, RZ, -R88 ;  /* 0x000000ffff587224 */ /* 0x000fe200078e0a58 */
[----:B------:R-:W-:Y:S01]  /*3f20*/  LOP3.LUT R103, R198, 0xf6, RZ, 0xfc, !PT ;  /* 0x000000f6c6677812 */ /* 0x000fe200078efcff */
[--C-:B------:R-:W-:Y:S01]  /*3f30*/  @!P0 IMAD.IADD R37, R37, 0x1, -R84.reuse ;  /* 0x0000000125258824 */ /* 0x100fe200078e0a54 */
[C---:B------:R-:W-:Y:S01]  /*3f40*/  ISETP.GT.U32.AND P0, PT, R84.reuse, R61, PT ;  /* 0x0000003d5400720c */ /* 0x040fe20003f04070 */
[----:B------:R-:W-:Y:S01]  /*3f50*/  @!P1 IMAD.IADD R41, R41, 0x1, -R84 ;  /* 0x0000000129299824 */ /* 0x000fe200078e0a54 */
[----:B------:R-:W-:Y:S01]  /*3f60*/  ISETP.GT.U32.AND P1, PT, R84, R65, PT ;  /* 0x000000415400720c */ /* 0x000fe20003f24070 */
[----:B------:R-:W-:Y:S01]  /*3f70*/  IMAD.HI.U32 R91, R2, R105, RZ ;  /* 0x00000069025b7227 */ /* 0x000fe200078e00ff */
[----:B------:R-:W-:Y:S01]  /*3f80*/  STL [R1+0x5fc], R178 ;  /* 0x0005fcb201007387 */ /* 0x000fe20000100800 */
[----:B------:R-:W-:-:S02]  /*3f90*/  LOP3.LUT R94, R198, 0xf8, RZ, 0xfc, !PT ;  /* 0x000000f8c65e7812 */ /* 0x000fc400078efcff */
[----:B------:R-:W-:Y:S01]  /*3fa0*/  IMAD.MOV R87, RZ, RZ, -R87 ;  /* 0x000000ffff577224 */ /* 0x000fe200078e0a57 */
[----:B------:R-:W-:Y:S01]  /*3fb0*/  STL [R1+0x5f8], R176 ;  /* 0x0005f8b001007387 */ /* 0x000fe20000100800 */
[--C-:B------:R-:W-:Y:S01]  /*3fc0*/  @!P4 IMAD.IADD R49, R49, 0x1, -R84.reuse ;  /* 0x000000013131c824 */ /* 0x100fe200078e0a54 */
[C---:B------:R-:W-:Y:S01]  /*3fd0*/  ISETP.GT.U32.AND P4, PT, R84.reuse, R73, PT ;  /* 0x000000495400720c */ /* 0x040fe20003f84070 */
[C---:B------:R-:W-:Y:S01]  /*3fe0*/  IMAD R97, R84.reuse, R88, R97 ;  /* 0x0000005854617224 */ /* 0x040fe200078e0261 */
[----:B------:R-:W-:Y:S01]  /*3ff0*/  STL [R1+0x5f4], R175 ;  /* 0x0005f4af01007387 */ /* 0x000fe20000100800 */
[--C-:B------:R-:W-:Y:S01]  /*4000*/  @!P5 IMAD.IADD R53, R53, 0x1, -R84.reuse ;  /* 0x000000013535d824 */ /* 0x100fe200078e0a54 */
[C---:B------:R-:W-:Y:S01]  /*4010*/  ISETP.GT.U32.AND P5, PT, R84.reuse, R77, PT ;  /* 0x0000004d5400720c */ /* 0x040fe20003fa4070 */
[----:B------:R-:W-:Y:S01]  /*4020*/  @!P2 IMAD.IADD R57, R57, 0x1, -R84 ;  /* 0x000000013939a824 */ /* 0x000fe200078e0a54 */
[C---:B------:R-:W-:Y:S01]  /*4030*/  ISETP.GT.U32.AND P2, PT, R84.reuse, R85, PT ;  /* 0x000000555400720c */ /* 0x040fe20003f44070 */
[----:B------:R-:W-:Y:S01]  /*4040*/  IMAD.MOV R91, RZ, RZ, -R91 ;  /* 0x000000ffff5b7224 */ /* 0x000fe200078e0a5b */
[----:B------:R-:W-:Y:S01]  /*4050*/  STL [R1+0x5f0], R174 ;  /* 0x0005f0ae01007387 */ /* 0x000fe20000100800 */
[----:B------:R-:W-:Y:S01]  /*4060*/  IMAD R93, R84, R87, R93 ;  /* 0x00000057545d7224 */ /* 0x000fe200078e025d */
[----:B------:R-:W-:Y:S01]  /*4070*/  LOP3.LUT R98, R198, 0xfc, RZ, 0xfc, !PT ;  /* 0x000000fcc6627812 */ /* 0x000fe200078efcff */
[----:B------:R-:W-:Y:S01]  /*4080*/  IMAD.HI.U32 R87, R2, R113, RZ ;  /* 0x0000007102577227 */ /* 0x000fe200078e00ff */
[----:B------:R-:W-:Y:S01]  /*4090*/  STL [R1+0x5ec], R172 ;  /* 0x0005ecac01007387 */ /* 0x000fe20000100800 */
[----:B------:R-:W-:-:S02]  /*40a0*/  IABS R227, R110 ;  /* 0x0000006e00e37213 */ /* 0x000fc40000000000 */
[----:B------:R-:W-:Y:S01]  /*40b0*/  IMAD.MOV R90, RZ, RZ, -R90 ;  /* 0x000000ffff5a7224 */ /* 0x000fe200078e0a5a */
[----:B------:R-:W-:Y:S01]  /*40c0*/  STL [R1+0x5e8], R171 ;  /* 0x0005e8ab01007387 */ /* 0x000fe20000100800 */
[----:B------:R-:W-:Y:S01]  /*40d0*/  @!P3 IMAD.IADD R69, R69, 0x1, -R84 ;  /* 0x000000014545b824 */ /* 0x000fe200078e0a54 */
[C---:B------:R-:W-:Y:S01]  /*40e0*/  ISETP.GT.U32.AND P3, PT, R84.reuse, R97, PT ;  /* 0x000000615400720c */ /* 0x040fe20003f64070 */
[----:B------:R-:W-:Y:S01]  /*40f0*/  IMAD R105, R84, R91, R105 ;  /* 0x0000005b54697224 */ /* 0x000fe200078e0269 */
[----:B------:R-:W-:Y:S01]  /*4100*/  STL [R1+0x538], R170 ;  /* 0x000538aa01007387 */ /* 0x000fe20000100800 */
[----:B------:R-:W-:-:S04]  /*4110*/  IMAD.HI.U32 R91, R2, R125, RZ ;  /* 0x0000007d025b7227 */ /* 0x000fc800078e00ff */
[----:B------:R-:W-:Y:S01]  /*4120*/  IMAD.MOV R92, RZ, RZ, -R92 ;  /* 0x000000ffff5c7224 */ /* 0x000fe200078e0a5c */
[----:B------:R-:W-:Y:S01]  /*4130*/  STL [R1+0x534], R168 ;  /* 0x000534a801007387 */ /* 0x000fe20000100800 */
[----:B------:R-:W-:Y:S02]  /*4140*/  IMAD.MOV R87, RZ, RZ, -R87 ;  /* 0x000000ffff577224 */ /* 0x000fe400078e0a57 */
[C---:B------:R-:W-:Y:S02]  /*4150*/  IMAD R101, R84.reuse, R90, R101 ;  /* 0x0000005a54657224 */ /* 0x040fe400078e0265 */
[--C-:B------:R-:W-:Y:S01]  /*4160*/  @!P6 IMAD.IADD R33, R33, 0x1, -R84.reuse ;  /* 0x000000012121e824 */ /* 0x100fe200078e0a54 */
[C---:B------:R-:W-:Y:S01]  /*4170*/  ISETP.GT.U32.AND P6, PT, R84.reuse, R81, PT ;  /* 0x000000515400720c */ /* 0x040fe20003fc4070 */
[----:B------:R-:W-:Y:S02]  /*4180*/  IMAD.MOV R91, RZ, RZ, -R91 ;  /* 0x000000ffff5b7224 */ /* 0x000fe400078e0a5b */
[----:B------:R-:W-:Y:S01]  /*4190*/  @!P0 IMAD.IADD R61, R61, 0x1, -R84 ;  /* 0x000000013d3d8824 */ /* 0x000fe200078e0a54 */
[C---:B------:R-:W-:Y:S01]  /*41a0*/  ISETP.GT.U32.AND P0, PT, R84.reuse, R89, PT ;  /* 0x000000595400720c */ /* 0x040fe20003f04070 */
[----:B------:R-:W-:-:S02]  /*41b0*/  IMAD R113, R84, R87, R113 ;  /* 0x0000005754717224 */ /* 0x000fc400078e0271 */
[--C-:B------:R-:W-:Y:S01]  /*41c0*/  @!P1 IMAD.IADD R65, R65, 0x1, -R84.reuse ;  /* 0x0000000141419824 */ /* 0x100fe200078e0a54 */
[C---:B------:R-:W-:Y:S01]  /*41d0*/  ISETP.GT.U32.AND P1, PT, R84.reuse, R93, PT ;  /* 0x0000005d5400720c */ /* 0x040fe20003f24070 */
[----:B------:R-:W-:Y:S01]  /*41e0*/  @!P4 IMAD.IADD R73, R73, 0x1, -R84 ;  /* 0x000000014949c824 */ /* 0x000fe200078e0a54 */
[C---:B------:R-:W-:Y:S01]  /*41f0*/  ISETP.GT.U32.AND P4, PT, R84.reuse, R101, PT ;  /* 0x000000655400720c */ /* 0x040fe20003f84070 */
[----:B------:R-:W-:Y:S02]  /*4200*/  IMAD R109, R84, R92, R109 ;  /* 0x0000005c546d7224 */ /* 0x000fe400078e026d */
[----:B------:R-:W-:-:S04]  /*4210*/  IMAD.HI.U32 R3, R2, R241, RZ ;  /* 0x000000f102037227 */ /* 0x000fc800078e00ff */
[C---:B------:R-:W-:Y:S01]  /*4220*/  IMAD.HI.U32 R86, R2.reuse, R233, RZ ;  /* 0x000000e902567227 */ /* 0x040fe200078e00ff */
[----:B------:R-:W-:Y:S01]  /*4230*/  IABS R235, R106 ;  /* 0x0000006a00eb7213 */ /* 0x000fe20000000000 */
[----:B------:R-:W-:Y:S02]  /*4240*/  STL [R1+0x530], R167 ;  /* 0x000530a701007387 */ /* 0x000fe40000100800 */
[C---:B------:R-:W-:Y:S01]  /*4250*/  IMAD.HI.U32 R88, R2.reuse, R117, RZ ;  /* 0x0000007502587227 */ /* 0x040fe200078e00ff */
[----:B------:R-:W-:Y:S01]  /*4260*/  IABS R237, R103 ;  /* 0x0000006700ed7213 */ /* 0x000fe20000000000 */
[----:B------:R-:W-:Y:S02]  /*4270*/  STL [R1+0x52c], R166 ;  /* 0x00052ca601007387 */ /* 0x000fe40000100800 */
[C---:B------:R-:W-:Y:S01]  /*4280*/  IMAD.HI.U32 R90, R2.reuse, R121, RZ ;  /* 0x00000079025a7227 */ /* 0x040fe200078e00ff */
[----:B------:R-:W-:Y:S01]  /*4290*/  IABS R239, R94 ;  /* 0x0000005e00ef7213 */ /* 0x000fe20000000000 */
[----:B------:R-:W-:Y:S02]  /*42a0*/  STL [R1+0x528], R163 ;  /* 0x000528a301007387 */ /* 0x000fe40000100800 */
[----:B------:R-:W-:-:S02]  /*42b0*/  IMAD.HI.U32 R92, R2, R129, RZ ;  /* 0x00000081025c7227 */ /* 0x000fc400078e00ff */
[----:B------:R-:W-:Y:S02]  /*42c0*/  STL [R1+0x524], R162 ;  /* 0x000524a201007387 */ /* 0x000fe40000100800 */
[C---:B------:R-:W-:Y:S02]  /*42d0*/  IMAD R125, R84.reuse, R91, R125 ;  /* 0x0000005b547d7224 */ /* 0x040fe400078e027d */
[--C-:B------:R-:W-:Y:S01]  /*42e0*/  @!P5 IMAD.IADD R77, R77, 0x1, -R84.reuse ;  /* 0x000000014d4dd824 */ /* 0x100fe200078e0a54 */
[C---:B------:R-:W-:Y:S01]  /*42f0*/  ISETP.GT.U32.AND P5, PT, R84.reuse, R105, PT ;  /* 0x000000695400720c */ /* 0x040fe20003fa4070 */
[----:B------:R-:W-:Y:S01]  /*4300*/  @!P2 IMAD.IADD R85, R85, 0x1, -R84 ;  /* 0x000000015555a824 */ /* 0x000fe200078e0a54 */
[----:B------:R-:W-:Y:S01]  /*4310*/  ISETP.GT.U32.AND P2, PT, R84, R113, PT ;  /* 0x000000715400720c */ /* 0x000fe20003f44070 */
[----:B------:R-:W-:Y:S01]  /*4320*/  IMAD.MOV R88, RZ, RZ, -R88 ;  /* 0x000000ffff587224 */ /* 0x000fe200078e0a58 */
[----:B------:R-:W-:Y:S01]  /*4330*/  STL [R1+0x520], R160 ;  /* 0x000520a001007387 */ /* 0x000fe20000100800 */
[----:B------:R-:W-:-:S02]  /*4340*/  IMAD.MOV R90, RZ, RZ, -R90 ;  /* 0x000000ffff5a7224 */ /* 0x000fc400078e0a5a */
[----:B------:R-:W-:Y:S01]  /*4350*/  IMAD.HI.U32 R87, R2, R133, RZ ;  /* 0x0000008502577227 */ /* 0x000fe200078e00ff */
[----:B------:R-:W-:Y:S03]  /*4360*/  STL [R1+0x51c], R159 ;  /* 0x00051c9f01007387 */ /* 0x000fe60000100800 */
[----:B------:R-:W-:Y:S01]  /*4370*/  IMAD.MOV R92, RZ, RZ, -R92 ;  /* 0x000000ffff5c7224 */ /* 0x000fe200078e0a5c */
[----:B------:R-:W-:Y:S01]  /*4380*/  STL [R1+0x518], R158 ;  /* 0x0005189e01007387 */ /* 0x000fe20000100800 */
[----:B------:R-:W-:Y:S01]  /*4390*/  @!P3 IMAD.IADD R97, R97, 0x1, -R84 ;  /* 0x000000016161b824 */ /* 0x000fe200078e0a54 */
[C---:B------:R-:W-:Y:S01]  /*43a0*/  ISETP.GT.U32.AND P3, PT, R84.reuse, R125, PT ;  /* 0x0000007d5400720c */ /* 0x040fe20003f64070 */
[C---:B------:R-:W-:Y:S01]  /*43b0*/  IMAD R117, R84.reuse, R88, R117 ;  /* 0x0000005854757224 */ /* 0x040fe200078e0275 */
[----:B------:R-:W-:Y:S01]  /*43c0*/  STL [R1+0x514], R155 ;  /* 0x0005149b01007387 */ /* 0x000fe20000100800 */
[----:B------:R-:W-:-:S02]  /*43d0*/  IMAD R121, R84, R90, R121 ;  /* 0x0000005a54797224 */ /* 0x000fc400078e0279 */
[----:B------:R-:W-:Y:S01]  /*43e0*/  IMAD.MOV R87, RZ, RZ, -R87 ;  /* 0x000000ffff577224 */ /* 0x000fe200078e0a57 */
[----:B------:R-:W-:Y:S01]  /*43f0*/  STL [R1+0x510], R154 ;  /* 0x0005109a01007387 */ /* 0x000fe20000100800 */
[C---:B------:R-:W-:Y:S02]  /*4400*/  IMAD R129, R84.reuse, R92, R129 ;  /* 0x0000005c54817224 */ /* 0x040fe400078e0281 */
[C---:B------:R-:W-:Y:S01]  /*4410*/  IMAD R133, R84.reuse, R87, R133 ;  /* 0x0000005754857224 */ /* 0x040fe200078e0285 */
[----:B------:R-:W-:Y:S01]  /*4420*/  STL [R1+0x50c], R152 ;  /* 0x00050c9801007387 */ /* 0x000fe20000100800 */
        /* <DEDUP_REMOVED lines=24> */
[----:B------:R-:W-:Y:S01]  /*45b0*/  @!P2 IMAD.IADD R89, R89, 0x1, -R84 ;  /* 0x000000015959a824 */ /* 0x000fe200078e0a54 */
[----:B------:R-:W-:Y:S01]  /*45c0*/  ISETP.GT.U32.AND P2, PT, R84, R113, PT ;  /* 0x000000715400720c */ /* 0x000fe20003f44070 */
[----:B------:R-:W-:-:S04]  /*45d0*/  IMAD.HI.U32 R88, R2, R137, RZ ;  /* 0x0000008902587227 */ /* 0x000fc800078e00ff */
[----:B------:R-:W-:-:S04]  /*45e0*/  IMAD.HI.U32 R90, R2, R141, RZ ;  /* 0x0000008d025a7227 */ /* 0x000fc800078e00ff */
[----:B------:R-:W-:Y:S01]  /*45f0*/  @!P3 IMAD.IADD R101, R101, 0x1, -R84 ;  /* 0x000000016565b824 */ /* 0x000fe200078e0a54 */
[----:B------:R-:W-:Y:S01]  /*4600*/  ISETP.GT.U32.AND P3, PT, R84, R125, PT ;  /* 0x0000007d5400720c */ /* 0x000fe20003f64070 */
[----:B------:R-:W-:Y:S02]  /*4610*/  IMAD.MOV R88, RZ, RZ, -R88 ;  /* 0x000000ffff587224 */ /* 0x000fe400078e0a58 */
[----:B------:R-:W-:Y:S01]  /*4620*/  IMAD.HI.U32 R87, R2, R153, RZ ;  /* 0x0000009902577227 */ /* 0x000fe200078e00ff */
[----:B------:R-:W-:Y:S01]  /*4630*/  ISETP.GT.U32.AND P6, PT, R84, R85, PT ;  /* 0x000000555400720c */ /* 0x000fe20003fc4070 */
[----:B------:R-:W-:Y:S02]  /*4640*/  STL [R1+0x504], R146 ;  /* 0x0005049201007387 */ /* 0x000fe40000100800 */
[----:B------:R-:W-:Y:S02]  /*4650*/  IMAD.MOV R90, RZ, RZ, -R90 ;  /* 0x000000ffff5a7224 */ /* 0x000fe400078e0a5a */
[C---:B------:R-:W-:Y:S01]  /*4660*/  IMAD.HI.U32 R91, R2.reuse, R145, RZ ;  /* 0x00000091025b7227 */ /* 0x040fe200078e00ff */
[----:B------:R-:W-:Y:S03]  /*4670*/  STL [R1+0x500], R143 ;  /* 0x0005008f01007387 */ /* 0x000fe60000100800 */
[----:B------:R-:W-:Y:S01]  /*4680*/  IMAD.HI.U32 R92, R2, R149, RZ ;  /* 0x00000095025c7227 */ /* 0x000fe200078e00ff */
[----:B------:R-:W-:Y:S03]  /*4690*/  STL [R1+0x4fc], R142 ;  /* 0x0004fc8e01007387 */ /* 0x000fe60000100800 */
[C---:B------:R-:W-:Y:S01]  /*46a0*/  IMAD R137, R84.reuse, R88, R137 ;  /* 0x0000005854897224 */ /* 0x040fe200078e0289 */
[----:B------:R-:W-:Y:S01]  /*46b0*/  STL [R1+0x4f8], R139 ;  /* 0x0004f88b01007387 */ /* 0x000fe20000100800 */
[----:B------:R-:W-:-:S02]  /*46c0*/  IMAD R141, R84, R90, R141 ;  /* 0x0000005a548d7224 */ /* 0x000fc400078e028d */
[----:B------:R-:W-:Y:S01]  /*46d0*/  IMAD.MOV R87, RZ, RZ, -R87 ;  /* 0x000000ffff577224 */ /* 0x000fe200078e0a57 */
[----:B------:R-:W-:Y:S01]  /*46e0*/  STL [R1+0x4f4], R138 ;  /* 0x0004f48a01007387 */ /* 0x000fe20000100800 */
[--C-:B------:R-:W-:Y:S01]  /*46f0*/  @!P0 IMAD.IADD R93, R93, 0x1, -R84.reuse ;  /* 0x000000015d5d8824 */ /* 0x100fe200078e0a54 */
[C---:B------:R-:W-:Y:S01]  /*4700*/  ISETP.GT.U32.AND P0, PT, R84.reuse, R117, PT ;  /* 0x000000755400720c */ /* 0x040fe20003f04070 */
[----:B------:R-:W-:Y:S01]  /*4710*/  @!P1 IMAD.IADD R97, R97, 0x1, -R84 ;  /* 0x0000000161619824 */ /* 0x000fe200078e0a54 */
[----:B------:R-:W-:Y:S01]  /*4720*/  ISETP.GT.U32.AND P1, PT, R84, R121, PT ;  /* 0x000000795400720c */ /* 0x000fe20003f24070 */
[----:B------:R-:W-:Y:S01]  /*4730*/  IMAD.MOV R91, RZ, RZ, -R91 ;  /* 0x000000ffff5b7224 */ /* 0x000fe200078e0a5b */
[----:B------:R-:W-:Y:S01]  /*4740*/  STL [R1+0x4f0], R135 ;  /* 0x0004f08701007387 */ /* 0x000fe20000100800 */
[----:B------:R-:W-:Y:S02]  /*4750*/  IMAD.MOV R92, RZ, RZ, -R92 ;  /* 0x000000ffff5c7224 */ /* 0x000fe400078e0a5c */
[----:B------:R-:W-:Y:S01]  /*4760*/  IMAD.HI.U32 R90, R2, R161, RZ ;  /* 0x000000a1025a7227 */ /* 0x000fe200078e00ff */
[----:B------:R-:W-:Y:S03]  /*4770*/  STL [R1+0x4ec], R134 ;  /* 0x0004ec8601007387 */ /* 0x000fe60000100800 */
[--C-:B------:R-:W-:Y:S01]  /*4780*/  @!P4 IMAD.IADD R105, R105, 0x1, -R84.reuse ;  /* 0x000000016969c824 */ /* 0x100fe200078e0a54 */
[----:B------:R-:W-:Y:S01]  /*4790*/  ISETP.GT.U32.AND P4, PT, R84, R129, PT ;  /* 0x000000815400720c */ /* 0x000fe20003f84070 */
[----:B------:R-:W-:Y:S01]  /*47a0*/  IMAD.HI.U32 R88, R2, R157, RZ ;  /* 0x0000009d02587227 */ /* 0x000fe200078e00ff */
[----:B------:R-:W-:Y:S03]  /*47b0*/  STL [R1+0x4e8], R131 ;  /* 0x0004e88301007387 */ /* 0x000fe60000100800 */
[C---:B------:R-:W-:Y:S01]  /*47c0*/  IMAD R153, R84.reuse, R87, R153 ;  /* 0x0000005754997224 */ /* 0x040fe200078e0299 */
[----:B------:R-:W-:Y:S01]  /*47d0*/  STL [R1+0x4e4], R130 ;  /* 0x0004e48201007387 */ /* 0x000fe20000100800 */
[--C-:B------:R-:W-:Y:S01]  /*47e0*/  @!P5 IMAD.IADD R109, R109, 0x1, -R84.reuse ;  /* 0x000000016d6dd824 */ /* 0x100fe200078e0a54 */
[C---:B------:R-:W-:Y:S01]  /*47f0*/  ISETP.GT.U32.AND P5, PT, R84.reuse, R137, PT ;  /* 0x000000895400720c */ /* 0x040fe20003fa4070 */
[----:B------:R-:W-:Y:S01]  /*4800*/  @!P2 IMAD.IADD R113, R113, 0x1, -R84 ;  /* 0x000000017171a824 */ /* 0x000fe200078e0a54 */
[C---:B------:R-:W-:Y:S01]  /*4810*/  ISETP.GT.U32.AND P2, PT, R84.reuse, R141, PT ;  /* 0x0000008d5400720c */ /* 0x040fe20003f44070 */
[C---:B------:R-:W-:Y:S01]  /*4820*/  IMAD R145, R84.reuse, R91, R145 ;  /* 0x0000005b54917224 */ /* 0x040fe200078e0291 */
[----:B------:R-:W-:Y:S01]  /*4830*/  STL [R1+0x4e0], R127 ;  /* 0x0004e07f01007387 */ /* 0x000fe20000100800 */
[----:B------:R-:W-:-:S02]  /*4840*/  IMAD R149, R84, R92, R149 ;  /* 0x0000005c54957224 */ /* 0x000fc400078e0295 */
[----:B------:R-:W-:Y:S01]  /*4850*/  IMAD.MOV R90, RZ, RZ, -R90 ;  /* 0x000000ffff5a7224 */ /* 0x000fe200078e0a5a */
[----:B------:R-:W-:Y:S01]  /*4860*/  STL [R1+0x4dc], R126 ;  /* 0x0004dc7e01007387 */ /* 0x000fe20000100800 */
[----:B------:R-:W-:-:S03]  /*4870*/  IMAD.HI.U32 R91, R2, R165, RZ ;  /* 0x000000a5025b7227 */ /* 0x000fc600078e00ff */
[----:B------:R-:W-:Y:S01]  /*4880*/  STL [R1+0x4d8], R124 ;  /* 0x0004d87c01007387 */ /* 0x000fe20000100800 */
[----:B------:R-:W-:-:S03]  /*4890*/  IMAD.HI.U32 R92, R2, R169, RZ ;  /* 0x000000a9025c7227 */ /* 0x000fc600078e00ff */
[----:B------:R-:W-:Y:S01]  /*48a0*/  STL [R1+0x4d4], R123 ;  /* 0x0004d47b01007387 */ /* 0x000fe20000100800 */
[----:B------:R-:W-:Y:S02]  /*48b0*/  IMAD.MOV R88, RZ, RZ, -R88 ;  /* 0x000000ffff587224 */ /* 0x000fe400078e0a58 */
[----:B------:R-:W-:Y:S01]  /*48c0*/  @!P3 IMAD.IADD R125, R125, 0x1, -R84 ;  /* 0x000000017d7db824 */ /* 0x000fe200078e0a54 */
[C---:B------:R-:W-:Y:S01]  /*48d0*/  ISETP.GT.U32.AND P3, PT, R84.reuse, R153, PT ;  /* 0x000000995400720c */ /* 0x040fe20003f64070 */
[----:B------:R-:W-:Y:S01]  /*48e0*/  IMAD R161, R84, R90, R161 ;  /* 0x0000005a54a17224 */ /* 0x000fe200078e02a1 */
[----:B------:R-:W-:Y:S01]  /*48f0*/  STL [R1+0x4d0], R122 ;  /* 0x0004d07a01007387 */ /* 0x000fe20000100800 */
[----:B------:R-:W-:Y:S02]  /*4900*/  IMAD.MOV R91, RZ, RZ, -R91 ;  /* 0x000000ffff5b7224 */ /* 0x000fe400078e0a5b */
[----:B------:R-:W-:Y:S01]  /*4910*/  IMAD.MOV R92, RZ, RZ, -R92 ;  /* 0x000000ffff5c7224 */ /* 0x000fe200078e0a5c */
[----:B------:R-:W-:Y:S01]  /*4920*/  STL [R1+0x4cc], R119 ;  /* 0x0004cc7701007387 */ /* 0x000fe20000100800 */
[----:B------:R-:W-:-:S03]  /*4930*/  IMAD.HI.U32 R90, R2, R181, RZ ;  /* 0x000000b5025a7227 */ /* 0x000fc600078e00ff */
[----:B------:R-:W-:Y:S01]  /*4940*/  STL [R1+0x4c8], R118 ;  /* 0x0004c87601007387 */ /* 0x000fe20000100800 */
[C---:B------:R-:W-:Y:S02]  /*4950*/  IMAD R157, R84.reuse, R88, R157 ;  /* 0x00000058549d7224 */ /* 0x040fe400078e029d */
[----:B------:R-:W-:Y:S01]  /*4960*/  @!P6 IMAD.IADD R85, R85, 0x1, -R84 ;  /* 0x000000015555e824 */ /* 0x000fe200078e0a54 */
[C---:B------:R-:W-:Y:S01]  /*4970*/  ISETP.GT.U32.AND P6, PT, R84.reuse, R133, PT ;  /* 0x000000855400720c */ /* 0x040fe20003fc4070 */
[C---:B------:R-:W-:Y:S01]  /*4980*/  IMAD R165, R84.reuse, R91, R165 ;  /* 0x0000005b54a57224 */ /* 0x040fe200078e02a5 */
[----:B------:R1:W-:Y:S01]  /*4990*/  STL [R1+0x4c4], R116 ;  /* 0x0004c47401007387 */ /* 0x0003e20000100800 */
[C---:B------:R-:W-:Y:S02]  /*49a0*/  IMAD R169, R84.reuse, R92, R169 ;  /* 0x0000005c54a97224 */ /* 0x040fe400078e02a9 */
[----:B------:R-:W-:Y:S01]  /*49b0*/  IMAD.MOV R90, RZ, RZ, -R90 ;  /* 0x000000ffff5a7224 */ /* 0x000fe200078e0a5a */
[----:B------:R-:W-:Y:S01]  /*49c0*/  STL [R1+0x4c0], R115 ;  /* 0x0004c07301007387 */ /* 0x000fe20000100800 */
[--C-:B------:R-:W-:Y:S01]  /*49d0*/  @!P0 IMAD.IADD R117, R117, 0x1, -R84.reuse ;  /* 0x0000000175758824 */ /* 0x100fe200078e0a54 */
[C---:B------:R-:W-:Y:S01]  /*49e0*/  ISETP.GT.U32.AND P0, PT, R84.reuse, R145, PT ;  /* 0x000000915400720c */ /* 0x040fe20003f04070 */
[--C-:B------:R-:W-:Y:S01]  /*49f0*/  @!P1 IMAD.IADD R121, R121, 0x1, -R84.reuse ;  /* 0x0000000179799824 */ /* 0x100fe200078e0a54 */
[C---:B------:R-:W-:Y:S01]  /*4a00*/  ISETP.GT.U32.AND P1, PT, R84.reuse, R149, PT ;  /* 0x000000955400720c */ /* 0x040fe20003f24070 */
[--C-:B------:R-:W-:Y:S01]  /*4a10*/  @!P4 IMAD.IADD R129, R129, 0x1, -R84.reuse ;  /* 0x000000018181c824 */ /* 0x100fe200078e0a54 */
[----:B------:R-:W-:Y:S01]  /*4a20*/  ISETP.GT.U32.AND P4, PT, R84, R157, PT ;  /* 0x0000009d5400720c */ /* 0x000fe20003f84070 */
[C---:B------:R-:W-:Y:S01]  /*4a30*/  IMAD.HI.U32 R87, R2.reuse, R173, RZ ;  /* 0x000000ad02577227 */ /* 0x040fe200078e00ff */
[----:B------:R-:W-:Y:S03]  /*4a40*/  STL [R1+0x4bc], R114 ;  /* 0x0004bc7201007387 */ /* 0x000fe60000100800 */
[C---:B------:R-:W-:Y:S01]  /*4a50*/  IMAD.HI.U32 R88, R2.reuse, R177, RZ ;  /* 0x000000b102587227 */ /* 0x040fe200078e00ff */
[----:B------:R-:W-:Y:S03]  /*4a60*/  STL [R1+0x4b8], R112 ;  /* 0x0004b87001007387 */ /* 0x000fe60000100800 */
[----:B------:R-:W-:Y:S01]  /*4a70*/  IMAD.HI.U32 R91, R2, R185, RZ ;  /* 0x000000b9025b7227 */ /* 0x000fe200078e00ff */
[----:B------:R-:W-:Y:S03]  /*4a80*/  STL [R1+0x4b4], R111 ;  /* 0x0004b46f01007387 */ /* 0x000fe60000100800 */
[C---:B------:R-:W-:Y:S01]  /*4a90*/  IMAD R181, R84.reuse, R90, R181 ;  /* 0x0000005a54b57224 */ /* 0x040fe200078e02b5 */
[----:B------:R-:W-:Y:S01]  /*4aa0*/  STL [R1+0x4b0], R110 ;  /* 0x0004b06e01007387 */ /* 0x000fe20000100800 */
[--C-:B------:R-:W-:Y:S01]  /*4ab0*/  @!P5 IMAD.IADD R137, R137, 0x1, -R84.reuse ;  /* 0x000000018989d824 */ /* 0x100fe200078e0a54 */
[C---:B------:R-:W-:Y:S01]  /*4ac0*/  ISETP.GT.U32.AND P5, PT, R84.reuse, R165, PT ;  /* 0x000000a55400720c */ /* 0x040fe20003fa4070 */
[----:B------:R-:W-:Y:S01]  /*4ad0*/  @!P2 IMAD.IADD R141, R141, 0x1, -R84 ;  /* 0x000000018d8da824 */ /* 0x000fe200078e0a54 */
[----:B------:R-:W-:Y:S01]  /*4ae0*/  ISETP.GT.U32.AND P2, PT, R84, R169, PT ;  /* 0x000000a95400720c */ /* 0x000fe20003f44070 */
[----:B------:R-:W-:Y:S01]  /*4af0*/  IMAD.MOV R87, RZ, RZ, -R87 ;  /* 0x000000ffff577224 */ /* 0x000fe200078e0a57 */
[----:B------:R-:W-:Y:S01]  /*4b00*/  STL [R1+0x4ac], R108 ;  /* 0x0004ac6c01007387 */ /* 0x000fe20000100800 */
[----:B------:R-:W-:-:S02]  /*4b10*/  IMAD.MOV R88, RZ, RZ, -R88 ;  /* 0x000000ffff587224 */ /* 0x000fc400078e0a58 */
[----:B------:R-:W-:Y:S01]  /*4b20*/  IMAD.MOV R91, RZ, RZ, -R91 ;  /* 0x000000ffff5b7224 */ /* 0x000fe200078e0a5b */
[----:B------:R-:W-:Y:S01]  /*4b30*/  STL [R1+0x4a8], R107 ;  /* 0x0004a86b01007387 */ /* 0x000fe20000100800 */
[--C-:B------:R-:W-:Y:S01]  /*4b40*/  @!P3 IMAD.IADD R153, R153, 0x1, -R84.reuse ;  /* 0x000000019999b824 */ /* 0x100fe200078e0a54 */
[C---:B------:R-:W-:Y:S01]  /*4b50*/  ISETP.GT.U32.AND P3, PT, R84.reuse, R181, PT ;  /* 0x000000b55400720c */ /* 0x040fe20003f64070 */
[C---:B------:R-:W-:Y:S01]  /*4b60*/  IMAD R173, R84.reuse, R87, R173 ;  /* 0x0000005754ad7224 */ /* 0x040fe200078e02ad */
[----:B------:R-:W-:Y:S01]  /*4b70*/  STL [R1+0x484], R99 ;  /* 0x0004846301007387 */ /* 0x000fe20000100800 */
[C---:B------:R-:W-:Y:S02]  /*4b80*/  IMAD R177, R84.reuse, R88, R177 ;  /* 0x0000005854b17224 */ /* 0x040fe400078e02b1 */
[C---:B------:R-:W-:Y:S02]  /*4b90*/  IMAD R185, R84.reuse, R91, R185 ;  /* 0x0000005b54b97224 */ /* 0x040fe400078e02b9 */
        /* <DEDUP_REMOVED lines=13> */
[----:B------:R-:W-:Y:S01]  /*4c70*/  @!P3 IMAD.IADD R181, R181, 0x1, -R84 ;  /* 0x00000001b5b5b824 */ /* 0x000fe200078e0a54 */
[----:B------:R-:W-:Y:S01]  /*4c80*/  ISETP.GT.U32.AND P3, PT, R84, R157, PT ;  /* 0x0000009d5400720c */ /* 0x000fe20003f64070 */
[----:B------:R-:W-:Y:S02]  /*4c90*/  IMAD.MOV R92, RZ, RZ, -R92 ;  /* 0x000000ffff5c7224 */ /* 0x000fe400078e0a5c */
[----:B------:R-:W-:-:S04]  /*4ca0*/  IMAD.HI.U32 R87, R2, R193, RZ ;  /* 0x000000c102577227 */ /* 0x000fc800078e00ff */
[--C-:B------:R-:W-:Y:S02]  /*4cb0*/  @!P6 IMAD.IADD R161, R161, 0x1, -R84.reuse ;  /* 0x00000001a1a1e824 */ /* 0x100fe400078e0a54 */
[C---:B------:R-:W-:Y:S02]  /*4cc0*/  IMAD R189, R84.reuse, R92, R189 ;  /* 0x0000005c54bd7224 */ /* 0x040fe400078e02bd */
[----:B------:R-:W-:Y:S02]  /*4cd0*/  IMAD.MOV R92, RZ, RZ, -R87 ;  /* 0x000000ffff5c7224 */ /* 0x000fe400078e0a57 */
[--C-:B------:R-:W-:Y:S01]  /*4ce0*/  @!P0 IMAD.IADD R173, R173, 0x1, -R84.reuse ;  /* 0x00000001adad8824 */ /* 0x100fe200078e0a54 */
[C---:B------:R-:W-:Y:S01]  /*4cf0*/  ISETP.GT.U32.AND P0, PT, R84.reuse, R149, PT ;  /* 0x000000955400720c */ /* 0x040fe20003f04070 */
[----:B------:R-:W-:Y:S01]  /*4d00*/  @!P1 IMAD.IADD R177, R177, 0x1, -R84 ;  /* 0x00000001b1b19824 */ /* 0x000fe200078e0a54 */
[----:B------:R-:W-:Y:S01]  /*4d10*/  ISETP.GT.U32.AND P1, PT, R84, R153, PT ;  /* 0x000000995400720c */ /* 0x000fe20003f24070 */
[----:B------:R-:W-:-:S04]  /*4d20*/  IMAD.HI.U32 R87, R2, R213, RZ ;  /* 0x000000d502577227 */ /* 0x000fc800078e00ff */
[--C-:B------:R-:W-:Y:S01]  /*4d30*/  @!P4 IMAD.IADD R185, R185, 0x1, -R84.reuse ;  /* 0x00000001b9b9c824 */ /* 0x100fe200078e0a54 */
[C---:B------:R-:W-:Y:S01]  /*4d40*/  ISETP.GT.U32.AND P4, PT, R84.reuse, R161, PT ;  /* 0x000000a15400720c */ /* 0x040fe20003f84070 */
[--C-:B------:R-:W-:Y:S01]  /*4d50*/  @!P5 IMAD.IADD R141, R141, 0x1, -R84.reuse ;  /* 0x000000018d8dd824 */ /* 0x100fe200078e0a54 */
[C---:B------:R-:W-:Y:S01]  /*4d60*/  ISETP.GT.U32.AND P5, PT, R84.reuse, R165, PT ;  /* 0x000000a55400720c */ /* 0x040fe20003fa4070 */
[----:B------:R-:W-:Y:S01]  /*4d70*/  @!P2 IMAD.IADD R145, R145, 0x1, -R84 ;  /* 0x000000019191a824 */ /* 0x000fe200078e0a54 */
[----:B------:R-:W-:Y:S01]  /*4d80*/  ISETP.GT.U32.AND P2, PT, R84, R169, PT ;  /* 0x000000a95400720c */ /* 0x000fe20003f44070 */
[----:B------:R-:W-:Y:S02]  /*4d90*/  IMAD.MOV R87, RZ, RZ, -R87 ;  /* 0x000000ffff577224 */ /* 0x000fe400078e0a57 */
[----:B------:R-:W-:-:S04]  /*4da0*/  IMAD.HI.U32 R88, R2, R201, RZ ;  /* 0x000000c902587227 */ /* 0x000fc800078e00ff */
[----:B------:R-:W-:-:S04]  /*4db0*/  IMAD.HI.U32 R91, R2, R211, RZ ;  /* 0x000000d3025b7227 */ /* 0x000fc800078e00ff */
[----:B------:R-:W-:Y:S01]  /*4dc0*/  @!P3 IMAD.IADD R157, R157, 0x1, -R84 ;  /* 0x000000019d9db824 */ /* 0x000fe200078e0a54 */
[C---:B------:R-:W-:Y:S01]  /*4dd0*/  ISETP.GT.U32.AND P3, PT, R84.reuse, R185, PT ;  /* 0x000000b95400720c */ /* 0x040fe20003f64070 */
[----:B------:R-:W-:Y:S02]  /*4de0*/  IMAD R213, R84, R87, R213 ;  /* 0x0000005754d57224 */ /* 0x000fe400078e02d5 */
[----:B------:R-:W-:Y:S02]  /*4df0*/  IMAD.MOV R88, RZ, RZ, -R88 ;  /* 0x000000ffff587224 */ /* 0x000fe400078e0a58 */
[----:B------:R-:W-:-:S04]  /*4e00*/  IMAD.HI.U32 R87, R2, R215, RZ ;  /* 0x000000d702577227 */ /* 0x000fc800078e00ff */
[----:B------:R-:W-:-:S04]  /*4e10*/  IMAD.HI.U32 R90, R2, R207, RZ ;  /* 0x000000cf025a7227 */ /* 0x000fc800078e00ff */
[----:B------:R-:W-:Y:S02]  /*4e20*/  IMAD.MOV R91, RZ, RZ, -R91 ;  /* 0x000000ffff5b7224 */ /* 0x000fe400078e0a5b */
[C---:B------:R-:W-:Y:S02]  /*4e30*/  IMAD R193, R84.reuse, R92, R193 ;  /* 0x0000005c54c17224 */ /* 0x040fe400078e02c1 */
[C---:B------:R-:W-:Y:S02]  /*4e40*/  IMAD R201, R84.reuse, R88, R201 ;  /* 0x0000005854c97224 */ /* 0x040fe400078e02c9 */
[----:B------:R-:W-:Y:S02]  /*4e50*/  IMAD.MOV R92, RZ, RZ, -R87 ;  /* 0x000000ffff5c7224 */ /* 0x000fe400078e0a57 */
[--C-:B------:R-:W-:Y:S01]  /*4e60*/  @!P0 IMAD.IADD R149, R149, 0x1, -R84.reuse ;  /* 0x0000000195958824 */ /* 0x100fe200078e0a54 */
[C---:B------:R-:W-:Y:S01]  /*4e70*/  ISETP.GT.U32.AND P0, PT, R84.reuse, R173, PT ;  /* 0x000000ad5400720c */ /* 0x040fe20003f04070 */
[--C-:B------:R-:W-:Y:S01]  /*4e80*/  @!P1 IMAD.IADD R153, R153, 0x1, -R84.reuse ;  /* 0x0000000199999824 */ /* 0x100fe200078e0a54 */
[C---:B------:R-:W-:Y:S01]  /*4e90*/  ISETP.GT.U32.AND P1, PT, R84.reuse, R177, PT ;  /* 0x000000b15400720c */ /* 0x040fe20003f24070 */
[----:B------:R-:W-:Y:S01]  /*4ea0*/  @!P4 IMAD.IADD R161, R161, 0x1, -R84 ;  /* 0x00000001a1a1c824 */ /* 0x000fe200078e0a54 */
[----:B------:R-:W-:Y:S01]  /*4eb0*/  ISETP.GT.U32.AND P4, PT, R84, R189, PT ;  /* 0x000000bd5400720c */ /* 0x000fe20003f84070 */
[----:B------:R-:W-:-:S02]  /*4ec0*/  IMAD.MOV R90, RZ, RZ, -R90 ;  /* 0x000000ffff5a7224 */ /* 0x000fc400078e0a5a */
[----:B------:R-:W-:Y:S02]  /*4ed0*/  IMAD R211, R84, R91, R211 ;  /* 0x0000005b54d37224 */ /* 0x000fe400078e02d3 */
[----:B------:R-:W-:-:S04]  /*4ee0*/  IMAD.HI.U32 R91, R2, R217, RZ ;  /* 0x000000d9025b7227 */ /* 0x000fc800078e00ff */
[C---:B------:R-:W-:Y:S02]  /*4ef0*/  IMAD R215, R84.reuse, R92, R215 ;  /* 0x0000005c54d77224 */ /* 0x040fe400078e02d7 */
[--C-:B------:R-:W-:Y:S01]  /*4f00*/  @!P5 IMAD.IADD R165, R165, 0x1, -R84.reuse ;  /* 0x00000001a5a5d824 */ /* 0x100fe200078e0a54 */
[C---:B------:R-:W-:Y:S01]  /*4f10*/  ISETP.GT.U32.AND P5, PT, R84.reuse, R193, PT ;  /* 0x000000c15400720c */ /* 0x040fe20003fa4070 */
[----:B------:R-:W-:Y:S01]  /*4f20*/  @!P2 IMAD.IADD R169, R169, 0x1, -R84 ;  /* 0x00000001a9a9a824 */ /* 0x000fe200078e0a54 */
[C---:B------:R-:W-:Y:S01]  /*4f30*/  ISETP.GT.U32.AND P2, PT, R84.reuse, R201, PT ;  /* 0x000000c95400720c */ /* 0x040fe20003f44070 */
[----:B------:R-:W-:Y:S02]  /*4f40*/  IMAD R207, R84, R90, R207 ;  /* 0x0000005a54cf7224 */ /* 0x000fe400078e02cf */
[----:B------:R-:W-:-:S04]  /*4f50*/  IMAD.HI.U32 R88, R2, R221, RZ ;  /* 0x000000dd02587227 */ /* 0x000fc800078e00ff */
[----:B------:R-:W-:-:S04]  /*4f60*/  IMAD.HI.U32 R90, R2, R219, RZ ;  /* 0x000000db025a7227 */ /* 0x000fc800078e00ff */
[----:B------:R-:W-:Y:S02]  /*4f70*/  IMAD.MOV R91, RZ, RZ, -R91 ;  /* 0x000000ffff5b7224 */ /* 0x000fe400078e0a5b */
[----:B------:R-:W-:Y:S01]  /*4f80*/  @!P3 IMAD.IADD R185, R185, 0x1, -R84 ;  /* 0x00000001b9b9b824 */ /* 0x000fe200078e0a54 */
[----:B------:R-:W-:Y:S01]  /*4f90*/  ISETP.GT.U32.AND P3, PT, R84, R215, PT ;  /* 0x000000d75400720c */ /* 0x000fe20003f64070 */
[----:B------:R-:W-:Y:S02]  /*4fa0*/  IMAD.MOV R88, RZ, RZ, -R88 ;  /* 0x000000ffff587224 */ /* 0x000fe400078e0a58 */
[----:B------:R-:W-:Y:S01]  /*4fb0*/  IMAD.HI.U32 R87, R2, R223, RZ ;  /* 0x000000df02577227 */ /* 0x000fe200078e00ff */
[----:B------:R-:W-:-:S03]  /*4fc0*/  ISETP.GT.U32.AND P6, PT, R84, R137, PT ;  /* 0x000000895400720c */ /* 0x000fc60003fc4070 */
[----:B------:R-:W-:Y:S02]  /*4fd0*/  IMAD.MOV R90, RZ, RZ, -R90 ;  /* 0x000000ffff5a7224 */ /* 0x000fe400078e0a5a */
[C---:B------:R-:W-:Y:S02]  /*4fe0*/  IMAD R217, R84.reuse, R91, R217 ;  /* 0x0000005b54d97224 */ /* 0x040fe400078e02d9 */
[C---:B------:R-:W-:Y:S02]  /*4ff0*/  IMAD R221, R84.reuse, R88, R221 ;  /* 0x0000005854dd7224 */ /* 0x040fe400078e02dd */
[--C-:B------:R-:W-:Y:S01]  /*5000*/  @!P0 IMAD.IADD R173, R173, 0x1, -R84.reuse ;  /* 0x00000001adad8824 */ /* 0x100fe200078e0a54 */
[C---:B------:R-:W-:Y:S01]  /*5010*/  ISETP.GT.U32.AND P0, PT, R84.reuse, R207, PT ;  /* 0x000000cf5400720c */ /* 0x040fe20003f04070 */
[----:B------:R-:W-:Y:S01]  /*5020*/  @!P1 IMAD.IADD R177, R177, 0x1, -R84 ;  /* 0x00000001b1b19824 */ /* 0x000fe200078e0a54 */
[----:B------:R-:W-:Y:S01]  /*5030*/  ISETP.GT.U32.AND P1, PT, R84, R211, PT ;  /* 0x000000d35400720c */ /* 0x000fe20003f24070 */
[----:B------:R-:W-:-:S02]  /*5040*/  IMAD.MOV R87, RZ, RZ, -R87 ;  /* 0x000000ffff577224 */ /* 0x000fc400078e0a57 */
[C---:B------:R-:W-:Y:S02]  /*5050*/  IMAD R219, R84.reuse, R90, R219 ;  /* 0x0000005a54db7224 */ /* 0x040fe400078e02db */
[----:B------:R-:W-:Y:S01]  /*5060*/  @!P4 IMAD.IADD R189, R189, 0x1, -R84 ;  /* 0x00000001bdbdc824 */ /* 0x000fe200078e0a54 */
[----:B------:R-:W-:Y:S01]  /*5070*/  ISETP.GT.U32.AND P4, PT, R84, R217, PT ;  /* 0x000000d95400720c */ /* 0x000fe20003f84070 */
[----:B------:R-:W-:-:S04]  /*5080*/  IMAD.HI.U32 R91, R2, R225, RZ ;  /* 0x000000e1025b7227 */ /* 0x000fc800078e00ff */
[--C-:B------:R-:W-:Y:S02]  /*5090*/  @!P5 IMAD.IADD R193, R193, 0x1, -R84.reuse ;  /* 0x00000001c1c1d824 */ /* 0x100fe400078e0a54 */
[----:B------:R-:W-:Y:S01]  /*50a0*/  @!P2 IMAD.IADD R201, R201, 0x1, -R84 ;  /* 0x00000001c9c9a824 */ /* 0x000fe200078e0a54 */
[C---:B------:R-:W-:Y:S01]  /*50b0*/  ISETP.GT.U32.AND P2, PT, R84.reuse, R221, PT ;  /* 0x000000dd5400720c */ /* 0x040fe20003f44070 */
[C---:B------:R-:W-:Y:S01]  /*50c0*/  IMAD R223, R84.reuse, R87, R223 ;  /* 0x0000005754df7224 */ /* 0x040fe200078e02df */
[----:B------:R-:W-:Y:S01]  /*50d0*/  ISETP.GT.U32.AND P5, PT, R84, R219, PT ;  /* 0x000000db5400720c */ /* 0x000fe20003fa4070 */
[----:B------:R-:W-:-:S04]  /*50e0*/  IMAD.HI.U32 R88, R2, R229, RZ ;  /* 0x000000e502587227 */ /* 0x000fc800078e00ff */
[----:B------:R-:W-:-:S04]  /*50f0*/  IMAD.HI.U32 R87, R2, R231, RZ ;  /* 0x000000e702577227 */ /* 0x000fc800078e00ff */
[----:B------:R-:W-:Y:S02]  /*5100*/  IMAD.MOV R3, RZ, RZ, -R3 ;  /* 0x000000ffff037224 */ /* 0x000fe400078e0a03 */
[----:B------:R-:W-:Y:S02]  /*5110*/  IMAD.MOV R91, RZ, RZ, -R91 ;  /* 0x000000ffff5b7224 */ /* 0x000fe400078e0a5b */
[----:B------:R-:W-:Y:S01]  /*5120*/  @!P3 IMAD.IADD R215, R215, 0x1, -R84 ;  /* 0x00000001d7d7b824 */ /* 0x000fe200078e0a54 */
[----:B------:R-:W-:Y:S01]  /*5130*/  ISETP.GT.U32.AND P3, PT, R84, R193, PT ;  /* 0x000000c15400720c */ /* 0x000fe20003f64070 */
[----:B------:R-:W-:Y:S02]  /*5140*/  IMAD.MOV R88, RZ, RZ, -R88 ;  /* 0x000000ffff587224 */ /* 0x000fe400078e0a58 */
[----:B------:R-:W-:Y:S02]  /*5150*/  IMAD.MOV R87, RZ, RZ, -R87 ;  /* 0x000000ffff577224 */ /* 0x000fe400078e0a57 */
[----:B------:R-:W-:-:S02]  /*5160*/  IMAD.MOV R86, RZ, RZ, -R86 ;  /* 0x000000ffff567224 */ /* 0x000fc400078e0a56 */
[C---:B------:R-:W-:Y:S01]  /*5170*/  IMAD R241, R84.reuse, R3, R241 ;  /* 0x0000000354f17224 */ /* 0x040fe200078e02f1 */
[----:B------:R-:W-:Y:S01]  /*5180*/  IABS R3, R98 ;  /* 0x0000006200037213 */ /* 0x000fe20000000000 */
[C---:B------:R-:W-:Y:S02]  /*5190*/  IMAD R225, R84.reuse, R91, R225 ;  /* 0x0000005b54e17224 */ /* 0x040fe400078e02e1 */
[----:B------:R-:W-:Y:S01]  /*51a0*/  @!P6 IMAD.IADD R137, R137, 0x1, -R84 ;  /* 0x000000018989e824 */ /* 0x000fe200078e0a54 */
[C---:B------:R-:W-:Y:S01]  /*51b0*/  ISETP.GT.U32.AND P6, PT, R84.reuse, R181, PT ;  /* 0x000000b55400720c */ /* 0x040fe20003fc4070 */
[C---:B------:R-:W-:Y:S01]  /*51c0*/  IMAD R229, R84.reuse, R88, R229 ;  /* 0x0000005854e57224 */ /* 0x040fe200078e02e5 */
[----:B------:R-:W4:Y:S01]  /*51d0*/  LDL R91, [R1+0x468] ;  /* 0x00046800015b7983 */ /* 0x000f220000100800 */
[C---:B------:R-:W-:Y:S02]  /*51e0*/  IMAD R231, R84.reuse, R87, R231 ;  /* 0x0000005754e77224 */ /* 0x040fe400078e02e7 */
[----:B------:R-:W-:-:S02]  /*51f0*/  IMAD R233, R84, R86, R233 ;  /* 0x0000005654e97224 */ /* 0x000fc400078e02e9 */
[--C-:B------:R-:W-:Y:S01]  /*5200*/  @!P0 IMAD.IADD R207, R207, 0x1, -R84.reuse ;  /* 0x00000001cfcf8824 */ /* 0x100fe200078e0a54 */
[C---:B------:R-:W-:Y:S01]  /*5210*/  ISETP.GT.U32.AND P0, PT, R84.reuse, R223, PT ;  /* 0x000000df5400720c */ /* 0x040fe20003f04070 */
[----:B------:R-:W-:Y:S01]  /*5220*/  @!P1 IMAD.IADD R211, R211, 0x1, -R84 ;  /* 0x00000001d3d39824 */ /* 0x000fe200078e0a54 */
[----:B------:R-:W-:Y:S01]  /*5230*/  ISETP.GT.U32.AND P1, PT, R84, R225, PT ;  /* 0x000000e15400720c */ /* 0x000fe20003f24070 */
[----:B------:R-:W-:-:S04]  /*5240*/  IMAD.HI.U32 R90, R2, R227, RZ ;  /* 0x000000e3025a7227 */ /* 0x000fc800078e00ff */
[----:B------:R-:W-:-:S04]  /*5250*/  IMAD.HI.U32 R88, R2, R235, RZ ;  /* 0x000000eb02587227 */ /* 0x000fc800078e00ff */
[----:B------:R-:W-:-:S04]  /*5260*/  IMAD.HI.U32 R87, R2, R237, RZ ;  /* 0x000000ed02577227 */ /* 0x000fc800078e00ff */
[----:B------:R-:W-:-:S04]  /*5270*/  IMAD.HI.U32 R86, R2, R239, RZ ;  /* 0x000000ef02567227 */ /* 0x000fc800078e00ff */
[----:B------:R-:W-:Y:S01]  /*5280*/  @!P4 IMAD.IADD R217, R217, 0x1, -R84 ;  /* 0x00000001d9d9c824 */ /* 0x000fe200078e0a54 */
[----:B------:R-:W-:Y:S01]  /*5290*/  ISETP.GT.U32.AND P4, PT, R84, R201, PT ;  /* 0x000000c95400720c */ /* 0x000fe20003f84070 */
[----:B------:R-:W-:-:S04]  /*52a0*/  IMAD.HI.U32 R2, R2, R3, RZ ;  /* 0x0000000302027227 */ /* 0x000fc800078e00ff */
[--C-:B------:R-:W-:Y:S01]  /*52b0*/  @!P2 IMAD.IADD R221, R221, 0x1, -R84.reuse ;  /* 0x00000001dddda824 */ /* 0x100fe200078e0a54 */
[C---:B------:R-:W-:Y:S01]  /*52c0*/  ISETP.GT.U32.AND P2, PT, R84.reuse, R211, PT ;  /* 0x000000d35400720c */ /* 0x040fe20003f44070 */
[----:B------:R-:W-:Y:S01]  /*52d0*/  @!P5 IMAD.IADD R219, R219, 0x1, -R84 ;  /* 0x00000001dbdbd824 */ /* 0x000fe200078e0a54 */
[C---:B------:R-:W-:Y:S01]  /*52e0*/  ISETP.GT.U32.AND P5, PT, R84.reuse, R207, PT ;  /* 0x000000cf5400720c */ /* 0x040fe20003fa4070 */
[----:B------:R-:W-:Y:S02]  /*52f0*/  IMAD.MOV R2, RZ, RZ, -R2 ;  /* 0x000000ffff027224 */ /* 0x000fe400078e0a02 */
[----:B------:R-:W-:Y:S01]  /*5300*/  @!P3 IMAD.IADD R193, R193, 0x1, -R84 ;  /* 0x00000001c1c1b824 */ /* 0x000fe200078e0a54 */
[C---:B------:R-:W-:Y:S01]  /*5310*/  ISETP.GT.U32.AND P3, PT, R84.reuse, R217, PT ;  /* 0x000000d95400720c */ /* 0x040fe20003f64070 */
[----:B------:R-:W-:Y:S02]  /*5320*/  IMAD R2, R84, R2, R3 ;  /* 0x0000000254027224 */ /* 0x000fe400078e0203 */
[----:B------:R-:W-:-:S02]  /*5330*/  IMAD.MOV.U32 R3, RZ, RZ, c[0x0][0x188] ;  /* 0x00006200ff037624 */ /* 0x000fc400078e00ff */
[----:B------:R-:W-:Y:S02]  /*5340*/  IMAD R164, R199, c[0x0][0x188], RZ ;  /* 0x00006200c7a47a24 */ /* 0x000fe400078e02ff */
[--C-:B------:R-:W-:Y:S01]  /*5350*/  @!P6 IMAD.IADD R181, R181, 0x1, -R84.reuse ;  /* 0x00000001b5b5e824 */ /* 0x100fe200078e0a54 */
[C---:B------:R-:W-:Y:S01]  /*5360*/  ISETP.GT.U32.AND P6, PT, R84.reuse, R213, PT ;  /* 0x000000d55400720c */ /* 0x040fe20003fc4070 */
[----:B------:R-:W-:Y:S02]  /*5370*/  @!P0 IMAD.IADD R223, R223, 0x1, -R84 ;  /* 0x00000001dfdf8824 */ /* 0x000fe400078e0a54 */
[----:B------:R-:W-:Y:S02]  /*5380*/  IMAD R151, R3, 0x2, R164 ;  /* 0x0000000203977824 */ /* 0x000fe400078e02a4 */
[--C-:B------:R-:W-:Y:S02]  /*5390*/  @!P1 IMAD.IADD R225, R225, 0x1, -R84.reuse ;  /* 0x00000001e1e19824 */ /* 0x100fe400078e0a54 */
[--C-:B------:R-:W-:Y:S01]  /*53a0*/  @!P4 IMAD.IADD R201, R201, 0x1, -R84.reuse ;  /* 0x00000001c9c9c824 */ /* 0x100fe200078e0a54 */
[C---:B------:R-:W-:Y:S01]  /*53b0*/  ISETP.GT.U32.AND P4, PT, R84.reuse, R219, PT ;  /* 0x000000db5400720c */ /* 0x040fe20003f84070 */
[----:B------:R-:W-:Y:S01]  /*53c0*/  @!P2 IMAD.IADD R211, R211, 0x1, -R84 ;  /* 0x00000001d3d3a824 */ /* 0x000fe200078e0a54 */
[----:B------:R-:W-:Y:S01]  /*53d0*/  ISETP.GT.U32.AND P2, PT, R84, R223, PT ;  /* 0x000000df5400720c */ /* 0x000fe20003f44070 */
[----:B------:R-:W-:-:S02]  /*53e0*/  IMAD R156, R3, 0x2, R151 ;  /* 0x00000002039c7824 */ /* 0x000fc400078e0297 */
[--C-:B------:R-:W-:Y:S01]  /*53f0*/  @!P5 IMAD.IADD R207, R207, 0x1, -R84.reuse ;  /* 0x00000001cfcfd824 */ /* 0x100fe200078e0a54 */
[C---:B------:R-:W-:Y:S01]  /*5400*/  ISETP.GT.U32.AND P5, PT, R84.reuse, R225, PT ;  /* 0x000000e15400720c */ /* 0x040fe20003fa4070 */
[----:B------:R-:W-:Y:S01]  /*5410*/  @!P3 IMAD.IADD R217, R217, 0x1, -R84 ;  /* 0x00000001d9d9b824 */ /* 0x000fe200078e0a54 */
[----:B------:R-:W-:Y:S01]  /*5420*/  ISETP.GT.U32.AND P3, PT, R84, R229, PT ;  /* 0x000000e55400720c */ /* 0x000fe20003f64070 */
[----:B------:R-:W-:Y:S02]  /*5430*/  IMAD R147, R3, 0x2, R156 ;  /* 0x0000000203937824 */ /* 0x000fe400078e029c */
[----:B------:R-:W-:Y:S02]  /*5440*/  IMAD.MOV R88, RZ, RZ, -R88 ;  /* 0x000000ffff587224 */ /* 0x000fe400078e0a58 */
[----:B------:R-:W-:Y:S02]  /*5450*/  IMAD.MOV R87, RZ, RZ, -R87 ;  /* 0x000000ffff577224 */ /* 0x000fe400078e0a57 */
[----:B------:R-:W-:-:S02]  /*5460*/  IMAD.MOV R90, RZ, RZ, -R90 ;  /* 0x000000ffff5a7224 */ /* 0x000fc400078e0a5a */
[--C-:B------:R-:W-:Y:S02]  /*5470*/  @!P6 IMAD.IADD R213, R213, 0x1, -R84.reuse ;  /* 0x00000001d5d5e824 */ /* 0x100fe400078e0a54 */
[----:B------:R-:W-:Y:S02]  /*5480*/  IMAD R148, R3, 0x2, R147 ;  /* 0x0000000203947824 */ /* 0x000fe400078e0293 */
[C---:B------:R-:W-:Y:S02]  /*5490*/  IMAD R235, R84.reuse, R88, R235 ;  /* 0x0000005854eb7224 */ /* 0x040fe400078e02eb */
[C---:B------:R-:W-:Y:S02]  /*54a0*/  IMAD R237, R84.reuse, R87, R237 ;  /* 0x0000005754ed7224 */ /* 0x040fe400078e02ed */
[----:B------:R-:W-:Y:S01]  /*54b0*/  @!P4 IMAD.IADD R219, R219, 0x1, -R84 ;  /* 0x00000001dbdbc824 */ /* 0x000fe200078e0a54 */
[C---:B------:R-:W-:Y:S01]  /*54c0*/  ISETP.GT.U32.AND P4, PT, R84.reuse, R231, PT ;  /* 0x000000e75400720c */ /* 0x040fe20003f84070 */
[----:B------:R-:W-:Y:S01]  /*54d0*/  IMAD R144, R3, 0x2, R148 ;  /* 0x0000000203907824 */ /* 0x000fe200078e0294 */
[C---:B------:R-:W-:Y:S01]  /*54e0*/  ISETP.GT.U32.AND P0, PT, R84.reuse, R213, PT ;  /* 0x000000d55400720c */ /* 0x040fe20003f04070 */
[----:B------:R-:W-:-:S02]  /*54f0*/  IMAD R227, R84, R90, R227 ;  /* 0x0000005a54e37224 */ /* 0x000fc400078e02e3 */
[----:B------:R-:W-:Y:S01]  /*5500*/  IMAD.MOV R86, RZ, RZ, -R86 ;  /* 0x000000ffff567224 */ /* 0x000fe200078e0a56 */
[----:B------:R-:W4:Y:S01]  /*5510*/  LDL R90, [R1+0x46c] ;  /* 0x00046c00015a7983 */ /* 0x000f220000100800 */
[--C-:B------:R-:W-:Y:S01]  /*5520*/  @!P2 IMAD.IADD R223, R223, 0x1, -R84.reuse ;  /* 0x00000001dfdfa824 */ /* 0x100fe200078e0a54 */
[C---:B------:R-:W-:Y:S01]  /*5530*/  ISETP.GT.U32.AND P2, PT, R84.reuse, R235, PT ;  /* 0x000000eb5400720c */ /* 0x040fe20003f44070 */
[----:B------:R-:W-:Y:S01]  /*5540*/  @!P5 IMAD.IADD R225, R225, 0x1, -R84 ;  /* 0x00000001e1e1d824 */ /* 0x000fe200078e0a54 */
[----:B------:R1:W-:Y:S01]  /*5550*/  STL [R1+0x4a4], R102 ;  /* 0x0004a46601007387 */ /* 0x0003e20000100800 */
[C---:B------:R-:W-:Y:S01]  /*5560*/  ISETP.GT.U32.AND P5, PT, R84.reuse, R237, PT ;  /* 0x000000ed5400720c */ /* 0x040fe20003fa4070 */
[----:B------:R-:W-:Y:S02]  /*5570*/  IMAD R140, R3, 0x2, R144 ;  /* 0x00000002038c7824 */ /* 0x000fe400078e0290 */
[----:B------:R-:W-:Y:S01]  /*5580*/  STL [R1+0x4a0], R106 ;  /* 0x0004a06a01007387 */ /* 0x000fe20000100800 */
[----:B------:R-:W-:-:S02]  /*5590*/  IMAD R239, R84, R86, R239 ;  /* 0x0000005654ef7224 */ /* 0x000fc400078e02ef */
[----:B------:R-:W-:Y:S01]  /*55a0*/  @!P3 IMAD.IADD R229, R229, 0x1, -R84 ;  /* 0x00000001e5e5b824 */ /* 0x000fe200078e0a54 */
[----:B------:R-:W-:Y:S01]  /*55b0*/  STL [R1+0x49c], R103 ;  /* 0x00049c6701007387 */ /* 0x000fe20000100800 */
[----:B------:R-:W-:Y:S01]  /*55c0*/  IMAD.MOV.U32 R86, RZ, RZ, 0x3f ;  /* 0x0000003fff567424 */ /* 0x000fe200078e00ff */
[----:B------:R-:W-:Y:S02]  /*55d0*/  ISETP.GT.U32.AND P3, PT, R84, R241, PT ;  /* 0x000000f15400720c */ /* 0x000fe40003f64070 */
[----:B------:R1:W-:Y:S01]  /*55e0*/  STL [R1+0x498], R94 ;  /* 0x0004985e01007387 */ /* 0x0003e20000100800 */
[----:B------:R-:W-:-:S03]  /*55f0*/  IMAD R136, R3, 0x2, R140 ;  /* 0x0000000203887824 */ /* 0x000fc600078e028c */
[----:B------:R-:W4:Y:S01]  /*5600*/  LDL R88, [R1+0x470] ;  /* 0x0004700001587983 */ /* 0x000f220000100800 */
[----:B------:R-:W-:-:S03]  /*5610*/  IADD3 R104, R86, c[0x0][0x180], RZ ;  /* 0x0000600056687a10 */ /* 0x000fc60007ffe0ff */
[----:B------:R1:W-:Y:S01]  /*5620*/  STL [R1+0x494], R100 ;  /* 0x0004946401007387 */ /* 0x0003e20000100800 */
[----:B------:R-:W-:-:S03]  /*5630*/  @!P4 IMAD.IADD R231, R231, 0x1, -R84 ;  /* 0x00000001e7e7c824 */ /* 0x000fc600078e0a54 */
[----:B------:R1:W-:Y:S01]  /*5640*/  STL [R1+0x490], R98 ;  /* 0x0004906201007387 */ /* 0x0003e20000100800 */
[----:B------:R-:W-:-:S03]  /*5650*/  IMAD R132, R3, 0x2, R136 ;  /* 0x0000000203847824 */ /* 0x000fc600078e0288 */
[----:B------:R-:W-:Y:S01]  /*5660*/  STL [R1+0x350], R156 ;  /* 0x0003509c01007387 */ /* 0x000fe20000100800 */
[----:B------:R-:W-:-:S03]  /*5670*/  @!P0 IMAD.IADD R213, R213, 0x1, -R84 ;  /* 0x00000001d5d58824 */ /* 0x000fc600078e0a54 */
[----:B------:R-:W-:Y:S01]  /*5680*/  STL [R1+0x34c], R147 ;  /* 0x00034c9301007387 */ /* 0x000fe20000100800 */
[----:B------:R-:W-:-:S03]  /*5690*/  ISETP.GT.AND P0, PT, R104, 0x3f, PT ;  /* 0x0000003f6800780c */ /* 0x000fc60003f04270 */
[----:B------:R-:W-:Y:S01]  /*56a0*/  STL [R1+0x348], R148 ;  /* 0x0003489401007387 */ /* 0x000fe20000100800 */
[----:B------:R-:W-:Y:S01]  /*56b0*/  ISETP.GE.AND P4, PT, R199, c[0x0][0x180], PT ;  /* 0x00006000c7007a0c */ /* 0x000fe20003f86270 */
[--C-:B------:R-:W-:Y:S02]  /*56c0*/  @!P2 IMAD.IADD R235, R235, 0x1, -R84.reuse ;  /* 0x00000001ebeba824 */ /* 0x100fe400078e0a54 */
[----:B------:R-:W-:Y:S01]  /*56d0*/  STL [R1+0x3c8], R144 ;  /* 0x0003c89001007387 */ /* 0x000fe20000100800 */
[C---:B------:R-:W-:Y:S01]  /*56e0*/  ISETP.GT.U32.AND P2, PT, R84.reuse, R229, PT ;  /* 0x000000e55400720c */ /* 0x040fe20003f44070 */
[----:B------:R-:W-:Y:S02]  /*56f0*/  @!P5 IMAD.IADD R237, R237, 0x1, -R84 ;  /* 0x00000001ededd824 */ /* 0x000fe400078e0a54 */
[----:B------:R-:W-:Y:S01]  /*5700*/  STL [R1+0x340], R140 ;  /* 0x0003408c01007387 */ /* 0x000fe20000100800 */
[----:B------:R-:W-:Y:S01]  /*5710*/  IMAD R128, R3, 0x2, R132 ;  /* 0x0000000203807824 */ /* 0x000fe200078e0284 */
[----:B------:R-:W-:-:S02]  /*5720*/  ISETP.GT.U32.AND P5, PT, R84, R231, PT ;  /* 0x000000e75400720c */ /* 0x000fc40003fa4070 */
[----:B------:R-:W-:Y:S01]  /*5730*/  STL [R1+0x33c], R136 ;  /* 0x00033c8801007387 */ /* 0x000fe20000100800 */
[----:B------:R-:W-:-:S03]  /*5740*/  SEL R86, RZ, 0x4, !P0 ;  /* 0x00000004ff567807 */ /* 0x000fc60004000000 */
[----:B------:R-:W4:Y:S01]  /*5750*/  LDL R199, [R1+0x478] ;  /* 0x0004780001c77983 */ /* 0x000f220000100800 */
[----:B------:R-:W-:Y:S01]  /*5760*/  @!P3 IMAD.IADD R241, R241, 0x1, -R84 ;  /* 0x00000001f1f1b824 */ /* 0x000fe200078e0a54 */
[----:B------:R-:W-:Y:S02]  /*5770*/  ISETP.GE.AND P3, PT, R198, RZ, PT ;  /* 0x000000ffc600720c */ /* 0x000fe40003f66270 */
[----:B------:R-:W-:Y:S01]  /*5780*/  STL [R1+0x338], R132 ;  /* 0x0003388401007387 */ /* 0x000fe20000100800 */
[----:B------:R-:W-:-:S03]  /*5790*/  SEL R87, R86, RZ, !P4 ;  /* 0x000000ff56577207 */ /* 0x000fc60006000000 */
[----:B------:R-:W-:Y:S01]  /*57a0*/  STL [R1+0x334], R128 ;  /* 0x0003348001007387 */ /* 0x000fe20000100800 */
[----:B------:R-:W-:-:S03]  /*57b0*/  ISETP.GE.AND P4, PT, R120, RZ, PT ;  /* 0x000000ff7800720c */ /* 0x000fc60003f86270 */
[----:B------:R-:W4:Y:S01]  /*57c0*/  LDL R95, [R1+0x460] ;  /* 0x00046000015f7983 */ /* 0x000f220000100800 */
[----:B------:R-:W-:Y:S02]  /*57d0*/  IMAD R120, R3, 0x2, R128 ;  /* 0x0000000203787824 */ /* 0x000fe400078e0280 */
[--C-:B------:R-:W-:Y:S01]  /*57e0*/  @!P2 IMAD.IADD R229, R229, 0x1, -R84.reuse ;  /* 0x00000001e5e5a824 */ /* 0x100fe200078e0a54 */
[----:B------:R-:W4:Y:S01]  /*57f0*/  LDL R92, [R1+0x464] ;  /* 0x00046400015c7983 */ /* 0x000f220000100800 */
[----:B------:R-:W-:Y:S01]  /*5800*/  ISETP.GE.AND P2, PT, R251, RZ, PT ;  /* 0x000000fffb00720c */ /* 0x000fe20003f46270 */
[----:B------:R-:W-:Y:S01]  /*5810*/  @!P5 IMAD.IADD R231, R231, 0x1, -R84 ;  /* 0x00000001e7e7d824 */ /* 0x000fe200078e0a54 */
[----:B---3--:R-:W-:Y:S01]  /*5820*/  ISETP.GE.AND P5, PT, R200, RZ, PT ;  /* 0x000000ffc800720c */ /* 0x008fe20003fa6270 */
[----:B------:R-:W-:Y:S01]  /*5830*/  STL [R1+0x330], R120 ;  /* 0x0003307801007387 */ /* 0x000fe20000100800 */
[----:B------:R-:W-:-:S03]  /*5840*/  @!P3 IMAD.MOV R83, RZ, RZ, -R83 ;  /* 0x000000ffff53b224 */ /* 0x000fc600078e0a53 */
[----:B------:R-:W3:Y:S01]  /*5850*/  LDL R251, [R1+0x45c] ;  /* 0x00045c0001fb7983 */ /* 0x000ee20000100800 */
[----:B--2---:R-:W-:-:S03]  /*5860*/  ISETP.GE.AND P3, PT, R197, RZ, PT ;  /* 0x000000ffc500720c */ /* 0x004fc60003f66270 */
[----:B------:R-:W2:Y:S04]  /*5870*/  LDL R200, [R1+0x458] ;  /* 0x0004580001c87983 */ /* 0x000ea80000100800 */
[----:B------:R-:W2:Y:S01]  /*5880*/  LDL R197, [R1+0x454] ;  /* 0x0004540001c57983 */ /* 0x000ea20000100800 */
[C---:B------:R-:W-:Y:S02]  /*5890*/  ISETP.GT.U32.AND P6, PT, R84.reuse, R189, PT ;  /* 0x000000bd5400720c */ /* 0x040fe40003fc4070 */
[C---:B------:R-:W-:Y:S01]  /*58a0*/  ISETP.GT.U32.AND P1, PT, R84.reuse, R215, PT ;  /* 0x000000d75400720c */ /* 0x040fe20003f24070 */
[----:B------:R-:W-:Y:S01]  /*58b0*/  @!P4 IMAD.MOV R252, RZ, RZ, -R252 ;  /* 0x000000fffffcc224 */ /* 0x000fe200078e0afc */
[----:B------:R-:W2:Y:S09]  /*58c0*/  LDL R3, [R1+0x42c] ;  /* 0x00042c0001037983 */ /* 0x000eb20000100800 */
[--C-:B------:R-:W-:Y:S01]  /*58d0*/  @!P6 IMAD.IADD R189, R189, 0x1, -R84.reuse ;  /* 0x00000001bdbde824 */ /* 0x100fe200078e0a54 */
[C---:B------:R-:W-:Y:S01]  /*58e0*/  ISETP.GT.U32.AND P6, PT, R84.reuse, R221, PT ;  /* 0x000000dd5400720c */ /* 0x040fe20003fc4070 */
[----:B------:R-:W-:Y:S01]  /*58f0*/  @!P1 IMAD.IADD R215, R215, 0x1, -R84 ;  /* 0x00000001d7d79824 */ /* 0x000fe200078e0a54 */
[----:B------:R-:W-:-:S11]  /*5900*/  ISETP.GT.U32.AND P1, PT, R84, R227, PT ;  /* 0x000000e35400720c */ /* 0x000fd60003f24070 */
[--C-:B------:R-:W-:Y:S01]  /*5910*/  @!P6 IMAD.IADD R221, R221, 0x1, -R84.reuse ;  /* 0x00000001dddde824 */ /* 0x100fe200078e0a54 */
[C---:B------:R-:W-:Y:S01]  /*5920*/  ISETP.GT.U32.AND P6, PT, R84.reuse, R233, PT ;  /* 0x000000e95400720c */ /* 0x040fe20003fc4070 */
[----:B------:R-:W-:Y:S01]  /*5930*/  @!P1 IMAD.IADD R227, R227, 0x1, -R84 ;  /* 0x00000001e3e39824 */ /* 0x000fe200078e0a54 */
[----:B------:R-:W-:-:S11]  /*5940*/  ISETP.GT.U32.AND P1, PT, R84, R239, PT ;  /* 0x000000ef5400720c */ /* 0x000fd60003f24070 */
[--C-:B------:R-:W-:Y:S02]  /*5950*/  @!P6 IMAD.IADD R233, R233, 0x1, -R84.reuse ;  /* 0x00000001e9e9e824 */ /* 0x100fe400078e0a54 */
[----:B------:R-:W-:-:S03]  /*5960*/  @!P1 IMAD.IADD R239, R239, 0x1, -R84 ;  /* 0x00000001efef9824 */ /* 0x000fc600078e0a54 */
[----:B------:R-:W-:Y:S01]  /*5970*/  ISETP.GT.U32.AND P1, PT, R84, R233, PT ;  /* 0x000000e95400720c */ /* 0x000fe20003f24070 */
[----:B------:R-:W-:Y:S02]  /*5980*/  @!P2 IMAD.MOV R82, RZ, RZ, -R82 ;  /* 0x000000ffff52a224 */ /* 0x000fe400078e0a52 */
[----:B------:R-:W-:Y:S02]  /*5990*/  @!P5 IMAD.MOV R80, RZ, RZ, -R80 ;  /* 0x000000ffff50d224 */ /* 0x000fe400078e0a50 */
[----:B------:R-:W-:-:S08]  /*59a0*/  @!P3 IMAD.MOV R78, RZ, RZ, -R78 ;  /* 0x000000ffff4eb224 */ /* 0x000fd000078e0a4e */
[----:B------:R-:W-:Y:S01]  /*59b0*/  @!P1 IMAD.IADD R233, R233, 0x1, -R84 ;  /* 0x00000001e9e99824 */ /* 0x000fe200078e0a54 */
[----:B----4-:R-:W-:Y:S02]  /*59c0*/  ISETP.GE.AND P5, PT, R91, RZ, PT ;  /* 0x000000ff5b00720c */ /* 0x010fe40003fa6270 */
[----:B------:R-:W4:Y:S11]  /*59d0*/  LDL R91, [R1+0x448] ;  /* 0x00044800015b7983 */ /* 0x000f360000100800 */
[----:B------:R-:W-:Y:S01]  /*59e0*/  @!P5 IMAD.MOV R74, RZ, RZ, -R74 ;  /* 0x000000ffff4ad224 */ /* 0x000fe200078e0a4a */
[----:B------:R-:W-:-:S02]  /*59f0*/  ISETP.GE.AND P2, PT, R90, RZ, PT ;  /* 0x000000ff5a00720c */ /* 0x000fc40003f46270 */
[----:B------:R-:W4:Y:S01]  /*5a00*/  LDL R90, [R1+0x44c] ;  /* 0x00044c00015a7983 */ /* 0x000f220000100800 */
[----:B------:R-:W-:-:S03]  /*5a10*/  ISETP.GE.AND P4, PT, R88, RZ, PT ;  /* 0x000000ff5800720c */ /* 0x000fc60003f86270 */
[----:B------:R-:W4:Y:S07]  /*5a20*/  LDL R88, [R1+0x450] ;  /* 0x0004500001587983 */ /* 0x000f2e0000100800 */
[----:B------:R-:W-:-:S03]  /*5a30*/  @!P2 IMAD.MOV R75, RZ, RZ, -R75 ;  /* 0x000000ffff4ba224 */ /* 0x000fc600078e0a4b */
[----:B------:R-:W-:Y:S01]  /*5a40*/  @!P4 IMAD.MOV R76, RZ, RZ, -R76 ;  /* 0x000000ffff4cc224 */ /* 0x000fe200078e0a4c */
[----:B------:R-:W-:Y:S02]  /*5a50*/  ISETP.GE.AND P1, PT, R199, RZ, PT ;  /* 0x000000ffc700720c */ /* 0x000fe40003f26270 */
[----:B------:R-:W-:Y:S01]  /*5a60*/  ISETP.GT.U32.AND P6, PT, R84, R227, PT ;  /* 0x000000e35400720c */ /* 0x000fe20003fc4070 */
[----:B------:R-:W4:Y:S01]  /*5a70*/  LDL R199, [R1+0x428] ;  /* 0x0004280001c77983 */ /* 0x000f220000100800 */
[----:B------:R-:W-:-:S03]  /*5a80*/  ISETP.GE.AND P3, PT, R95, RZ, PT ;  /* 0x000000ff5f00720c */ /* 0x000fc60003f66270 */
[----:B------:R-:W4:Y:S06]  /*5a90*/  LDL R95, [R1+0x440] ;  /* 0x00044000015f7983 */ /* 0x000f2c0000100800 */
[----:B------:R-:W-:Y:S01]  /*5aa0*/  @!P1 IMAD.MOV R79, RZ, RZ, -R79 ;  /* 0x000000ffff4f9224 */ /* 0x000fe200078e0a4f */
[----:B------:R-:W-:Y:S02]  /*5ab0*/  ISETP.GE.AND P1, PT, R92, RZ, PT ;  /* 0x000000ff5c00720c */ /* 0x000fe40003f26270 */
[----:B------:R-:W4:Y:S01]  /*5ac0*/  LDL R92, [R1+0x444] ;  /* 0x00044400015c7983 */ /* 0x000f220000100800 */
[----:B---3--:R-:W-:-:S03]  /*5ad0*/  ISETP.GE.AND P4, PT, R251, RZ, PT ;  /* 0x000000fffb00720c */ /* 0x008fc60003f86270 */
[----:B------:R-:W3:Y:S01]  /*5ae0*/  LDL R251, [R1+0x43c] ;  /* 0x00043c0001fb7983 */ /* 0x000ee20000100800 */
[----:B--2---:R-:W-:-:S03]  /*5af0*/  ISETP.GE.AND P2, PT, R200, RZ, PT ;  /* 0x000000ffc800720c */ /* 0x004fc60003f46270 */
[----:B------:R-:W2:Y:S01]  /*5b00*/  LDL R200, [R1+0x438] ;  /* 0x0004380001c87983 */ /* 0x000ea20000100800 */
[----:B------:R-:W-:-:S03]  /*5b10*/  ISETP.GE.AND P5, PT, R197, RZ, PT ;  /* 0x000000ffc500720c */ /* 0x000fc60003fa6270 */
[----:B------:R-:W2:Y:S01]  /*5b20*/  LDL R197, [R1+0x434] ;  /* 0x0004340001c57983 */ /* 0x000ea20000100800 */
[----:B------:R-:W-:Y:S02]  /*5b30*/  @!P1 IMAD.MOV R72, RZ, RZ, -R72 ;  /* 0x000000ffff489224 */ /* 0x000fe400078e0a48 */
[----:B------:R-:W-:Y:S02]  /*5b40*/  @!P3 IMAD.MOV R71, RZ, RZ, -R71 ;  /* 0x000000ffff47b224 */ /* 0x000fe400078e0a47 */
[----:B------:R-:W-:Y:S02]  /*5b50*/  @!P6 IMAD.IADD R227, R227, 0x1, -R84 ;  /* 0x00000001e3e3e824 */ /* 0x000fe400078e0a54 */
[----:B------:R-:W2:Y:S01]  /*5b60*/  LDL R84, [R1+0x430] ;  /* 0x0004300001547983 */ /* 0x000ea20000100800 */
[----:B------:R-:W-:Y:S02]  /*5b70*/  @!P4 IMAD.MOV R70, RZ, RZ, -R70 ;  /* 0x000000ffff46c224 */ /* 0x000fe400078e0a46 */
[----:B------:R-:W-:-:S02]  /*5b80*/  @!P5 IMAD.MOV R67, RZ, RZ, -R67 ;  /* 0x000000ffff43d224 */ /* 0x000fc400078e0a43 */
[----:B------:R-:W-:Y:S01]  /*5b90*/  @!P2 IMAD.MOV R68, RZ, RZ, -R68 ;  /* 0x000000ffff44a224 */ /* 0x000fe200078e0a44 */
        /* <DEDUP_REMOVED lines=10> */
[----:B------:R-:W4:Y:S01]  /*5c40*/  LDL R95, [R1+0x414] ;  /* 0x00041400015f7983 */ /* 0x000f220000100800 */
[----:B------:R-:W-:-:S03]  /*5c50*/  ISETP.GE.AND P2, PT, R92, RZ, PT ;  /* 0x000000ff5c00720c */ /* 0x000fc60003f46270 */
[----:B------:R-:W4:Y:S01]  /*5c60*/  LDL R92, [R1+0x418] ;  /* 0x00041800015c7983 */ /* 0x000f220000100800 */
[----:B---3--:R-:W-:-:S03]  /*5c70*/  ISETP.GE.AND P1, PT, R251, RZ, PT ;  /* 0x000000fffb00720c */ /* 0x008fc60003f26270 */
[----:B------:R-:W3:Y:S01]  /*5c80*/  LDL.LU R251, [R1+0x810] ;  /* 0x0008100001fb7983 */ /* 0x000ee20000300800 */
[----:B--2---:R-:W-:-:S03]  /*5c90*/  ISETP.GE.AND P3, PT, R200, RZ, PT ;  /* 0x000000ffc800720c */ /* 0x004fc60003f66270 */
[----:B------:R-:W2:Y:S01]  /*5ca0*/  LDL.LU R200, [R1+0x80c] ;  /* 0x00080c0001c87983 */ /* 0x000ea20000300800 */
[----:B------:R-:W-:-:S03]  /*5cb0*/  ISETP.GE.AND P4, PT, R197, RZ, PT ;  /* 0x000000ffc500720c */ /* 0x000fc60003f86270 */
[----:B------:R-:W3:Y:S02]  /*5cc0*/  LDL.LU R197, [R1+0x808] ;  /* 0x0008080001c57983 */ /* 0x000ee40000300800 */
[----:B------:R-:W-:Y:S01]  /*5cd0*/  @!P1 IMAD.MOV R59, RZ, RZ, -R59 ;  /* 0x000000ffff3b9224 */ /* 0x000fe200078e0a3b */
[----:B------:R-:W-:Y:S01]  /*5ce0*/  ISETP.GE.AND P1, PT, R199, RZ, PT ;  /* 0x000000ffc700720c */ /* 0x000fe20003f26270 */
[----:B------:R-:W-:Y:S01]  /*5cf0*/  @!P2 IMAD.MOV R62, RZ, RZ, -R62 ;  /* 0x000000ffff3ea224 */ /* 0x000fe200078e0a3e */
[----:B------:R-:W-:Y:S01]  /*5d00*/  ISETP.GE.AND P2, PT, R84, RZ, PT ;  /* 0x000000ff5400720c */ /* 0x000fe20003f46270 */
[----:B------:R-:W-:-:S04]  /*5d10*/  @!P3 IMAD.MOV R58, RZ, RZ, -R58 ;  /* 0x000000ffff3ab224 */ /* 0x000fc800078e0a3a */
[----:B------:R-:W-:-:S06]  /*5d20*/  @!P4 IMAD.MOV R56, RZ, RZ, -R56 ;  /* 0x000000ffff38c224 */ /* 0x000fcc00078e0a38 */
[----:B------:R-:W-:Y:S02]  /*5d30*/  @!P1 IMAD.MOV R52, RZ, RZ, -R52 ;  /* 0x000000ffff349224 */ /* 0x000fe400078e0a34 */
[----:B------:R-:W-:Y:S02]  /*5d40*/  @!P2 IMAD.MOV R55, RZ, RZ, -R55 ;  /* 0x000000ffff37a224 */ /* 0x000fe400078e0a37 */
[----:B------:R-:W-:Y:S01]  /*5d50*/  @!P5 IMAD.MOV R60, RZ, RZ, -R60 ;  /* 0x000000ffff3cd224 */ /* 0x000fe200078e0a3c */
[----:B------:R-:W-:-:S13]  /*5d60*/  ISETP.GE.AND P5, PT, R3, RZ, PT ;  /* 0x000000ff0300720c */ /* 0x000fda0003fa6270 */
[----:B------:R-:W-:Y:S01]  /*5d70*/  @!P5 IMAD.MOV R54, RZ, RZ, -R54 ;  /* 0x000000ffff36d224 */ /* 0x000fe200078e0a36 */
[----:B----4-:R-:W-:-:S13]  /*5d80*/  ISETP.GE.AND P2, PT, R91, RZ, PT ;  /* 0x000000ff5b00720c */ /* 0x010fda0003f46270 */
[----:B------:R-:W-:Y:S01]  /*5d90*/  @!P2 IMAD.MOV R48, RZ, RZ, -R48 ;  /* 0x000000ffff30a224 */ /* 0x000fe200078e0a30 */
[----:B------:R-:W-:Y:S02]  /*5da0*/  ISETP.GE.AND P4, PT, R90, RZ, PT ;  /* 0x000000ff5a00720c */ /* 0x000fe40003f86270 */
[----:B------:R-:W-:-:S11]  /*5db0*/  ISETP.GE.AND P3, PT, R88, RZ, PT ;  /* 0x000000ff5800720c */ /* 0x000fd60003f66270 */
[----:B------:R-:W-:Y:S02]  /*5dc0*/  @!P4 IMAD.MOV R50, RZ, RZ, -R50 ;  /* 0x000000ffff32c224 */ /* 0x000fe400078e0a32 */
[----:B------:R-:W-:Y:S01]  /*5dd0*/  @!P3 IMAD.MOV R51, RZ, RZ, -R51 ;  /* 0x000000ffff33b224 */ /* 0x000fe200078e0a33 */
[----:B------:R-:W-:-:S13]  /*5de0*/  ISETP.GE.AND P1, PT, R95, RZ, PT ;  /* 0x000000ff5f00720c */ /* 0x000fda0003f26270 */
[----:B------:R-:W-:Y:S01]  /*5df0*/  @!P1 IMAD.MOV R46, RZ, RZ, -R46 ;  /* 0x000000ffff2e9224 */ /* 0x000fe200078e0a2e */
[----:B--2---:R-:W-:Y:S02]  /*5e00*/  ISETP.GE.AND P4, PT, R200, RZ, PT ;  /* 0x000000ffc800720c */ /* 0x004fe40003f86270 */
[----:B------:R-:W-:Y:S02]  /*5e10*/  ISETP.GE.AND P1, PT, R249, RZ, PT ;  /* 0x000000fff900720c */ /* 0x000fe40003f26270 */
[----:B---3--:R-:W-:Y:S02]  /*5e20*/  ISETP.GE.AND P3, PT, R197, RZ, PT ;  /* 0x000000ffc500720c */ /* 0x008fe40003f66270 */
[----:B------:R-:W-:Y:S01]  /*5e30*/  ISETP.GE.AND P2, PT, R251, RZ, PT ;  /* 0x000000fffb00720c */ /* 0x000fe20003f46270 */
[----:B------:R-:W2:Y:S01]  /*5e40*/  LDL.LU R197, [R1+0x804] ;  /* 0x0008040001c57983 */ /* 0x000ea20000300800 */
[----:B------:R-:W-:-:S03]  /*5e50*/  ISETP.GE.AND P5, PT, R92, RZ, PT ;  /* 0x000000ff5c00720c */ /* 0x000fc60003fa6270 */
[----:B------:R-:W3:Y:S02]  /*5e60*/  LDL.LU R200, [R1+0x800] ;  /* 0x0008000001c87983 */ /* 0x000ee40000300800 */
[----:B------:R-:W-:Y:S01]  /*5e70*/  @!P4 IMAD.MOV R43, RZ, RZ, -R43 ;  /* 0x000000ffff2bc224 */ /* 0x000fe200078e0a2b */
[----:B------:R-:W-:Y:S01]  /*5e80*/  ISETP.GE.AND P4, PT, R247, RZ, PT ;  /* 0x000000fff700720c */ /* 0x000fe20003f86270 */
[----:B------:R-:W-:Y:S02]  /*5e90*/  @!P1 IMAD.MOV R39, RZ, RZ, -R39 ;  /* 0x000000ffff279224 */ /* 0x000fe400078e0a27 */
[----:B------:R-:W-:Y:S01]  /*5ea0*/  @!P3 IMAD.MOV R44, RZ, RZ, -R44 ;  /* 0x000000ffff2cb224 */ /* 0x000fe200078e0a2c */
[----:B------:R-:W-:Y:S02]  /*5eb0*/  ISETP.GE.AND P3, PT, R248, RZ, PT ;  /* 0x000000fff800720c */ /* 0x000fe40003f66270 */
[----:B------:R-:W-:Y:S01]  /*5ec0*/  ISETP.GE.AND P1, PT, R244, RZ, PT ;  /* 0x000000fff400720c */ /* 0x000fe20003f26270 */
[----:B------:R-:W-:Y:S01]  /*5ed0*/  @!P2 IMAD.MOV R42, RZ, RZ, -R42 ;  /* 0x000000ffff2aa224 */ /* 0x000fe200078e0a2a */
[----:B------:R-:W-:-:S05]  /*5ee0*/  ISETP.GE.AND P2, PT, R246, RZ, PT ;  /* 0x000000fff600720c */ /* 0x000fca0003f46270 */
[----:B------:R-:W-:Y:S01]  /*5ef0*/  @!P4 IMAD.MOV R36, RZ, RZ, -R36 ;  /* 0x000000ffff24c224 */ /* 0x000fe200078e0a24 */
[----:B------:R-:W-:-:S03]  /*5f00*/  ISETP.GE.AND P4, PT, R242, RZ, PT ;  /* 0x000000fff200720c */ /* 0x000fc60003f86270 */
[----:B------:R-:W-:Y:S01]  /*5f10*/  @!P3 IMAD.MOV R38, RZ, RZ, -R38 ;  /* 0x000000ffff26b224 */ /* 0x000fe200078e0a26 */
[----:B------:R-:W-:Y:S01]  /*5f20*/  ISETP.GE.AND P3, PT, R243, RZ, PT ;  /* 0x000000fff300720c */ /* 0x000fe20003f66270 */
[----:B------:R-:W-:Y:S01]  /*5f30*/  @!P1 IMAD.MOV R32, RZ, RZ, -R32 ;  /* 0x000000ffff209224 */ /* 0x000fe200078e0a20 */
[----:B------:R-:W-:Y:S01]  /*5f40*/  ISETP.GE.AND P1, PT, R236, RZ, PT ;  /* 0x000000ffec00720c */ /* 0x000fe20003f26270 */
[----:B------:R-:W-:Y:S01]  /*5f50*/  @!P2 IMAD.MOV R35, RZ, RZ, -R35 ;  /* 0x000000ffff23a224 */ /* 0x000fe200078e0a23 */
[----:B------:R-:W-:-:S05]  /*5f60*/  ISETP.GE.AND P2, PT, R240, RZ, PT ;  /* 0x000000fff000720c */ /* 0x000fca0003f46270 */
[----:B------:R-:W-:Y:S01]  /*5f70*/  @!P4 IMAD.MOV R30, RZ, RZ, -R30 ;  /* 0x000000ffff1ec224 */ /* 0x000fe200078e0a1e */
[----:B------:R-:W-:Y:S01]  /*5f80*/  ISETP.GE.AND P4, PT, R232, RZ, PT ;  /* 0x000000ffe800720c */ /* 0x000fe20003f86270 */
[----:B------:R-:W-:Y:S02]  /*5f90*/  @!P5 IMAD.MOV R47, RZ, RZ, -R47 ;  /* 0x000000ffff2fd224 */ /* 0x000fe400078e0a2f */
[----:B------:R-:W-:Y:S01]  /*5fa0*/  @!P3 IMAD.MOV R31, RZ, RZ, -R31 ;  /* 0x000000ffff1fb224 */ /* 0x000fe200078e0a1f */
[----:B------:R-:W-:Y:S01]  /*5fb0*/  ISETP.GE.AND P3, PT, R234, RZ, PT ;  /* 0x000000ffea00720c */ /* 0x000fe20003f66270 */
[----:B------:R-:W-:Y:S01]  /*5fc0*/  @!P1 IMAD.MOV R26, RZ, RZ, -R26 ;  /* 0x000000ffff1a9224 */ /* 0x000fe200078e0a1a */
[----:B------:R-:W-:Y:S02]  /*5fd0*/  ISETP.GE.AND P1, PT, R226, RZ, PT ;  /* 0x000000ffe200720c */ /* 0x000fe40003f26270 */
[----:B------:R-:W-:Y:S01]  /*5fe0*/  ISETP.GE.AND P5, PT, R250, RZ, PT ;  /* 0x000000fffa00720c */ /* 0x000fe20003fa6270 */
[----:B------:R-:W-:Y:S01]  /*5ff0*/  @!P2 IMAD.MOV R28, RZ, RZ, -R28 ;  /* 0x000000ffff1ca224 */ /* 0x000fe200078e0a1c */
[----:B------:R-:W-:-:S03]  /*6000*/  ISETP.GE.AND P2, PT, R230, RZ, PT ;  /* 0x000000ffe600720c */ /* 0x000fc60003f46270 */
[----:B------:R-:W-:Y:S01]  /*6010*/  @!P4 IMAD.MOV R23, RZ, RZ, -R23 ;  /* 0x000000ffff17c224 */ /* 0x000fe200078e0a17 */
[----:B------:R-:W-:-:S03]  /*6020*/  ISETP.GE.AND P4, PT, R222, RZ, PT ;  /* 0x000000ffde00720c */ /* 0x000fc60003f86270 */
[----:B------:R-:W-:Y:S01]  /*6030*/  @!P3 IMAD.MOV R24, RZ, RZ, -R24 ;  /* 0x000000ffff18b224 */ /* 0x000fe200078e0a18 */
[----:B------:R-:W-:Y:S01]  /*6040*/  ISETP.GE.AND P3, PT, R224, RZ, PT ;  /* 0x000000ffe000720c */ /* 0x000fe20003f66270 */
[----:B------:R-:W-:Y:S01]  /*6050*/  @!P1 IMAD.MOV R19, RZ, RZ, -R19 ;  /* 0x000000ffff139224 */ /* 0x000fe200078e0a13 */
[----:B------:R-:W-:Y:S01]  /*6060*/  ISETP.GE.AND P1, PT, R216, RZ, PT ;  /* 0x000000ffd800720c */ /* 0x000fe20003f26270 */
[----:B------:R-:W-:Y:S01]  /*6070*/  @!P5 IMAD.MOV R40, RZ, RZ, -R40 ;  /* 0x000000ffff28d224 */ /* 0x000fe200078e0a28 */
        /* <DEDUP_REMOVED lines=132> */
[----:B------:R-:W-:Y:S02]  /*68c0*/  IABS R84, c[0x0][0x17c] ;  /* 0x00005f0000547a13 */ /* 0x000fe40000000000 */
[----:B------:R-:W-:Y:S01]  /*68d0*/  ISETP.GE.AND P2, PT, R112, RZ, PT ;  /* 0x000000ff7000720c */ /* 0x000fe20003f46270 */
[----:B------:R-:W-:Y:S01]  /*68e0*/  @!P4 IMAD.MOV R221, RZ, RZ, -R221 ;  /* 0x000000ffffddc224 */ /* 0x000fe200078e0add */
[----:B------:R-:W-:-:S03]  /*68f0*/  ISETP.GE.AND P4, PT, R107, RZ, PT ;  /* 0x000000ff6b00720c */ /* 0x000fc60003f86270 */
[----:B------:R-:W-:Y:S01]  /*6900*/  @!P3 IMAD.MOV R219, RZ, RZ, -R219 ;  /* 0x000000ffffdbb224 */ /* 0x000fe200078e0adb */
[----:B------:R-:W-:Y:S01]  /*6910*/  ISETP.GE.AND P3, PT, R108, RZ, PT ;  /* 0x000000ff6c00720c */ /* 0x000fe20003f66270 */
[----:B------:R-:W-:Y:S01]  /*6920*/  @!P1 IMAD.MOV R227, RZ, RZ, -R227 ;  /* 0x000000ffffe39224 */ /* 0x000fe200078e0ae3 */
[----:B------:R-:W-:Y:S01]  /*6930*/  ISETP.GT.U32.AND P1, PT, R84, R239, PT ;  /* 0x000000ef5400720c */ /* 0x000fe20003f24070 */
[----:B------:R-:W-:Y:S01]  /*6940*/  @!P5 IMAD.MOV R173, RZ, RZ, -R173 ;  /* 0x000000ffffadd224 */ /* 0x000fe200078e0aad */
[----:B------:R-:W-:-:S03]  /*6950*/  ISETP.GE.AND P5, PT, R126, RZ, PT ;  /* 0x000000ff7e00720c */ /* 0x000fc60003fa6270 */
[----:B------:R-:W-:Y:S01]  /*6960*/  @!P2 IMAD.MOV R223, RZ, RZ, -R223 ;  /* 0x000000ffffdfa224 */ /* 0x000fe200078e0adf */
[C---:B------:R-:W-:Y:S01]  /*6970*/  ISETP.GT.U32.AND P2, PT, R84.reuse, R235, PT ;  /* 0x000000eb5400720c */ /* 0x040fe20003f44070 */
[----:B------:R-:W-:Y:S01]  /*6980*/  @!P4 IMAD.MOV R231, RZ, RZ, -R231 ;  /* 0x000000ffffe7c224 */ /* 0x000fe200078e0ae7 */
[C---:B------:R-:W-:Y:S01]  /*6990*/  ISETP.GT.U32.AND P4, PT, R84.reuse, R2, PT ;  /* 0x000000025400720c */ /* 0x040fe20003f84070 */
[----:B------:R-:W4:Y:S02]  /*69a0*/  S2R R199, SR_TID.X ;  /* 0x0000000000c77919 */ /* 0x000f240000002100 */
[----:B------:R-:W-:Y:S01]  /*69b0*/  @!P3 IMAD.MOV R229, RZ, RZ, -R229 ;  /* 0x000000ffffe5b224 */ /* 0x000fe200078e0ae5 */
[----:B------:R-:W-:Y:S01]  /*69c0*/  ISETP.GT.U32.AND P3, PT, R84, R241, PT ;  /* 0x000000f15400720c */ /* 0x000fe20003f64070 */
[----:B------:R-:W-:Y:S01]  /*69d0*/  @!P1 IMAD.IADD R239, R239, 0x1, -R84 ;  /* 0x00000001efef9824 */ /* 0x000fe200078e0a54 */
[----:B------:R-:W-:Y:S01]  /*69e0*/  ISETP.GE.AND P1, PT, R106, RZ, PT ;  /* 0x000000ff6a00720c */ /* 0x000fe20003f26270 */
[----:B------:R-:W-:Y:S01]  /*69f0*/  @!P5 IMAD.MOV R193, RZ, RZ, -R193 ;  /* 0x000000ffffc1d224 */ /* 0x000fe200078e0ac1 */
[----:B------:R-:W-:-:S02]  /*6a00*/  ISETP.GE.AND P5, PT, R118, RZ, PT ;  /* 0x000000ff7600720c */ /* 0x000fc40003fa6270 */
[----:B------:R-:W-:Y:S01]  /*6a10*/  ISETP.GT.U32.AND P6, PT, R84, R237, PT ;  /* 0x000000ed5400720c */ /* 0x000fe20003fc4070 */
[--C-:B------:R-:W-:Y:S02]  /*6a20*/  @!P2 IMAD.IADD R235, R235, 0x1, -R84.reuse ;  /* 0x00000001ebeba824 */ /* 0x100fe400078e0a54 */
[----:B------:R-:W-:-:S04]  /*6a30*/  @!P4 IMAD.IADD R2, R2, 0x1, -R84 ;  /* 0x000000010202c824 */ /* 0x000fc800078e0a54 */
[--C-:B------:R-:W-:Y:S01]  /*6a40*/  @!P3 IMAD.IADD R241, R241, 0x1, -R84.reuse ;  /* 0x00000001f1f1b824 */ /* 0x100fe200078e0a54 */
[----:B------:R-:W-:Y:S01]  /*6a50*/  ISETP.GE.AND P3, PT, R103, RZ, PT ;  /* 0x000000ff6700720c */ /* 0x000fe20003f66270 */
[----:B------:R-:W-:Y:S01]  /*6a60*/  @!P1 IMAD.MOV R235, RZ, RZ, -R235 ;  /* 0x000000ffffeb9224 */ /* 0x000fe200078e0aeb */
[----:B------:R-:W-:Y:S01]  /*6a70*/  ISETP.GT.U32.AND P1, PT, R84, R2, PT ;  /* 0x000000025400720c */ /* 0x000fe20003f24070 */
[----:B------:R-:W-:Y:S01]  /*6a80*/  @!P5 IMAD.MOV R215, RZ, RZ, -R215 ;  /* 0x000000ffffd7d224 */ /* 0x000fe200078e0ad7 */
[----:B------:R-:W-:Y:S01]  /*6a90*/  ISETP.GE.AND P5, PT, R111, RZ, PT ;  /* 0x000000ff6f00720c */ /* 0x000fe20003fa6270 */
[----:B------:R-:W-:Y:S01]  /*6aa0*/  IMAD.MOV.U32 R3, RZ, RZ, c[0x0][0x188] ;  /* 0x00006200ff037624 */ /* 0x000fe200078e00ff */
[----:B------:R-:W-:Y:S01]  /*6ab0*/  ISETP.GE.AND P4, PT, R94, RZ, PT ;  /* 0x000000ff5e00720c */ /* 0x000fe20003f86270 */
[----:B------:R-:W-:Y:S01]  /*6ac0*/  @!P6 IMAD.IADD R237, R237, 0x1, -R84 ;  /* 0x00000001edede824 */ /* 0x000fe200078e0a54 */
[----:B------:R-:W-:Y:S01]  /*6ad0*/  ISETP.GE.AND P6, PT, R102, RZ, PT ;  /* 0x000000ff6600720c */ /* 0x000fe20003fc6270 */
[----:B-1----:R-:W-:Y:S01]  /*6ae0*/  IMAD R116, R3, 0x2, R120 ;  /* 0x0000000203747824 */ /* 0x002fe200078e0278 */
[----:B----4-:R-:W-:-:S02]  /*6af0*/  SHF.R.U32.HI R199, RZ, 0x6, R199 ;  /* 0x00000006ffc77819 */ /* 0x010fc400000116c7 */
[----:B------:R-:W-:Y:S01]  /*6b00*/  ISETP.GE.AND P2, PT, R96, c[0x0][0x180], PT ;  /* 0x0000600060007a0c */ /* 0x000fe20003f46270 */
[----:B------:R-:W-:Y:S02]  /*6b10*/  IMAD R102, R3, 0x2, R116 ;  /* 0x0000000203667824 */ /* 0x000fe400078e0274 */
[----:B------:R-:W-:Y:S01]  /*6b20*/  @!P3 IMAD.MOV R237, RZ, RZ, -R237 ;  /* 0x000000ffffedb224 */ /* 0x000fe200078e0aed */
[----:B------:R-:W-:Y:S01]  /*6b30*/  ISETP.GE.AND P3, PT, R99, RZ, PT ;  /* 0x000000ff6300720c */ /* 0x000fe20003f66270 */
[----:B------:R-:W-:Y:S01]  /*6b40*/  @!P1 IMAD.IADD R2, R2, 0x1, -R84 ;  /* 0x0000000102029824 */ /* 0x000fe200078e0a54 */
[----:B------:R-:W-:Y:S01]  /*6b50*/  SGXT.U32 R199, R199, 0x1 ;  /* 0x00000001c7c7781a */ /* 0x000fe20000000000 */
[----:B------:R-:W-:Y:S01]  /*6b60*/  @!P5 IMAD.MOV R225, RZ, RZ, -R225 ;  /* 0x000000ffffe1d224 */ /* 0x000fe200078e0ae1 */
[----:B------:R-:W-:Y:S01]  /*6b70*/  ISETP.NE.AND P1, PT, RZ, c[0x0][0x178], PT ;  /* 0x00005e00ff007a0c */ /* 0x000fe20003f25270 */
[----:B------:R-:W-:Y:S01]  /*6b80*/  IMAD R94, R3, 0x2, R102 ;  /* 0x00000002035e7824 */ /* 0x000fe200078e0266 */
[----:B------:R-:W-:-:S02]  /*6b90*/  ISETP.NE.U32.AND P5, PT, R87, RZ, PT ;  /* 0x000000ff5700720c */ /* 0x000fc40003fa5070 */
[----:B------:R-:W-:Y:S02]  /*6ba0*/  SEL R87, R86, RZ, !P2 ;  /* 0x000000ff56577207 */ /* 0x000fe40005000000 */
[----:B------:R-:W-:Y:S01]  /*6bb0*/  ISETP.GE.AND P2, PT, R100, RZ, PT ;  /* 0x000000ff6400720c */ /* 0x000fe20003f46270 */
[----:B------:R-:W-:Y:S01]  /*6bc0*/  IMAD R100, R3, 0x2, R94 ;  /* 0x0000000203647824 */ /* 0x000fe200078e025e */
[----:B------:R-:W-:Y:S01]  /*6bd0*/  LOP3.LUT R108, R199, 0x4, RZ, 0xfc, !PT ;  /* 0x00000004c76c7812 */ /* 0x000fe200078efcff */
[----:B------:R-:W-:Y:S01]  /*6be0*/  @!P6 IMAD.MOV R233, RZ, RZ, -R233 ;  /* 0x000000ffffe9e224 */ /* 0x000fe200078e0ae9 */
[----:B------:R-:W-:Y:S01]  /*6bf0*/  ISETP.NE.U32.AND P6, PT, R87, RZ, PT ;  /* 0x000000ff5700720c */ /* 0x000fe20003fc5070 */
[----:B------:R-:W-:Y:S01]  /*6c00*/  @!P4 IMAD.MOV R239, RZ, RZ, -R239 ;  /* 0x000000ffffefc224 */ /* 0x000fe200078e0aef */
[----:B------:R-:W-:Y:S01]  /*6c10*/  ISETP.GE.AND P4, PT, R108, c[0x0][0x180], PT ;  /* 0x000060006c007a0c */ /* 0x000fe20003f86270 */
[C---:B------:R-:W-:Y:S02]  /*6c20*/  IMAD R87, R3.reuse, 0x2, R100 ;  /* 0x0000000203577824 */ /* 0x040fe400078e0264 */
[----:B------:R-:W-:Y:S01]  /*6c30*/  @!P3 IMAD.MOV R0, RZ, RZ, -R0 ;  /* 0x000000ffff00b224 */ /* 0x000fe200078e0a00 */
[----:B------:R-:W-:Y:S01]  /*6c40*/  SEL R88, R86, RZ, !P4 ;  /* 0x000000ff56587207 */ /* 0x000fe20006000000 */
[----:B------:R-:W-:Y:S01]  /*6c50*/  IMAD R99, R3, 0x2, R87 ;  /* 0x0000000203637824 */ /* 0x000fe200078e0257 */
[----:B------:R-:W-:-:S02]  /*6c60*/  ISETP.GE.AND P4, PT, R98, RZ, PT ;  /* 0x000000ff6200720c */ /* 0x000fc40003f86270 */
[----:B------:R-:W-:Y:S01]  /*6c70*/  @!P1 LOP3.LUT R0, RZ, c[0x0][0x178], RZ, 0x33, !PT ;  /* 0x00005e00ff009a12 */ /* 0x000fe200078e33ff */
[----:B------:R-:W-:Y:S01]  /*6c80*/  @!P2 IMAD.MOV R241, RZ, RZ, -R241 ;  /* 0x000000fffff1a224 */ /* 0x000fe200078e0af1 */
[----:B------:R-:W-:Y:S01]  /*6c90*/  ISETP.NE.U32.AND P2, PT, R88, RZ, PT ;  /* 0x000000ff5800720c */ /* 0x000fe20003f45070 */
[C---:B------:R-:W-:Y:S02]  /*6ca0*/  IMAD R92, R3.reuse, 0x2, R99 ;  /* 0x00000002035c7824 */ /* 0x040fe400078e0263 */
[----:B------:R-:W-:Y:S02]  /*6cb0*/  IMAD R88, R0, c[0x0][0x184], RZ ;  /* 0x0000610000587a24 */ /* 0x000fe400078e02ff */
[C---:B------:R-:W-:Y:S02]  /*6cc0*/  IMAD R98, R3.reuse, 0x2, R92 ;  /* 0x0000000203627824 */ /* 0x040fe400078e025c */
[----:B------:R-:W-:Y:S01]  /*6cd0*/  IMAD.SHL.U32 R84, R88, 0x4, RZ ;  /* 0x0000000458547824 */ /* 0x000fe200078e00ff */
[----:B------:R-:W-:Y:S01]  /*6ce0*/  STL [R1+0x32c], R116 ;  /* 0x00032c7401007387 */ /* 0x000fe20000100800 */
[----:B------:R-:W-:Y:S01]  /*6cf0*/  IMAD R91, R3, 0x2, R98 ;  /* 0x00000002035b7824 */ /* 0x000fe200078e0262 */
[----:B------:R-:W-:Y:S01]  /*6d00*/  ISETP.NE.AND P3, PT, RZ, c[0x0][0x17c], PT ;  /* 0x00005f00ff007a0c */ /* 0x000fe20003f65270 */
[----:B------:R-:W-:Y:S01]  /*6d10*/  @!P4 IMAD.MOV R2, RZ, RZ, -R2 ;  /* 0x000000ffff02c224 */ /* 0x000fe200078e0a02 */
[----:B------:R-:W-:Y:S01]  /*6d20*/  LOP3.LUT R247, RZ, c[0x0][0x17c], RZ, 0x33, !PT ;  /* 0x00005f00fff77a12 */ /* 0x000fe200078e33ff */
[----:B------:R-:W-:Y:S01]  /*6d30*/  STL [R1+0x344], R88 ;  /* 0x0003445801007387 */ /* 0x000fe20000100800 */
[----:B------:R-:W-:-:S03]  /*6d40*/  IMAD R112, R96, c[0x0][0x18c], RZ ;  /* 0x0000630060707a24 */ /* 0x000fc600078e02ff */
[----:B------:R1:W-:Y:S01]  /*6d50*/  STL [R1+0x3c0], R84 ;  /* 0x0003c05401007387 */ /* 0x0003e20000100800 */
[----:B------:R-:W-:Y:S01]  /*6d60*/  IMAD R96, R3, 0x2, R91 ;  /* 0x0000000203607824 */ /* 0x000fe200078e025b */
[C---:B------:R-:W-:Y:S02]  /*6d70*/  SEL R83, R247.reuse, R83, !P3 ;  /* 0x00000053f7537207 */ /* 0x040fe40005800000 */
[C---:B------:R-:W-:Y:S02]  /*6d80*/  SEL R252, R247.reuse, R252, !P3 ;  /* 0x000000fcf7fc7207 */ /* 0x040fe40005800000 */
[C---:B------:R-:W-:Y:S02]  /*6d90*/  SEL R82, R247.reuse, R82, !P3 ;  /* 0x00000052f7527207 */ /* 0x040fe40005800000 */
[----:B------:R-:W-:Y:S02]  /*6da0*/  SEL R80, R247, R80, !P3 ;  /* 0x00000050f7507207 */ /* 0x000fe40005800000 */
[----:B-1----:R-:W-:-:S02]  /*6db0*/  IADD3 R84, P1, R84, c[0x0][0x160], RZ ;  /* 0x0000580054547a10 */ /* 0x002fc40007f3e0ff */
[C---:B------:R-:W-:Y:S02]  /*6dc0*/  SEL R79, R247.reuse, R79, !P3 ;  /* 0x0000004ff74f7207 */ /* 0x040fe40005800000 */
[C---:B------:R-:W-:Y:S02]  /*6dd0*/  SEL R78, R247.reuse, R78, !P3 ;  /* 0x0000004ef74e7207 */ /* 0x040fe40005800000 */
[C---:B------:R-:W-:Y:S02]  /*6de0*/  SEL R76, R247.reuse, R76, !P3 ;  /* 0x0000004cf74c7207 */ /* 0x040fe40005800000 */
[C---:B------:R-:W-:Y:S02]  /*6df0*/  SEL R75, R247.reuse, R75, !P3 ;  /* 0x0000004bf74b7207 */ /* 0x040fe40005800000 */
[C---:B------:R-:W-:Y:S02]  /*6e00*/  SEL R74, R247.reuse, R74, !P3 ;  /* 0x0000004af74a7207 */ /* 0x040fe40005800000 */
[----:B------:R-:W-:-:S02]  /*6e10*/  SEL R72, R247, R72, !P3 ;  /* 0x00000048f7487207 */ /* 0x000fc40005800000 */
        /* <DEDUP_REMOVED lines=117> */
[----:B------:R-:W-:Y:S01]  /*7570*/  SEL R247, R247, R2, !P3 ;  /* 0x00000002f7f77207 */ /* 0x000fe20005800000 */
[----:B------:R-:W-:Y:S01]  /*7580*/  IMAD R90, R3, 0x2, R96 ;  /* 0x00000002035a7824 */ /* 0x000fe200078e0260 */
[----:B------:R-:W-:Y:S02]  /*7590*/  LEA.HI.X.SX32 R2, R88, c[0x0][0x164], 0x2, P1 ;  /* 0x0000590058027a11 */ /* 0x000fe400008f16ff */
[----:B------:R-:W-:-:S02]  /*75a0*/  LEA R194, P1, R102, R84, 0x2 ;  /* 0x0000005466c27211 */ /* 0x000fc400078210ff */
[----:B------:R-:W-:Y:S01]  /*75b0*/  LEA R142, P3, R94, R84, 0x2 ;  /* 0x000000545e8e7211 */ /* 0x000fe200078610ff */
[----:B------:R-:W-:Y:S01]  /*75c0*/  IMAD R95, R3, 0x2, R90 ;  /* 0x00000002035f7824 */ /* 0x000fe200078e025a */
[-C--:B------:R-:W-:Y:S02]  /*75d0*/  LEA.HI.X.SX32 R195, R102, R2.reuse, 0x2, P1 ;  /* 0x0000000266c37211 */ /* 0x080fe400008f16ff */
[----:B------:R-:W-:Y:S02]  /*75e0*/  LEA.HI.X.SX32 R143, R94, R2, 0x2, P3 ;  /* 0x000000025e8f7211 */ /* 0x000fe400018f16ff */
[CC--:B------:R-:W-:Y:S02]  /*75f0*/  LEA R190, P1, R100.reuse, R84.reuse, 0x2 ;  /* 0x0000005464be7211 */ /* 0x0c0fe400078210ff */
[----:B------:R-:W-:Y:S01]  /*7600*/  LEA R130, P3, R87, R84, 0x2 ;  /* 0x0000005457827211 */ /* 0x000fe200078610ff */
[----:B------:R-:W-:Y:S01]  /*7610*/  IMAD R88, R3, 0x2, R95 ;  /* 0x0000000203587824 */ /* 0x000fe200078e025f */
[----:B------:R-:W-:-:S02]  /*7620*/  LEA.HI.X.SX32 R191, R100, R2, 0x2, P1 ;  /* 0x0000000264bf7211 */ /* 0x000fc400008f16ff */
[----:B------:R-:W-:Y:S02]  /*7630*/  LEA.HI.X.SX32 R131, R87, R2, 0x2, P3 ;  /* 0x0000000257837211 */ /* 0x000fe400018f16ff */
[-C--:B------:R-:W-:Y:S02]  /*7640*/  LEA R186, P1, R99, R84.reuse, 0x2 ;  /* 0x0000005463ba7211 */ /* 0x080fe400078210ff */
[C---:B------:R-:W-:Y:S01]  /*7650*/  LEA R126, P3, R92.reuse, R84, 0x2 ;  /* 0x000000545c7e7211 */ /* 0x040fe200078610ff */
[----:B------:R-:W-:Y:S01]  /*7660*/  IMAD R94, R3, 0x2, R88 ;  /* 0x00000002035e7824 */ /* 0x000fe200078e0258 */
[-C--:B------:R-:W-:Y:S02]  /*7670*/  LEA.HI.X.SX32 R187, R99, R2.reuse, 0x2, P1 ;  /* 0x0000000263bb7211 */ /* 0x080fe400008f16ff */
[----:B------:R-:W-:Y:S01]  /*7680*/  LEA.HI.X.SX32 R127, R92, R2, 0x2, P3 ;  /* 0x000000025c7f7211 */ /* 0x000fe200018f16ff */
[----:B------:R-:W-:Y:S01]  /*7690*/  IMAD R87, R3, 0x2, R94 ;  /* 0x0000000203577824 */ /* 0x000fe200078e025e */
[----:B------:R-:W-:-:S02]  /*76a0*/  LEA R182, P1, R98, R84, 0x2 ;  /* 0x0000005462b67211 */ /* 0x000fc400078210ff */
[----:B------:R-:W-:Y:S01]  /*76b0*/  LEA R122, P3, R91, R84, 0x2 ;  /* 0x000000545b7a7211 */ /* 0x000fe200078610ff */
[----:B------:R-:W-:Y:S01]  /*76c0*/  IMAD R92, R3, 0x2, R87 ;  /* 0x00000002035c7824 */ /* 0x000fe200078e0257 */
[-C--:B------:R-:W-:Y:S02]  /*76d0*/  LEA.HI.X.SX32 R183, R98, R2.reuse, 0x2, P1 ;  /* 0x0000000262b77211 */ /* 0x080fe400008f16ff */
[----:B------:R-:W-:Y:S02]  /*76e0*/  LEA.HI.X.SX32 R123, R91, R2, 0x2, P3 ;  /* 0x000000025b7b7211 */ /* 0x000fe400018f16ff */
[-C--:B------:R-:W-:Y:S02]  /*76f0*/  LEA R178, P1, R96, R84.reuse, 0x2 ;  /* 0x0000005460b27211 */ /* 0x080fe400078210ff */
        /* <DEDUP_REMOVED lines=8> */
[----:B------:R-:W-:Y:S02]  /*7780*/  LEA.HI.X.SX32 R115, R88, R2, 0x2, P3 ;  /* 0x0000000258737211 */ /* 0x000fe400018f16ff */
[----:B------:R-:W-:-:S02]  /*7790*/  LEA R170, P1, R94, R84, 0x2 ;  /* 0x000000545eaa7211 */ /* 0x000fc400078210ff */
[----:B------:R-:W-:Y:S01]  /*77a0*/  LEA R110, P3, R87, R84, 0x2 ;  /* 0x00000054576e7211 */ /* 0x000fe200078610ff */
[----:B------:R-:W-:Y:S02]  /*77b0*/  IMAD.SHL.U32 R154, R151, 0x4, RZ ;  /* 0x00000004979a7824 */ /* 0x000fe400078e00ff */
[----:B------:R-:W-:Y:S01]  /*77c0*/  IMAD R88, R3, 0x2, R90 ;  /* 0x0000000203587824 */ /* 0x000fe200078e025a */
[-C--:B------:R-:W-:Y:S01]  /*77d0*/  LEA.HI.X.SX32 R171, R94, R2.reuse, 0x2, P1 ;  /* 0x000000025eab7211 */ /* 0x080fe200008f16ff */
[----:B------:R-:W-:Y:S01]  /*77e0*/  IMAD.SHL.U32 R160, R156, 0x4, RZ ;  /* 0x000000049ca07824 */ /* 0x000fe200078e00ff */
[----:B------:R-:W-:Y:S01]  /*77f0*/  LEA.HI.X.SX32 R111, R87, R2, 0x2, P3 ;  /* 0x00000002576f7211 */ /* 0x000fe200018f16ff */
[----:B------:R-:W-:Y:S01]  /*7800*/  IMAD.SHL.U32 R150, R147, 0x4, RZ ;  /* 0x0000000493967824 */ /* 0x000fe200078e00ff */
[-C--:B------:R-:W-:Y:S01]  /*7810*/  LEA R166, P1, R92, R84.reuse, 0x2 ;  /* 0x000000545ca67211 */ /* 0x080fe200078210ff */
[----:B------:R-:W-:Y:S01]  /*7820*/  IMAD.SHL.U32 R152, R148, 0x4, RZ ;  /* 0x0000000494987824 */ /* 0x000fe200078e00ff */
[----:B------:R-:W-:Y:S01]  /*7830*/  LEA R106, P3, R91, R84, 0x2 ;  /* 0x000000545b6a7211 */ /* 0x000fe200078610ff */
[----:B------:R-:W-:Y:S01]  /*7840*/  IMAD R87, R3, 0x2, R88 ;  /* 0x0000000203577824 */ /* 0x000fe200078e0258 */
[----:B------:R1:W-:Y:S01]  /*7850*/  STL [R1+0x3a0], R154 ;  /* 0x0003a09a01007387 */ /* 0x0003e20000100800 */
[----:B------:R-:W-:-:S02]  /*7860*/  LEA.HI.X.SX32 R167, R92, R2, 0x2, P1 ;  /* 0x000000025ca77211 */ /* 0x000fc400008f16ff */
[----:B------:R-:W-:Y:S01]  /*7870*/  LEA.HI.X.SX32 R107, R91, R2, 0x2, P3 ;  /* 0x000000025b6b7211 */ /* 0x000fe200018f16ff */
[----:B------:R-:W-:Y:S01]  /*7880*/  STL [R1+0x39c], R160 ;  /* 0x00039ca001007387 */ /* 0x000fe20000100800 */
[-C--:B------:R-:W-:Y:S01]  /*7890*/  LEA R162, P1, R90, R84.reuse, 0x2 ;  /* 0x000000545aa27211 */ /* 0x080fe200078210ff */
[----:B------:R-:W-:Y:S01]  /*78a0*/  IMAD R3, R3, 0x2, R87 ;  /* 0x0000000203037824 */ /* 0x000fe200078e0257 */
[----:B------:R-:W-:Y:S01]  /*78b0*/  LEA R138, P3, R88, R84, 0x2 ;  /* 0x00000054588a7211 */ /* 0x000fe200078610ff */
[----:B------:R4:W-:Y:S04]  /*78c0*/  STL [R1+0x398], R150 ;  /* 0x0003989601007387 */ /* 0x0009e80000100800 */
[----:B------:R-:W-:Y:S01]  /*78d0*/  STL [R1+0x394], R152 ;  /* 0x0003949801007387 */ /* 0x000fe20000100800 */
[----:B------:R-:W-:-:S03]  /*78e0*/  LEA.HI.X.SX32 R163, R90, R2, 0x2, P1 ;  /* 0x000000025aa37211 */ /* 0x000fc600008f16ff */
[----:B------:R-:W-:Y:S01]  /*78f0*/  STL.64 [R1+0x80], R194 ;  /* 0x000080c201007387 */ /* 0x000fe20000100a00 */
[----:B------:R-:W-:-:S03]  /*7900*/  LEA.HI.X.SX32 R139, R88, R2, 0x2, P3 ;  /* 0x00000002588b7211 */ /* 0x000fc600018f16ff */
[----:B------:R-:W-:Y:S01]  /*7910*/  STL.64 [R1+0x78], R142 ;  /* 0x0000788e01007387 */ /* 0x000fe20000100a00 */
[----:B------:R-:W-:Y:S01]  /*7920*/  IMAD.SHL.U32 R155, R164, 0x4, RZ ;  /* 0x00000004a49b7824 */ /* 0x000fe200078e00ff */
[-C--:B------:R-:W-:Y:S02]  /*7930*/  LEA R158, P1, R87, R84.reuse, 0x2 ;  /* 0x00000054579e7211 */ /* 0x080fe400078210ff */
[----:B------:R-:W-:Y:S01]  /*7940*/  STL.64 [R1+0x70], R190 ;  /* 0x000070be01007387 */ /* 0x000fe20000100a00 */
[----:B------:R-:W-:-:S03]  /*7950*/  LEA R134, P3, R3, R84, 0x2 ;  /* 0x0000005403867211 */ /* 0x000fc600078610ff */
[----:B------:R-:W-:Y:S04]  /*7960*/  STL.64 [R1+0x68], R130 ;  /* 0x0000688201007387 */ /* 0x000fe80000100a00 */
[----:B------:R-:W-:Y:S01]  /*7970*/  STL.64 [R1+0x60], R186 ;  /* 0x000060ba01007387 */ /* 0x000fe20000100a00 */
[----:B------:R-:W-:-:S03]  /*7980*/  LEA.HI.X.SX32 R159, R87, R2, 0x2, P1 ;  /* 0x00000002579f7211 */ /* 0x000fc600008f16ff */
[----:B------:R-:W-:Y:S01]  /*7990*/  STL.64 [R1+0x58], R126 ;  /* 0x0000587e01007387 */ /* 0x000fe20000100a00 */
[----:B------:R-:W-:-:S03]  /*79a0*/  LEA.HI.X.SX32 R135, R3, R2, 0x2, P3 ;  /* 0x0000000203877211 */ /* 0x000fc600018f16ff */
[----:B------:R-:W-:Y:S01]  /*79b0*/  STL.64 [R1+0x50], R182 ;  /* 0x000050b601007387 */ /* 0x000fe20000100a00 */
[----:B------:R-:W-:-:S03]  /*79c0*/  IADD3 R248, P1, R155, R84, RZ ;  /* 0x000000549bf87210 */ /* 0x000fc60007f3e0ff */
[----:B------:R-:W-:Y:S01]  /*79d0*/  STL.64 [R1+0x48], R122 ;  /* 0x0000487a01007387 */ /* 0x000fe20000100a00 */
[----:B-1----:R-:W-:-:S03]  /*79e0*/  IADD3 R154, P3, R154, R84, RZ ;  /* 0x000000549a9a7210 */ /* 0x002fc60007f7e0ff */
[----:B------:R-:W-:Y:S04]  /*79f0*/  STL.64 [R1+0x40], R178 ;  /* 0x000040b201007387 */ /* 0x000fe80000100a00 */
[----:B------:R-:W-:Y:S01]  /*7a00*/  STL.64 [R1+0x38], R118 ;  /* 0x0000387601007387 */ /* 0x000fe20000100a00 */
[----:B------:R-:W-:-:S03]  /*7a10*/  IMAD.SHL.U32 R146, R144, 0x4, RZ ;  /* 0x0000000490927824 */ /* 0x000fc600078e00ff */
[----:B------:R-:W-:Y:S01]  /*7a20*/  STL.64 [R1+0x30], R174 ;  /* 0x000030ae01007387 */ /* 0x000fe20000100a00 */
[----:B------:R-:W-:-:S03]  /*7a30*/  LEA.HI.X.SX32 R249, R164, R2, 0x2, P1 ;  /* 0x00000002a4f97211 */ /* 0x000fc600008f16ff */
[----:B------:R-:W-:Y:S01]  /*7a40*/  STL.64 [R1+0x28], R114 ;  /* 0x0000287201007387 */ /* 0x000fe20000100a00 */
[----:B------:R-:W-:-:S03]  /*7a50*/  LEA.HI.X.SX32 R155, R151, R2, 0x2, P3 ;  /* 0x00000002979b7211 */ /* 0x000fc600018f16ff */
[----:B------:R-:W-:Y:S01]  /*7a60*/  STL.64 [R1+0x20], R170 ;  /* 0x000020aa01007387 */ /* 0x000fe20000100a00 */
[-C--:B------:R-:W-:Y:S02]  /*7a70*/  IADD3 R244, P1, R160, R84.reuse, RZ ;  /* 0x00000054a0f47210 */ /* 0x080fe40007f3e0ff */
[----:B----4-:R-:W-:Y:S01]  /*7a80*/  IADD3 R150, P3, R150, R84, RZ ;  /* 0x0000005496967210 */ /* 0x010fe20007f7e0ff */
[----:B------:R-:W-:Y:S01]  /*7a90*/  STL.64 [R1+0x128], R110 ;  /* 0x0001286e01007387 */ /* 0x000fe20000100a00 */
[----:B------:R-:W-:-:S03]  /*7aa0*/  IMAD.SHL.U32 R88, R140, 0x4, RZ ;  /* 0x000000048c587824 */ /* 0x000fc600078e00ff */
[----:B------:R-:W-:Y:S01]  /*7ab0*/  STL.64 [R1+0x18], R166 ;  /* 0x000018a601007387 */ /* 0x000fe20000100a00 */
[----:B------:R-:W-:-:S03]  /*7ac0*/  LEA.HI.X.SX32 R245, R156, R2, 0x2, P1 ;  /* 0x000000029cf57211 */ /* 0x000fc600008f16ff */
[----:B------:R-:W-:Y:S01]  /*7ad0*/  STL.64 [R1+0x120], R106 ;  /* 0x0001206a01007387 */ /* 0x000fe20000100a00 */
[----:B------:R-:W-:-:S03]  /*7ae0*/  LEA.HI.X.SX32 R151, R147, R2, 0x2, P3 ;  /* 0x0000000293977211 */ /* 0x000fc600018f16ff */
[----:B------:R-:W-:Y:S01]  /*7af0*/  STL.64 [R1+0x10], R162 ;  /* 0x000010a201007387 */ /* 0x000fe20000100a00 */
[----:B------:R-:W-:Y:S01]  /*7b00*/  IMAD.SHL.U32 R3, R136, 0x4, RZ ;  /* 0x0000000488037824 */ /* 0x000fe200078e00ff */
[----:B------:R-:W-:Y:S02]  /*7b10*/  IADD3 R242, P1, R152, R84, RZ ;  /* 0x0000005498f27210 */ /* 0x000fe40007f3e0ff */
[----:B------:R-:W-:Y:S04]  /*7b20*/  STL.64 [R1+0x118], R138 ;  /* 0x0001188a01007387 */ /* 0x000fe80000100a00 */
[----:B------:R1:W-:Y:S01]  /*7b30*/  STL [R1+0x390], R146 ;  /* 0x0003909201007387 */ /* 0x0003e20000100800 */
[----:B------:R-:W-:-:S03]  /*7b40*/  IMAD.SHL.U32 R87, R132, 0x4, RZ ;  /* 0x0000000484577824 */ /* 0x000fc600078e00ff */
[----:B------:R-:W-:Y:S01]  /*7b50*/  STL.64 [R1+0x8], R158 ;  /* 0x0000089e01007387 */ /* 0x000fe20000100a00 */
[----:B------:R-:W-:-:S03]  /*7b60*/  LEA.HI.X.SX32 R243, R148, R2, 0x2, P1 ;  /* 0x0000000294f37211 */ /* 0x000fc600008f16ff */
[----:B------:R-:W-:Y:S01]  /*7b70*/  STL.64 [R1+0x110], R134 ;  /* 0x0001108601007387 */ /* 0x000fe20000100a00 */
[----:B-1----:R-:W-:-:S03]  /*7b80*/  IADD3 R146, P3, R146, R84, RZ ;  /* 0x0000005492927210 */ /* 0x002fc60007f7e0ff */
[----:B------:R-:W-:Y:S01]  /*7b90*/  STL [R1+0x38c], R88 ;  /* 0x00038c5801007387 */ /* 0x000fe20000100800 */
[----:B------:R-:W-:-:S03]  /*7ba0*/  LEA.HI.X.SX32 R147, R144, R2, 0x2, P3 ;  /* 0x0000000290937211 */ /* 0x000fc600018f16ff */
[----:B------:R-:W-:Y:S01]  /*7bb0*/  STL.64 [R1+0xe0], R248 ;  /* 0x0000e0f801007387 */ /* 0x000fe20000100a00 */
[----:B------:R-:W-:-:S03]  /*7bc0*/  IADD3 R98, P3, R3, R84, RZ ;  /* 0x0000005403627210 */ /* 0x000fc60007f7e0ff */
[----:B------:R-:W-:Y:S01]  /*7bd0*/  STL.64 [R1+0xd8], R154 ;  /* 0x0000d89a01007387 */ /* 0x000fe20000100a00 */
[----:B------:R-:W-:-:S03]  /*7be0*/  IADD3 R208, P1, R88, R84, RZ ;  /* 0x0000005458d07210 */ /* 0x000fc60007f3e0ff */
[----:B------:R1:W-:Y:S04]  /*7bf0*/  STL [R1+0x388], R3 ;  /* 0x0003880301007387 */ /* 0x0003e80000100800 */
[----:B------:R-:W-:Y:S01]  /*7c00*/  STL.64 [R1+0xd0], R244 ;  /* 0x0000d0f401007387 */ /* 0x000fe20000100a00 */
[----:B------:R-:W-:-:S03]  /*7c10*/  LEA.HI.X.SX32 R99, R136, R2, 0x2, P3 ;  /* 0x0000000288637211 */ /* 0x000fc600018f16ff */
[----:B------:R-:W-:Y:S01]  /*7c20*/  STL.64 [R1+0xc8], R150 ;  /* 0x0000c89601007387 */ /* 0x000fe20000100a00 */
[----:B-1----:R-:W-:-:S03]  /*7c30*/  IMAD.SHL.U32 R3, R128, 0x4, RZ ;  /* 0x0000000480037824 */ /* 0x002fc600078e00ff */
[----:B------:R1:W-:Y:S01]  /*7c40*/  STL [R1+0x384], R87 ;  /* 0x0003845701007387 */ /* 0x0003e20000100800 */
[----:B------:R-:W-:-:S03]  /*7c50*/  LEA.HI.X.SX32 R209, R140, R2, 0x2, P1 ;  /* 0x000000028cd17211 */ /* 0x000fc600008f16ff */
[----:B------:R-:W-:Y:S01]  /*7c60*/  STL.64 [R1+0xc0], R242 ;  /* 0x0000c0f201007387 */ /* 0x000fe20000100a00 */
[----:B------:R-:W-:-:S03]  /*7c70*/  IADD3 R94, P3, R3, R84, RZ ;  /* 0x00000054035e7210 */ /* 0x000fc60007f7e0ff */
[----:B------:R-:W-:Y:S01]  /*7c80*/  STL.64 [R1+0xb8], R146 ;  /* 0x0000b89201007387 */ /* 0x000fe20000100a00 */
[----:B------:R-:W-:-:S03]  /*7c90*/  IADD3 R204, P1, R87, R84, RZ ;  /* 0x0000005457cc7210 */ /* 0x000fc60007f3e0ff */
[----:B------:R4:W-:Y:S01]  /*7ca0*/  STL [R1+0x380], R3 ;  /* 0x0003800301007387 */ /* 0x0009e20000100800 */
[----:B------:R-:W-:Y:S01]  /*7cb0*/  LOP3.LUT R103, R199, 0x8, RZ, 0xfc, !PT ;  /* 0x00000008c7677812 */ /* 0x000fe200078efcff */
[----:B------:R-:W-:Y:S01]  /*7cc0*/  IMAD.SHL.U32 R0, R112, 0x4, RZ ;  /* 0x0000000470007824 */ /* 0x000fe200078e00ff */
[----:B------:R-:W-:Y:S01]  /*7cd0*/  LEA.HI.X.SX32 R205, R132, R2, 0x2, P1 ;  /* 0x0000000284cd7211 */ /* 0x000fe200008f16ff */
[----:B-1----:R-:W-:Y:S01]  /*7ce0*/  IMAD.SHL.U32 R87, R116, 0x4, RZ ;  /* 0x0000000474577824 */ /* 0x002fe200078e00ff */
[----:B------:R-:W-:Y:S01]  /*7cf0*/  ISETP.GE.AND P1, PT, R103, c[0x0][0x180], PT ;  /* 0x0000600067007a0c */ /* 0x000fe20003f26270 */
[----:B------:R-:W-:Y:S01]  /*7d00*/  IMAD R252, R252, c[0x0][0x190], RZ ;  /* 0x00006400fcfc7a24 */ /* 0x000fe200078e02ff */
[----:B------:R-:W-:Y:S01]  /*7d10*/  LOP3.LUT R124, R199, 0xc, RZ, 0xfc, !PT ;  /* 0x0000000cc77c7812 */ /* 0x000fe200078efcff */
[----:B---3--:R1:W-:Y:S01]  /*7d20*/  LDGSTS.E [R200+0x20000], [R248.64], P5 ;  /* 0x20000000f8c87fae */ /* 0x0083e2000a92184c */
[----:B----4-:R-:W-:-:S03]  /*7d30*/  IMAD.SHL.U32 R3, R120, 0x4, RZ ;  /* 0x0000000478037824 */ /* 0x010fc600078e00ff */
[----:B------:R-:W-:Y:S02]  /*7d40*/  STL.64 [R1+0xb0], R208 ;  /* 0x0000b0d001007387 */ /* 0x000fe40000100a00 */
[----:B------:R-:W-:Y:S02]  /*7d50*/  IADD3 R202, P4, R3, R84, RZ ;  /* 0x0000005403ca7210 */ /* 0x000fe40007f9e0ff */
[----:B------:R-:W-:Y:S01]  /*7d60*/  STL.64 [R1+0xa8], R98 ;  /* 0x0000a86201007387 */ /* 0x000fe20000100a00 */
[-C--:B------:R-:W-:Y:S02]  /*7d70*/  LEA.HI.X.SX32 R95, R128, R2.reuse, 0x2, P3 ;  /* 0x00000002805f7211 */ /* 0x080fe400018f16ff */
[----:B------:R-:W-:Y:S01]  /*7d80*/  LEA.HI.X.SX32 R203, R120, R2, 0x2, P4 ;  /* 0x0000000278cb7211 */ /* 0x000fe200020f16ff */
[----:B------:R3:W-:Y:S01]  /*7d90*/  STL [R1+0x37c], R3 ;  /* 0x00037c0301007387 */ /* 0x0007e20000100800 */
[----:B------:R-:W-:Y:S02]  /*7da0*/  IADD3 R246, P4, R0, c[0x0][0x168], RZ ;  /* 0x00005a0000f67a10 */ /* 0x000fe40007f9e0ff */
[----:B------:R-:W-:Y:S01]  /*7db0*/  ISETP.GE.AND P3, PT, R124, c[0x0][0x180], PT ;  /* 0x000060007c007a0c */ /* 0x000fe20003f66270 */
[----:B------:R-:W-:Y:S01]  /*7dc0*/  STL.64 [R1+0xa0], R204 ;  /* 0x0000a0cc01007387 */ /* 0x000fe20000100a00 */
[----:B------:R-:W-:-:S03]  /*7dd0*/  LEA.HI.X.SX32 R196, R112, c[0x0][0x16c], 0x2, P4 ;  /* 0x00005b0070c47a11 */ /* 0x000fc600020f16ff */
[----:B------:R4:W-:Y:S01]  /*7de0*/  LDGSTS.E [R200+0x20400], [R244.64], P2 ;  /* 0x20400000f4c87fae */ /* 0x0009e2000912184c */
[----:B---3--:R-:W-:Y:S02]  /*7df0*/  SEL R3, R86, RZ, !P1 ;  /* 0x000000ff56037207 */ /* 0x008fe40004800000 */
[----:B------:R-:W-:Y:S01]  /*7e00*/  IADD3 R90, P1, R87, R84, RZ ;  /* 0x00000054575a7210 */ /* 0x000fe20007f3e0ff */
[----:B------:R-:W-:Y:S03]  /*7e10*/  STL.64 [R1+0x98], R94 ;  /* 0x0000985e01007387 */ /* 0x000fe60000100a00 */
[----:B------:R-:W-:Y:S01]  /*7e20*/  LEA.HI.X.SX32 R91, R116, R2, 0x2, P1 ;  /* 0x00000002745b7211 */ /* 0x000fe200008f16ff */
[----:B------:R3:W-:Y:S01]  /*7e30*/  STL [R1+0x378], R87 ;  /* 0x0003785701007387 */ /* 0x0007e20000100800 */
[----:B------:R-:W-:Y:S02]  /*7e40*/  LEA R2, P4, R252, R246, 0x2 ;  /* 0x000000f6fc027211 */ /* 0x000fe400078810ff */
[----:B------:R-:W-:Y:S01]  /*7e50*/  SEL R84, R86, RZ, !P3 ;  /* 0x000000ff56547207 */ /* 0x000fe20005800000 */
[----:B------:R1:W-:Y:S01]  /*7e60*/  STL [R1+0x6f8], R0 ;  /* 0x0006f80001007387 */ /* 0x0003e20000100800 */
[----:B------:R-:W-:-:S02]  /*7e70*/  ISETP.NE.U32.AND P1, PT, R3, RZ, PT ;  /* 0x000000ff0300720c */ /* 0x000fc40003f25070 */
[----:B------:R-:W-:Y:S02]  /*7e80*/  LEA.HI.X.SX32 R3, R252, R196, 0x2, P4 ;  /* 0x000000c4fc037211 */ /* 0x000fe400020f16ff */
[C---:B---3--:R-:W-:Y:S02]  /*7e90*/  LOP3.LUT R87, R199.reuse, 0x10, RZ, 0xfc, !PT ;  /* 0x00000010c7577812 */ /* 0x048fe400078efcff */
[----:B------:R-:W-:Y:S02]  /*7ea0*/  ISETP.NE.U32.AND P3, PT, R84, RZ, PT ;  /* 0x000000ff5400720c */ /* 0x000fe40003f65070 */
[----:B-1----:R-:W-:Y:S02]  /*7eb0*/  LOP3.LUT R0, R199, 0x14, RZ, 0xfc, !PT ;  /* 0x00000014c7007812 */ /* 0x002fe400078efcff */
[----:B------:R-:W-:Y:S02]  /*7ec0*/  ISETP.GE.AND P4, PT, R87, c[0x0][0x180], PT ;  /* 0x0000600057007a0c */ /* 0x000fe40003f86270 */
[----:B------:R-:W-:Y:S01]  /*7ed0*/  LOP3.LUT R84, R199, 0x18, RZ, 0xfc, !PT ;  /* 0x00000018c7547812 */ /* 0x000fe200078efcff */
[----:B------:R-:W-:Y:S01]  /*7ee0*/  STL.64 [R1+0x90], R202 ;  /* 0x000090ca01007387 */ /* 0x000fe20000100a00 */
[----:B------:R-:W-:-:S02]  /*7ef0*/  ISETP.GE.AND P5, PT, R0, c[0x0][0x180], PT ;  /* 0x0000600000007a0c */ /* 0x000fc40003fa6270 */
[----:B------:R-:W-:Y:S01]  /*7f00*/  SEL R87, R86, RZ, !P4 ;  /* 0x000000ff56577207 */ /* 0x000fe20006000000 */
[----:B------:R1:W-:Y:S01]  /*7f10*/  LDGSTS.E [R200+0x20800], [R242.64], P1 ;  /* 0x20800000f2c87fae */ /* 0x0003e2000892184c */
[----:B------:R-:W-:Y:S02]  /*7f20*/  ISETP.GE.AND P4, PT, R84, c[0x0][0x180], PT ;  /* 0x0000600054007a0c */ /* 0x000fe40003f86270 */
[C---:B------:R-:W-:Y:S01]  /*7f30*/  SEL R84, R86.reuse, RZ, !P5 ;  /* 0x000000ff56547207 */ /* 0x040fe20006800000 */
[----:B------:R-:W-:Y:S01]  /*7f40*/  STL.64 [R1+0x88], R90 ;  /* 0x0000885a01007387 */ /* 0x000fe20000100a00 */
[----:B------:R-:W-:Y:S02]  /*7f50*/  ISETP.NE.U32.AND P5, PT, R87, RZ, PT ;  /* 0x000000ff5700720c */ /* 0x000fe40003fa5070 */
[----:B------:R-:W-:Y:S01]  /*7f60*/  LOP3.LUT R0, R199, 0x1c, RZ, 0xfc, !PT ;  /* 0x0000001cc7007812 */ /* 0x000fe200078efcff */
[----:B------:R3:W-:Y:S01]  /*7f70*/  STL.64 [R1+0x778], R2 ;  /* 0x0007780201007387 */ /* 0x0007e20000100a00 */
[----:B------:R-:W-:-:S02]  /*7f80*/  SEL R87, R86, RZ, !P4 ;  /* 0x000000ff56577207 */ /* 0x000fc40006000000 */
[----:B------:R-:W-:Y:S01]  /*7f90*/  ISETP.GE.AND P2, PT, R0, c[0x0][0x180], PT ;  /* 0x0000600000007a0c */ /* 0x000fe20003f46270 */
[----:B------:R1:W-:Y:S01]  /*7fa0*/  LDGSTS.E [R200+0x20c00], [R208.64], P3 ;  /* 0x20c00000d0c87fae */ /* 0x0003e2000992184c */
[C---:B------:R-:W-:Y:S02]  /*7fb0*/  LOP3.LUT R0, R199.reuse, 0x24, RZ, 0xfc, !PT ;  /* 0x00000024c7007812 */ /* 0x040fe400078efcff */
[----:B------:R-:W-:Y:S02]  /*7fc0*/  ISETP.NE.U32.AND P4, PT, R84, RZ, PT ;  /* 0x000000ff5400720c */ /* 0x000fe40003f85070 */
[----:B---3--:R-:W-:Y:S01]  /*7fd0*/  LOP3.LUT R3, R199, 0x20, RZ, 0xfc, !PT ;  /* 0x00000020c7037812 */ /* 0x008fe200078efcff */
[----:B------:R3:W-:Y:S01]  /*7fe0*/  LDGSTS.E [R200+0x21000], [R204.64], P5 ;  /* 0x21000000ccc87fae */ /* 0x0007e2000a92184c */
[----:B------:R-:W-:Y:S02]  /*7ff0*/  SEL R84, R86, RZ, !P2 ;  /* 0x000000ff56547207 */ /* 0x000fe40005000000 */
[----:B------:R-:W-:-:S02]  /*8000*/  ISETP.GE.AND P3, PT, R3, c[0x0][0x180], PT ;  /* 0x0000600003007a0c */ /* 0x000fc40003f66270 */
[----:B------:R-:W-:Y:S02]  /*8010*/  ISETP.NE.U32.AND P1, PT, R87, RZ, PT ;  /* 0x000000ff5700720c */ /* 0x000fe40003f25070 */
[----:B------:R-:W-:-:S03]  /*8020*/  ISETP.GE.AND P5, PT, R0, c[0x0][0x180], PT ;  /* 0x0000600000007a0c */ /* 0x000fc60003fa6270 */
[----:B------:R1:W-:Y:S01]  /*8030*/  LDGSTS.E [R200+0x21400], [R202.64], P4 ;  /* 0x21400000cac87fae */ /* 0x0003e2000a12184c */
[----:B------:R-:W-:Y:S02]  /*8040*/  SEL R87, R86, RZ, !P3 ;  /* 0x000000ff56577207 */ /* 0x000fe40005800000 */
[----:B------:R-:W-:Y:S02]  /*8050*/  ISETP.NE.U32.AND P2, PT, R84, RZ, PT ;  /* 0x000000ff5400720c */ /* 0x000fe40003f45070 */
[----:B------:R-:W-:Y:S02]  /*8060*/  SEL R84, R86, RZ, !P5 ;  /* 0x000000ff56547207 */ /* 0x000fe40006800000 */
[----:B------:R-:W-:Y:S02]  /*8070*/  ISETP.NE.U32.AND P5, PT, R87, RZ, PT ;  /* 0x000000ff5700720c */ /* 0x000fe40003fa5070 */
[C---:B------:R-:W-:Y:S01]  /*8080*/  LOP3.LUT R2, R199.reuse, 0x28, RZ, 0xfc, !PT ;  /* 0x00000028c7027812 */ /* 0x040fe200078efcff */
[----:B------:R1:W-:Y:S01]  /*8090*/  LDGSTS.E [R200+0x21800], [R194.64], P1 ;  /* 0x21800000c2c87fae */ /* 0x0003e2000892184c */
[----:B------:R-:W-:-:S02]  /*80a0*/  LOP3.LUT R0, R199, 0x2c, RZ, 0xfc, !PT ;  /* 0x0000002cc7007812 */ /* 0x000fc400078efcff */
[----:B------:R-:W-:Y:S02]  /*80b0*/  ISETP.GE.AND P3, PT, R2, c[0x0][0x180], PT ;  /* 0x0000600002007a0c */ /* 0x000fe40003f66270 */
[C---:B------:R-:W-:Y:S01]  /*80c0*/  LOP3.LUT R3, R199.reuse, 0x30, RZ, 0xfc, !PT ;  /* 0x00000030c7037812 */ /* 0x040fe200078efcff */
[----:B------:R1:W-:Y:S01]  /*80d0*/  LDGSTS.E [R200+0x21c00], [R190.64], P2 ;  /* 0x21c00000bec87fae */ /* 0x0003e2000912184c */
[----:B------:R-:W-:Y:S02]  /*80e0*/  ISETP.GE.AND P4, PT, R0, c[0x0][0x180], PT ;  /* 0x0000600000007a0c */ /* 0x000fe40003f86270 */
[----:B------:R-:W-:Y:S01]  /*80f0*/  SEL R87, R86, RZ, !P3 ;  /* 0x000000ff56577207 */ /* 0x000fe20005800000 */
[----:B------:R1:W-:Y:S01]  /*8100*/  LDGSTS.E [R200+0x22000], [R186.64], P5 ;  /* 0x22000000bac87fae */ /* 0x0003e2000a92184c */
[----:B------:R-:W-:Y:S02]  /*8110*/  LOP3.LUT R0, R199, 0x34, RZ, 0xfc, !PT ;  /* 0x00000034c7007812 */ /* 0x000fe400078efcff */
[----:B------:R-:W-:-:S02]  /*8120*/  ISETP.NE.U32.AND P3, PT, R84, RZ, PT ;  /* 0x000000ff5400720c */ /* 0x000fc40003f65070 */
[----:B------:R-:W-:Y:S02]  /*8130*/  ISETP.GE.AND P2, PT, R3, c[0x0][0x180], PT ;  /* 0x0000600003007a0c */ /* 0x000fe40003f46270 */
[----:B------:R-:W-:Y:S02]  /*8140*/  SEL R84, R86, RZ, !P4 ;  /* 0x000000ff56547207 */ /* 0x000fe40006000000 */
[----:B------:R-:W-:Y:S02]  /*8150*/  ISETP.NE.U32.AND P1, PT, R87, RZ, PT ;  /* 0x000000ff5700720c */ /* 0x000fe40003f25070 */
[----:B------:R-:W-:Y:S02]  /*8160*/  ISETP.GE.AND P5, PT, R0, c[0x0][0x180], PT ;  /* 0x0000600000007a0c */ /* 0x000fe40003fa6270 */
[----:B------:R-:W-:Y:S02]  /*8170*/  SEL R87, R86, RZ, !P2 ;  /* 0x000000ff56577207 */ /* 0x000fe40005000000 */
[----:B------:R-:W-:Y:S01]  /*8180*/  ISETP.NE.U32.AND P4, PT, R84, RZ, PT ;  /* 0x000000ff5400720c */ /* 0x000fe20003f85070 */
[----:B------:R1:W-:Y:S01]  /*8190*/  LDGSTS.E [R200+0x22400], [R182.64], P3 ;  /* 0x22400000b6c87fae */ /* 0x0003e2000992184c */
[----:B------:R-:W-:-:S02]  /*81a0*/  SEL R84, R86, RZ, !P5 ;  /* 0x000000ff56547207 */ /* 0x000fc40006800000 */
[----:B------:R-:W-:Y:S02]  /*81b0*/  ISETP.NE.U32.AND P5, PT, R87, RZ, PT ;  /* 0x000000ff5700720c */ /* 0x000fe40003fa5070 */
[C---:B------:R-:W-:Y:S01]  /*81c0*/  LOP3.LUT R2, R199.reuse, 0x38, RZ, 0xfc, !PT ;  /* 0x00000038c7027812 */ /* 0x040fe200078efcff */
[----:B------:R1:W-:Y:S01]  /*81d0*/  LDGSTS.E [R200+0x22800], [R178.64], P1 ;  /* 0x22800000b2c87fae */ /* 0x0003e2000892184c */
[C---:B------:R-:W-:Y:S02]  /*81e0*/  LOP3.LUT R0, R199.reuse, 0x3c, RZ, 0xfc, !PT ;  /* 0x0000003cc7007812 */ /* 0x040fe400078efcff */
[----:B------:R-:W-:Y:S02]  /*81f0*/  ISETP.GE.AND P2, PT, R2, c[0x0][0x180], PT ;  /* 0x0000600002007a0c */ /* 0x000fe40003f46270 */
[----:B------:R-:W-:Y:S01]  /*8200*/  LOP3.LUT R3, R199, 0x2, RZ, 0xfc, !PT ;  /* 0x00000002c7037812 */ /* 0x000fe200078efcff */
[----:B------:R1:W-:Y:S01]  /*8210*/  LDGSTS.E [R200+0x22c00], [R174.64], P4 ;  /* 0x22c00000aec87fae */ /* 0x0003e2000a12184c */
[----:B------:R-:W-:-:S02]  /*8220*/  ISETP.GE.AND P3, PT, R0, c[0x0][0x180], PT ;  /* 0x0000600000007a0c */ /* 0x000fc40003f66270 */
[----:B------:R-:W-:Y:S01]  /*8230*/  SEL R87, R86, RZ, !P2 ;  /* 0x000000ff56577207 */ /* 0x000fe20005000000 */
[----:B------:R1:W-:Y:S01]  /*8240*/  LDGSTS.E [R200+0x23000], [R170.64], P5 ;  /* 0x23000000aac87fae */ /* 0x0003e2000a92184c */
[----:B------:R-:W-:Y:S02]  /*8250*/  LOP3.LUT R0, R199, 0x6, RZ, 0xfc, !PT ;  /* 0x00000006c7007812 */ /* 0x000fe400078efcff */
[----:B------:R-:W-:Y:S02]  /*8260*/  ISETP.NE.U32.AND P2, PT, R84, RZ, PT ;  /* 0x000000ff5400720c */ /* 0x000fe40003f45070 */
[----:B------:R-:W-:Y:S02]  /*8270*/  ISETP.GE.AND P4, PT, R3, c[0x0][0x180], PT ;  /* 0x0000600003007a0c */ /* 0x000fe40003f86270 */
[----:B------:R-:W-:Y:S02]  /*8280*/  SEL R84, R86, RZ, !P3 ;  /* 0x000000ff56547207 */ /* 0x000fe40005800000 */
[----:B------:R-:W-:-:S02]  /*8290*/  ISETP.NE.U32.AND P1, PT, R87, RZ, PT ;  /* 0x000000ff5700720c */ /* 0x000fc40003f25070 */
[----:B------:R-:W-:Y:S02]  /*82a0*/  ISETP.GE.AND P5, PT, R0, c[0x0][0x180], PT ;  /* 0x0000600000007a0c */ /* 0x000fe40003fa6270 */
[----:B------:R-:W-:Y:S02]  /*82b0*/  SEL R87, R86, RZ, !P4 ;  /* 0x000000ff56577207 */ /* 0x000fe40006000000 */
[----:B------:R-:W-:Y:S01]  /*82c0*/  ISETP.NE.U32.AND P3, PT, R84, RZ, PT ;  /* 0x000000ff5400720c */ /* 0x000fe20003f65070 */
[----:B------:R1:W-:Y:S01]  /*82d0*/  LDGSTS.E [R200+0x23400], [R166.64], P2 ;  /* 0x23400000a6c87fae */ /* 0x0003e2000912184c */
[----:B------:R-:W-:Y:S02]  /*82e0*/  SEL R84, R86, RZ, !P5 ;  /* 0x000000ff56547207 */ /* 0x000fe40006800000 */
[----:B------:R-:W-:Y:S02]  /*82f0*/  LOP3.LUT R2, R199, 0xa, RZ, 0xfc, !PT ;  /* 0x0000000ac7027812 */ /* 0x000fe400078efcff */
[----:B------:R-:W-:Y:S01]  /*8300*/  ISETP.NE.U32.AND P5, PT, R87, RZ, PT ;  /* 0x000000ff5700720c */ /* 0x000fe20003fa5070 */
[----:B------:R1:W-:Y:S01]  /*8310*/  STL [R1+0x710], R252 ;  /* 0x000710fc01007387 */ /* 0x0003e20000100800 */
[----:B------:R-:W-:-:S02]  /*8320*/  LOP3.LUT R0, R199, 0xe, RZ, 0xfc, !PT ;  /* 0x0000000ec7007812 */ /* 0x000fc400078efcff */
[----:B------:R-:W-:Y:S01]  /*8330*/  ISETP.GE.AND P4, PT, R2, c[0x0][0x180], PT ;  /* 0x0000600002007a0c */ /* 0x000fe20003f86270 */
[----:B------:R2:W-:Y:S01]  /*8340*/  LDGSTS.E [R200+0x23800], [R162.64], P1 ;  /* 0x23800000a2c87fae */ /* 0x0005e2000892184c */
[----:B------:R-:W-:Y:S02]  /*8350*/  ISETP.GE.AND P2, PT, R0, c[0x0][0x180], PT ;  /* 0x0000600000007a0c */ /* 0x000fe40003f46270 */
[----:B------:R-:W-:Y:S01]  /*8360*/  SEL R87, R86, RZ, !P4 ;  /* 0x000000ff56577207 */ /* 0x000fe20006000000 */
[----:B------:R2:W-:Y:S01]  /*8370*/  LDGSTS.E [R200+0x23c00], [R158.64], P3 ;  /* 0x23c000009ec87fae */ /* 0x0005e2000992184c */
[----:B------:R-:W-:Y:S02]  /*8380*/  LOP3.LUT R3, R199, 0x12, RZ, 0xfc, !PT ;  /* 0x00000012c7037812 */ /* 0x000fe400078efcff */
[----:B-1----:R-:W-:Y:S02]  /*8390*/  LOP3.LUT R252, R200, 0x40, RZ, 0x3c, !PT ;  /* 0x00000040c8fc7812 */ /* 0x002fe400078e3cff */
[----:B------:R-:W-:-:S02]  /*83a0*/  ISETP.NE.U32.AND P4, PT, R84, RZ, PT ;  /* 0x000000ff5400720c */ /* 0x000fc40003f85070 */
[----:B------:R-:W-:Y:S01]  /*83b0*/  SEL R84, R86, RZ, !P2 ;  /* 0x000000ff56547207 */ /* 0x000fe20005000000 */
[----:B------:R1:W-:Y:S01]  /*83c0*/  LDGSTS.E [R252+0x20200], [R154.64], P5 ;  /* 0x202000009afc7fae */ /* 0x0003e2000a92184c */
[----:B------:R-:W-:Y:S02]  /*83d0*/  LOP3.LUT R0, R199, 0x16, RZ, 0xfc, !PT ;  /* 0x00000016c7007812 */ /* 0x000fe400078efcff */
[----:B------:R-:W-:Y:S02]  /*83e0*/  ISETP.GE.AND P3, PT, R3, c[0x0][0x180], PT ;  /* 0x0000600003007a0c */ /* 0x000fe40003f66270 */
[----:B------:R-:W-:Y:S02]  /*83f0*/  ISETP.NE.U32.AND P2, PT, R87, RZ, PT ;  /* 0x000000ff5700720c */ /* 0x000fe40003f45070 */
[----:B------:R-:W-:Y:S02]  /*8400*/  LOP3.LUT R2, R199, 0x1a, RZ, 0xfc, !PT ;  /* 0x0000001ac7027812 */ /* 0x000fe400078efcff */
[----:B------:R-:W-:Y:S01]  /*8410*/  ISETP.NE.U32.AND P1, PT, R84, RZ, PT ;  /* 0x000000ff5400720c */ /* 0x000fe20003f25070 */
[----:B------:R1:W-:Y:S01]  /*8420*/  LDGSTS.E [R252+0x20600], [R150.64], P4 ;  /* 0x2060000096fc7fae */ /* 0x0003e2000a12184c */
[----:B------:R-:W-:-:S02]  /*8430*/  ISETP.GE.AND P5, PT, R0, c[0x0][0x180], PT ;  /* 0x0000600000007a0c */ /* 0x000fc40003fa6270 */
[----:B------:R-:W-:Y:S02]  /*8440*/  SEL R87, R86, RZ, !P3 ;  /* 0x000000ff56577207 */ /* 0x000fe40005800000 */
[----:B------:R-:W-:Y:S02]  /*8450*/  ISETP.GE.AND P3, PT, R2, c[0x0][0x180], PT ;  /* 0x0000600002007a0c */ /* 0x000fe40003f66270 */
[C---:B------:R-:W-:Y:S01]  /*8460*/  SEL R84, R86.reuse, RZ, !P5 ;  /* 0x000000ff56547207 */ /* 0x040fe20006800000 */
[----:B------:R1:W-:Y:S01]  /*8470*/  LDGSTS.E [R252+0x20a00], [R146.64], P2 ;  /* 0x20a0000092fc7fae */ /* 0x0003e2000912184c */
[----:B------:R-:W-:Y:S02]  /*8480*/  ISETP.NE.U32.AND P5, PT, R87, RZ, PT ;  /* 0x000000ff5700720c */ /* 0x000fe40003fa5070 */
[----:B------:R-:W-:Y:S01]  /*8490*/  SEL R87, R86, RZ, !P3 ;  /* 0x000000ff56577207 */ /* 0x000fe20005800000 */
[----:B------:R1:W-:Y:S01]  /*84a0*/  LDGSTS.E [R252+0x20e00], [R98.64], P1 ;  /* 0x20e0000062fc7fae */ /* 0x0003e2000892184c */
[----:B------:R-:W-:-:S02]  /*84b0*/  LOP3.LUT R0, R199, 0x1e, RZ, 0xfc, !PT ;  /* 0x0000001ec7007812 */ /* 0x000fc400078efcff */
[----:B------:R-:W-:Y:S02]  /*84c0*/  ISETP.NE.U32.AND P3, PT, R84, RZ, PT ;  /* 0x000000ff5400720c */ /* 0x000fe40003f65070 */
[----:B------:R-:W-:Y:S02]  /*84d0*/  LOP3.LUT R3, R199, 0x22, RZ, 0xfc, !PT ;  /* 0x00000022c7037812 */ /* 0x000fe400078efcff */
[----:B------:R-:W-:Y:S02]  /*84e0*/  ISETP.GE.AND P4, PT, R0, c[0x0][0x180], PT ;  /* 0x0000600000007a0c */ /* 0x000fe40003f86270 */
[----:B------:R-:W-:Y:S01]  /*84f0*/  ISETP.GE.AND P1, PT, R3, c[0x0][0x180], PT ;  /* 0x0000600003007a0c */ /* 0x000fe20003f26270 */
[----:B------:R-:W-:Y:S01]  /*8500*/  IMAD R83, R83, c[0x0][0x190], RZ ;  /* 0x0000640053537a24 */ /* 0x000fe200078e02ff */
[----:B------:R-:W-:Y:S01]  /*8510*/  SEL R84, R86, RZ, !P4 ;  /* 0x000000ff56547207 */ /* 0x000fe20006000000 */
[----:B------:R-:W-:Y:S01]  /*8520*/  IMAD R82, R82, c[0x0][0x190], RZ ;  /* 0x0000640052527a24 */ /* 0x000fe200078e02ff */
[----:B------:R-:W-:Y:S01]  /*8530*/  ISETP.NE.U32.AND P2, PT, R87, RZ, PT ;  /* 0x000000ff5700720c */ /* 0x000fe20003f45070 */
[----:B------:R-:W-:Y:S01]  /*8540*/  IMAD R80, R80, c[0x0][0x190], RZ ;  /* 0x0000640050507a24 */ /* 0x000fe200078e02ff */
[----:B------:R-:W-:Y:S01]  /*8550*/  LOP3.LUT R0, R199, 0x26, RZ, 0xfc, !PT ;  /* 0x00000026c7007812 */ /* 0x000fe200078efcff */
[----:B------:R-:W-:Y:S01]  /*8560*/  IMAD R79, R79, c[0x0][0x190], RZ ;  /* 0x000064004f4f7a24 */ /* 0x000fe200078e02ff */
[----:B------:R-:W-:Y:S01]  /*8570*/  SEL R87, R86, RZ, !P1 ;  /* 0x000000ff56577207 */ /* 0x000fe20004800000 */
[----:B------:R1:W-:Y:S01]  /*8580*/  LDGSTS.E [R252+0x21200], [R94.64], P5 ;  /* 0x212000005efc7fae */ /* 0x0003e2000a92184c */
[----:B------:R-:W-:Y:S01]  /*8590*/  ISETP.NE.U32.AND P4, PT, R84, RZ, PT ;  /* 0x000000ff5400720c */ /* 0x000fe20003f85070 */
[----:B------:R-:W-:Y:S01]  /*85a0*/  IMAD R78, R78, c[0x0][0x190], RZ ;  /* 0x000064004e4e7a24 */ /* 0x000fe200078e02ff */
[C---:B------:R-:W-:Y:S01]  /*85b0*/  LOP3.LUT R2, R199.reuse, 0x2a, RZ, 0xfc, !PT ;  /* 0x0000002ac7027812 */ /* 0x040fe200078efcff */
[----:B------:R-:W-:Y:S01]  /*85c0*/  STL.64 [R1+0x680], R198 ;  /* 0x000680c601007387 */ /* 0x000fe20000100a00 */
[----:B------:R-:W-:Y:S01]  /*85d0*/  ISETP.GE.AND P5, PT, R0, c[0x0][0x180], PT ;  /* 0x0000600000007a0c */ /* 0x000fe20003fa6270 */
[----:B------:R-:W-:Y:S01]  /*85e0*/  IMAD R76, R76, c[0x0][0x190], RZ ;  /* 0x000064004c4c7a24 */ /* 0x000fe200078e02ff */
[----:B------:R-:W-:Y:S01]  /*85f0*/  LOP3.LUT R0, R199, 0x2e, RZ, 0xfc, !PT ;  /* 0x0000002ec7007812 */ /* 0x000fe200078efcff */
[----:B------:R1:W-:Y:S01]  /*8600*/  LDGSTS.E [R252+0x21600], [R90.64], P3 ;  /* 0x216000005afc7fae */ /* 0x0003e2000992184c */
[----:B------:R-:W-:Y:S01]  /*8610*/  ISETP.NE.U32.AND P3, PT, R87, RZ, PT ;  /* 0x000000ff5700720c */ /* 0x000fe20003f65070 */
[----:B------:R-:W-:-:S02]  /*8620*/  IMAD R75, R75, c[0x0][0x190], RZ ;  /* 0x000064004b4b7a24 */ /* 0x000fc400078e02ff */
[----:B------:R-:W-:Y:S01]  /*8630*/  STL [R1+0x328], R83 ;  /* 0x0003285301007387 */ /* 0x000fe20000100800 */
[----:B------:R-:W-:Y:S01]  /*8640*/  IMAD R74, R74, c[0x0][0x190], RZ ;  /* 0x000064004a4a7a24 */ /* 0x000fe200078e02ff */
[----:B------:R-:W-:Y:S02]  /*8650*/  ISETP.GE.AND P1, PT, R2, c[0x0][0x180], PT ;  /* 0x0000600002007a0c */ /* 0x000fe40003f26270 */
[----:B------:R-:W-:Y:S01]  /*8660*/  STL [R1+0x324], R82 ;  /* 0x0003245201007387 */ /* 0x000fe20000100800 */
[----:B------:R-:W-:Y:S01]  /*8670*/  IMAD R72, R72, c[0x0][0x190], RZ ;  /* 0x0000640048487a24 */ /* 0x000fe200078e02ff */
[----:B------:R-:W-:Y:S02]  /*8680*/  SEL R84, R86, RZ, !P5 ;  /* 0x000000ff56547207 */ /* 0x000fe40006800000 */
[----:B------:R-:W-:Y:S01]  /*8690*/  STL [R1+0x320], R80 ;  /* 0x0003205001007387 */ /* 0x000fe20000100800 */
[----:B------:R-:W-:Y:S01]  /*86a0*/  IMAD R71, R71, c[0x0][0x190], RZ ;  /* 0x0000640047477a24 */ /* 0x000fe200078e02ff */
[----:B------:R-:W-:-:S02]  /*86b0*/  ISETP.GE.AND P5, PT, R0, c[0x0][0x180], PT ;  /* 0x0000600000007a0c */ /* 0x000fc40003fa6270 */
[----:B------:R-:W-:Y:S01]  /*86c0*/  STL [R1+0x31c], R79 ;  /* 0x00031c4f01007387 */ /* 0x000fe20000100800 */
[----:B------:R-:W-:-:S03]  /*86d0*/  IMAD R70, R70, c[0x0][0x190], RZ ;  /* 0x0000640046467a24 */ /* 0x000fc600078e02ff */
[----:B------:R-:W-:Y:S01]  /*86e0*/  STL [R1+0x318], R78 ;  /* 0x0003184e01007387 */ /* 0x000fe20000100800 */
[----:B------:R-:W-:Y:S01]  /*86f0*/  IMAD R68, R68, c[0x0][0x190], RZ ;  /* 0x0000640044447a24 */ /* 0x000fe200078e02ff */
[----:B------:R-:W-:Y:S02]  /*8700*/  SEL R87, R86, RZ, !P1 ;  /* 0x000000ff56577207 */ /* 0x000fe40004800000 */
[----:B------:R-:W-:Y:S01]  /*8710*/  STL [R1+0x314], R76 ;  /* 0x0003144c01007387 */ /* 0x000fe20000100800 */
[----:B------:R-:W-:Y:S01]  /*8720*/  IMAD R67, R67, c[0x0][0x190], RZ ;  /* 0x0000640043437a24 */ /* 0x000fe200078e02ff */
[----:B------:R-:W-:Y:S02]  /*8730*/  ISETP.NE.U32.AND P1, PT, R84, RZ, PT ;  /* 0x000000ff5400720c */ /* 0x000fe40003f25070 */
[----:B------:R-:W-:Y:S01]  /*8740*/  STL [R1+0x310], R75 ;  /* 0x0003104b01007387 */ /* 0x000fe20000100800 */
[----:B------:R-:W-:Y:S01]  /*8750*/  IMAD R66, R66, c[0x0][0x190], RZ ;  /* 0x0000640042427a24 */ /* 0x000fe200078e02ff */
[----:B------:R-:W-:-:S02]  /*8760*/  SEL R84, R86, RZ, !P5 ;  /* 0x000000ff56547207 */ /* 0x000fc40006800000 */
[----:B------:R-:W-:Y:S01]  /*8770*/  STL [R1+0x30c], R74 ;  /* 0x00030c4a01007387 */ /* 0x000fe20000100800 */
[----:B------:R-:W-:Y:S01]  /*8780*/  LOP3.LUT R3, R199, 0x32, RZ, 0xfc, !PT ;  /* 0x00000032c7037812 */ /* 0x000fe200078efcff */
[----:B------:R-:W-:Y:S02]  /*8790*/  IMAD R64, R64, c[0x0][0x190], RZ ;  /* 0x0000640040407a24 */ /* 0x000fe400078e02ff */
[----:B------:R-:W-:Y:S01]  /*87a0*/  STL [R1+0x308], R72 ;  /* 0x0003084801007387 */ /* 0x000fe20000100800 */
[----:B------:R-:W-:Y:S01]  /*87b0*/  IMAD R63, R63, c[0x0][0x190], RZ ;  /* 0x000064003f3f7a24 */ /* 0x000fe200078e02ff */
[----:B------:R-:W-:Y:S02]  /*87c0*/  LOP3.LUT R2, R199, 0x36, RZ, 0xfc, !PT ;  /* 0x00000036c7027812 */ /* 0x000fe400078efcff */
[----:B------:R-:W-:Y:S01]  /*87d0*/  STL [R1+0x304], R71 ;  /* 0x0003044701007387 */ /* 0x000fe20000100800 */
[----:B------:R-:W-:-:S03]  /*87e0*/  IMAD R62, R62, c[0x0][0x190], RZ ;  /* 0x000064003e3e7a24 */ /* 0x000fc600078e02ff */
[----:B------:R-:W-:Y:S01]  /*87f0*/  STL [R1+0x300], R70 ;  /* 0x0003004601007387 */ /* 0x000fe20000100800 */
[----:B------:R-:W-:Y:S01]  /*8800*/  IMAD R60, R60, c[0x0][0x190], RZ ;  /* 0x000064003c3c7a24 */ /* 0x000fe200078e02ff */
[----:B------:R-:W-:Y:S02]  /*8810*/  ISETP.NE.U32.AND P5, PT, R84, RZ, PT ;  /* 0x000000ff5400720c */ /* 0x000fe40003fa5070 */
[----:B------:R1:W-:Y:S01]  /*8820*/  LDGSTS.E [R252+0x21a00], [R142.64], P2 ;  /* 0x21a000008efc7fae */ /* 0x0003e2000912184c */
[----:B------:R-:W-:Y:S01]  /*8830*/  ISETP.NE.U32.AND P2, PT, R87, RZ, PT ;  /* 0x000000ff5700720c */ /* 0x000fe20003f45070 */
[----:B------:R-:W-:Y:S02]  /*8840*/  IMAD R59, R59, c[0x0][0x190], RZ ;  /* 0x000064003b3b7a24 */ /* 0x000fe400078e02ff */
[----:B------:R-:W-:Y:S01]  /*8850*/  STL [R1+0x2fc], R68 ;  /* 0x0002fc4401007387 */ /* 0x000fe20000100800 */
[----:B------:R-:W-:-:S03]  /*8860*/  IMAD R58, R58, c[0x0][0x190], RZ ;  /* 0x000064003a3a7a24 */ /* 0x000fc600078e02ff */
[----:B------:R1:W-:Y:S01]  /*8870*/  LDGSTS.E [R252+0x21e00], [R130.64], P4 ;  /* 0x21e0000082fc7fae */ /* 0x0003e2000a12184c */
[----:B------:R-:W-:-:S03]  /*8880*/  ISETP.GE.AND P4, PT, R3, c[0x0][0x180], PT ;  /* 0x0000600003007a0c */ /* 0x000fc60003f86270 */
[----:B------:R-:W-:Y:S01]  /*8890*/  STL [R1+0x2f8], R67 ;  /* 0x0002f84301007387 */ /* 0x000fe20000100800 */
[----:B------:R-:W-:-:S03]  /*88a0*/  IMAD R56, R56, c[0x0][0x190], RZ ;  /* 0x0000640038387a24 */ /* 0x000fc600078e02ff */
[----:B------:R-:W-:Y:S01]  /*88b0*/  STL [R1+0x2f4], R66 ;  /* 0x0002f44201007387 */ /* 0x000fe20000100800 */
[----:B------:R-:W-:-:S03]  /*88c0*/  IMAD R55, R55, c[0x0][0x190], RZ ;  /* 0x0000640037377a24 */ /* 0x000fc600078e02ff */
[----:B------:R1:W-:Y:S01]  /*88d0*/  LDGSTS.E [R252+0x22200], [R126.64], P3 ;  /* 0x222000007efc7fae */ /* 0x0003e2000992184c */
[----:B------:R-:W-:-:S03]  /*88e0*/  ISETP.GE.AND P3, PT, R2, c[0x0][0x180], PT ;  /* 0x0000600002007a0c */ /* 0x000fc60003f66270 */
[----:B------:R-:W-:Y:S01]  /*88f0*/  STL [R1+0x2f0], R64 ;  /* 0x0002f04001007387 */ /* 0x000fe20000100800 */
[----:B------:R-:W-:Y:S01]  /*8900*/  SEL R87, R86, RZ, !P4 ;  /* 0x000000ff56577207 */ /* 0x000fe20006000000 */
[----:B------:R-:W-:Y:S02]  /*8910*/  IMAD R54, R54, c[0x0][0x190], RZ ;  /* 0x0000640036367a24 */ /* 0x000fe400078e02ff */
[----:B------:R-:W-:Y:S01]  /*8920*/  STL [R1+0x2ec], R63 ;  /* 0x0002ec3f01007387 */ /* 0x000fe20000100800 */
[----:B------:R-:W-:Y:S01]  /*8930*/  LOP3.LUT R0, R199, 0x3a, RZ, 0xfc, !PT ;  /* 0x0000003ac7007812 */ /* 0x000fe200078efcff */
[----:B------:R-:W-:Y:S02]  /*8940*/  IMAD R52, R52, c[0x0][0x190], RZ ;  /* 0x0000640034347a24 */ /* 0x000fe400078e02ff */
[----:B------:R-:W-:Y:S01]  /*8950*/  STL [R1+0x2e8], R62 ;  /* 0x0002e83e01007387 */ /* 0x000fe20000100800 */
[----:B------:R-:W-:Y:S01]  /*8960*/  SEL R84, R86, RZ, !P3 ;  /* 0x000000ff56547207 */ /* 0x000fe20005800000 */
[----:B------:R-:W-:-:S02]  /*8970*/  IMAD R51, R51, c[0x0][0x190], RZ ;  /* 0x0000640033337a24 */ /* 0x000fc400078e02ff */
[----:B------:R-:W-:Y:S01]  /*8980*/  STL [R1+0x2e4], R60 ;  /* 0x0002e43c01007387 */ /* 0x000fe20000100800 */
[----:B------:R-:W-:-:S03]  /*8990*/  IMAD R50, R50, c[0x0][0x190], RZ ;  /* 0x0000640032327a24 */ /* 0x000fc600078e02ff */
[----:B------:R-:W-:Y:S01]  /*89a0*/  STL [R1+0x2e0], R59 ;  /* 0x0002e03b01007387 */ /* 0x000fe20000100800 */
[----:B------:R-:W-:Y:S01]  /*89b0*/  ISETP.NE.U32.AND P3, PT, R87, RZ, PT ;  /* 0x000000ff5700720c */ /* 0x000fe20003f65070 */
[----:B------:R-:W-:Y:S02]  /*89c0*/  IMAD R48, R48, c[0x0][0x190], RZ ;  /* 0x0000640030307a24 */ /* 0x000fe400078e02ff */
[----:B------:R-:W-:Y:S01]  /*89d0*/  STL [R1+0x2dc], R58 ;  /* 0x0002dc3a01007387 */ /* 0x000fe20000100800 */
[----:B------:R-:W-:Y:S01]  /*89e0*/  ISETP.GE.AND P4, PT, R0, c[0x0][0x180], PT ;  /* 0x0000600000007a0c */ /* 0x000fe20003f86270 */
[----:B------:R-:W-:Y:S02]  /*89f0*/  IMAD R47, R47, c[0x0][0x190], RZ ;  /* 0x000064002f2f7a24 */ /* 0x000fe400078e02ff */
[----:B------:R-:W-:Y:S01]  /*8a00*/  STL [R1+0x2d8], R56 ;  /* 0x0002d83801007387 */ /* 0x000fe20000100800 */
[----:B------:R-:W-:Y:S01]  /*8a10*/  LOP3.LUT R0, R199, 0x3e, RZ, 0xfc, !PT ;  /* 0x0000003ec7007812 */ /* 0x000fe200078efcff */
[----:B------:R-:W-:-:S02]  /*8a20*/  IMAD R132, R46, c[0x0][0x190], RZ ;  /* 0x000064002e847a24 */ /* 0x000fc400078e02ff */
[----:B------:R-:W-:Y:S01]  /*8a30*/  STL [R1+0x2d4], R55 ;  /* 0x0002d43701007387 */ /* 0x000fe20000100800 */
[----:B-1----:R-:W-:-:S03]  /*8a40*/  IMAD R131, R44, c[0x0][0x190], RZ ;  /* 0x000064002c837a24 */ /* 0x002fc600078e02ff */
[----:B------:R1:W-:Y:S01]  /*8a50*/  LDGSTS.E [R252+0x22600], [R122.64], P1 ;  /* 0x226000007afc7fae */ /* 0x0003e2000892184c */
[----:B------:R-:W-:-:S03]  /*8a60*/  ISETP.NE.U32.AND P1, PT, R84, RZ, PT ;  /* 0x000000ff5400720c */ /* 0x000fc60003f25070 */
[----:B------:R-:W-:Y:S01]  /*8a70*/  STL [R1+0x2d0], R54 ;  /* 0x0002d03601007387 */ /* 0x000fe20000100800 */
[----:B------:R-:W-:-:S03]  /*8a80*/  IMAD R130, R43, c[0x0][0x190], RZ ;  /* 0x000064002b827a24 */ /* 0x000fc600078e02ff */
[----:B------:R-:W-:Y:S01]  /*8a90*/  STL [R1+0x2cc], R52 ;  /* 0x0002cc3401007387 */ /* 0x000fe20000100800 */
[----:B------:R-:W-:Y:S01]  /*8aa0*/  UIADD3 UR8, UR4, -0x40, URZ ;  /* 0xffffffc004087890 */ /* 0x000fe2000fffe03f */
[----:B------:R-:W-:Y:S02]  /*8ab0*/  IMAD R128, R42, c[0x0][0x190], RZ ;  /* 0x000064002a807a24 */ /* 0x000fe400078e02ff */
[----:B------:R-:W-:Y:S01]  /*8ac0*/  STL [R1+0x2c8], R51 ;  /* 0x0002c83301007387 */ /* 0x000fe20000100800 */
[----:B------:R-:W-:-:S03]  /*8ad0*/  IMAD R127, R40, c[0x0][0x190], RZ ;  /* 0x00006400287f7a24 */ /* 0x000fc600078e02ff */
[----:B------:R1:W-:Y:S04]  /*8ae0*/  LDGSTS.E [R252+0x22a00], [R118.64], P2 ;  /* 0x22a0000076fc7fae */ /* 0x0003e8000912184c */
[----:B------:R-:W-:Y:S01]  /*8af0*/  STL [R1+0x2c4], R50 ;  /* 0x0002c43201007387 */ /* 0x000fe20000100800 */
[----:B------:R-:W-:-:S03]  /*8b00*/  IMAD R126, R38, c[0x0][0x190], RZ ;  /* 0x00006400267e7a24 */ /* 0x000fc600078e02ff */
[----:B------:R1:W-:Y:S01]  /*8b10*/  LDGSTS.E [R252+0x22e00], [R114.64], P5 ;  /* 0x22e0000072fc7fae */ /* 0x0003e2000a92184c */
[----:B------:R-:W-:Y:S01]  /*8b20*/  ISETP.GE.AND P5, PT, R0, c[0x0][0x180], PT ;  /* 0x0000600000007a0c */ /* 0x000fe20003fa6270 */
[----:B------:R-:W-:Y:S02]  /*8b30*/  IMAD R0, R39, c[0x0][0x190], RZ ;  /* 0x0000640027007a24 */ /* 0x000fe400078e02ff */
[----:B------:R-:W-:Y:S01]  /*8b40*/  STL [R1+0x2c0], R48 ;  /* 0x0002c03001007387 */ /* 0x000fe20000100800 */
[----:B------:R-:W-:-:S03]  /*8b50*/  SEL R87, R86, RZ, !P4 ;  /* 0x000000ff56577207 */ /* 0x000fc60006000000 */
[----:B------:R-:W-:Y:S01]  /*8b60*/  STL [R1+0x2bc], R47 ;  /* 0x0002bc2f01007387 */ /* 0x000fe20000100800 */
[----:B------:R-:W-:-:S03]  /*8b70*/  IMAD R124, R36, c[0x0][0x190], RZ ;  /* 0x00006400247c7a24 */ /* 0x000fc600078e02ff */
[----:B------:R-:W-:Y:S01]  /*8b80*/  STL [R1+0x2b8], R132 ;  /* 0x0002b88401007387 */ /* 0x000fe20000100800 */
[----:B-1----:R-:W-:-:S03]  /*8b90*/  IMAD R123, R35, c[0x0][0x190], RZ ;  /* 0x00006400237b7a24 */ /* 0x002fc600078e02ff */
[----:B------:R-:W-:Y:S01]  /*8ba0*/  STL [R1+0x2b4], R131 ;  /* 0x0002b48301007387 */ /* 0x000fe20000100800 */
[----:B------:R-:W-:Y:S01]  /*8bb0*/  ISETP.GE.AND P2, PT, R199, UR8, PT ;  /* 0x00000008c7007c0c */ /* 0x000fe2000bf46270 */
[----:B------:R-:W-:Y:S02]  /*8bc0*/  IMAD R122, R34, c[0x0][0x190], RZ ;  /* 0x00006400227a7a24 */ /* 0x000fe400078e02ff */
[----:B------:R-:W-:Y:S01]  /*8bd0*/  STL [R1+0x2b0], R130 ;  /* 0x0002b08201007387 */ /* 0x000fe20000100800 */
[----:B------:R-:W-:-:S03]  /*8be0*/  IMAD R119, R32, c[0x0][0x190], RZ ;  /* 0x0000640020777a24 */ /* 0x000fc600078e02ff */
[----:B------:R-:W-:Y:S01]  /*8bf0*/  STL [R1+0x2ac], R128 ;  /* 0x0002ac8001007387 */ /* 0x000fe20000100800 */
[----:B------:R-:W-:Y:S01]  /*8c00*/  ISETP.NE.U32.AND P4, PT, R87, RZ, PT ;  /* 0x000000ff5700720c */ /* 0x000fe20003f85070 */
[----:B------:R-:W-:Y:S02]  /*8c10*/  IMAD R118, R31, c[0x0][0x190], RZ ;  /* 0x000064001f767a24 */ /* 0x000fe400078e02ff */
[----:B------:R-:W-:Y:S01]  /*8c20*/  STL [R1+0x2a8], R127 ;  /* 0x0002a87f01007387 */ /* 0x000fe20000100800 */
[----:B------:R-:W-:-:S03]  /*8c30*/  IMAD R115, R30, c[0x0][0x190], RZ ;  /* 0x000064001e737a24 */ /* 0x000fc600078e02ff */
[----:B------:R-:W-:Y:S01]  /*8c40*/  STL [R1+0x2a4], R0 ;  /* 0x0002a40001007387 */ /* 0x000fe20000100800 */
[----:B------:R-:W-:-:S03]  /*8c50*/  SEL R86, R86, RZ, !P5 ;  /* 0x000000ff56567207 */ /* 0x000fc60006800000 */
[----:B------:R1:W-:Y:S01]  /*8c60*/  LDGSTS.E [R252+0x23200], [R110.64], P3 ;  /* 0x232000006efc7fae */ /* 0x0003e2000992184c */
[----:B------:R-:W-:-:S03]  /*8c70*/  ISETP.GE.AND P3, PT, R108, UR8, PT ;  /* 0x000000086c007c0c */ /* 0x000fc6000bf66270 */
[----:B------:R-:W-:Y:S01]  /*8c80*/  STL [R1+0x2a0], R126 ;  /* 0x0002a07e01007387 */ /* 0x000fe20000100800 */
[----:B------:R-:W-:-:S03]  /*8c90*/  SEL R87, RZ, 0x4, P2 ;  /* 0x00000004ff577807 */ /* 0x000fc60001000000 */
[----:B------:R-:W-:Y:S01]  /*8ca0*/  STL [R1+0x29c], R124 ;  /* 0x00029c7c01007387 */ /* 0x000fe20000100800 */
[----:B------:R-:W-:Y:S02]  /*8cb0*/  ISETP.GT.AND P5, PT, R104, 0x7f, PT ;  /* 0x0000007f6800780c */ /* 0x000fe40003fa4270 */
[----:B------:R-:W-:Y:S01]  /*8cc0*/  ISETP.GE.AND P2, PT, R103, UR8, PT ;  /* 0x0000000867007c0c */ /* 0x000fe2000bf46270 */
[----:B------:R2:W-:Y:S01]  /*8cd0*/  LDGSTS.E [R252+0x23600], [R106.64], P1 ;  /* 0x236000006afc7fae */ /* 0x0005e2000892184c */
[----:B-1----:R-:W-:-:S03]  /*8ce0*/  IMAD R111, R28, c[0x0][0x190], RZ ;  /* 0x000064001c6f7a24 */ /* 0x002fc600078e02ff */
[----:B------:R-:W-:Y:S01]  /*8cf0*/  STL [R1+0x298], R123 ;  /* 0x0002987b01007387 */ /* 0x000fe20000100800 */
[----:B------:R-:W-:Y:S01]  /*8d00*/  IMAD R103, R26, c[0x0][0x190], RZ ;  /* 0x000064001a677a24 */ /* 0x000fe200078e02ff */
[----:B------:R-:W-:Y:S02]  /*8d10*/  SEL R84, RZ, 0x4, P3 ;  /* 0x00000004ff547807 */ /* 0x000fe40001800000 */
[----:B------:R-:W-:Y:S01]  /*8d20*/  STL [R1+0x294], R122 ;  /* 0x0002947a01007387 */ /* 0x000fe20000100800 */
[----:B------:R-:W-:Y:S02]  /*8d30*/  IMAD R99, R24, c[0x0][0x190], RZ ;  /* 0x0000640018637a24 */ /* 0x000fe400078e02ff */
[----:B--2---:R-:W-:Y:S01]  /*8d40*/  IMAD R107, R27, c[0x0][0x190], RZ ;  /* 0x000064001b6b7a24 */ /* 0x004fe200078e02ff */
[----:B------:R-:W-:Y:S01]  /*8d50*/  STL [R1+0x290], R119 ;  /* 0x0002907701007387 */ /* 0x000fe20000100800 */
[----:B------:R-:W-:Y:S01]  /*8d60*/  ISETP.NE.U32.AND P3, PT, R86, RZ, PT ;  /* 0x000000ff5600720c */ /* 0x000fe20003f65070 */
[----:B------:R-:W-:-:S02]  /*8d70*/  IMAD R95, R23, c[0x0][0x190], RZ ;  /* 0x00006400175f7a24 */ /* 0x000fc400078e02ff */
[----:B------:R-:W-:Y:S01]  /*8d80*/  STL [R1+0x28c], R118 ;  /* 0x00028c7601007387 */ /* 0x000fe20000100800 */
[----:B------:R-:W-:Y:S01]  /*8d90*/  SEL R86, R87, RZ, P5 ;  /* 0x000000ff57567207 */ /* 0x000fe20002800000 */
[----:B------:R-:W-:Y:S02]  /*8da0*/  IMAD R91, R22, c[0x0][0x190], RZ ;  /* 0x00006400165b7a24 */ /* 0x000fe400078e02ff */
[----:B------:R-:W-:Y:S01]  /*8db0*/  STL [R1+0x288], R115 ;  /* 0x0002887301007387 */ /* 0x000fe20000100800 */
[----:B------:R-:W-:-:S03]  /*8dc0*/  IMAD R87, R20, c[0x0][0x190], RZ ;  /* 0x0000640014577a24 */ /* 0x000fc600078e02ff */
        /* <DEDUP_REMOVED lines=14> */
[----:B------:R1:W-:Y:S01]  /*8eb0*/  LDGSTS.E [R252+0x23a00], [R138.64], P4 ;  /* 0x23a000008afc7fae */ /* 0x0003e2000a12184c */
[C---:B------:R-:W-:Y:S01]  /*8ec0*/  LEA R2, P4, R83.reuse, R246, 0x2 ;  /* 0x000000f653027211 */ /* 0x040fe200078810ff */
[----:B------:R-:W-:Y:S02]  /*8ed0*/  IMAD R102, R10, c[0x0][0x190], RZ ;  /* 0x000064000a667a24 */ /* 0x000fe400078e02ff */
[----:B------:R-:W-:Y:S01]  /*8ee0*/  STL [R1+0x268], R88 ;  /* 0x0002685801007387 */ /* 0x000fe20000100800 */
[----:B------:R-:W-:-:S03]  /*8ef0*/  LEA.HI.X.SX32 R3, R83, R196, 0x2, P4 ;  /* 0x000000c453037211 */ /* 0x000fc600020f16ff */
[----:B------:R-:W-:Y:S04]  /*8f00*/  STL [R1+0x264], R90 ;  /* 0x0002645a01007387 */ /* 0x000fe80000100800 */
[----:B------:R-:W-:Y:S04]  /*8f10*/  STL [R1+0x260], R92 ;  /* 0x0002605c01007387 */ /* 0x000fe80000100800 */
[----:B------:R-:W-:Y:S04]  /*8f20*/  STL [R1+0x25c], R94 ;  /* 0x00025c5e01007387 */ /* 0x000fe80000100800 */
[----:B------:R-:W-:Y:S04]  /*8f30*/  STL [R1+0x258], R96 ;  /* 0x0002586001007387 */ /* 0x000fe80000100800 */
[----:B------:R-:W-:Y:S04]  /*8f40*/  STL [R1+0x254], R98 ;  /* 0x0002546201007387 */ /* 0x000fe80000100800 */
[----:B------:R-:W-:Y:S04]  /*8f50*/  STL [R1+0x250], R100 ;  /* 0x0002506401007387 */ /* 0x000fe80000100800 */
[----:B------:R-:W-:Y:S04]  /*8f60*/  STL [R1+0x24c], R102 ;  /* 0x00024c6601007387 */ /* 0x000fe80000100800 */
[----:B------:R2:W-:Y:S01]  /*8f70*/  LDGSTS.E [R252+0x23e00], [R134.64], P3 ;  /* 0x23e0000086fc7fae */ /* 0x0005e2000992184c */
[----:B------:R-:W-:-:S03]  /*8f80*/  LEA R10, P3, R82, R246, 0x2 ;  /* 0x000000f6520a7211 */ /* 0x000fc600078610ff */
[----:B------:R-:W-:Y:S01]  /*8f90*/  STL [R1+0x748], R252 ;  /* 0x000748fc01007387 */ /* 0x000fe20000100800 */
[----:B------:R-:W-:-:S03]  /*8fa0*/  IMAD R104, R8, c[0x0][0x190], RZ ;  /* 0x0000640008687a24 */ /* 0x000fc600078e02ff */
[----:B------:R1:W-:Y:S01]  /*8fb0*/  STL.64 [R1+0x108], R2 ;  /* 0x0001080201007387 */ /* 0x0003e20000100a00 */
[----:B------:R-:W-:-:S03]  /*8fc0*/  LEA.HI.X.SX32 R11, R82, R196, 0x2, P3 ;  /* 0x000000c4520b7211 */ /* 0x000fc600018f16ff */
[----:B------:R-:W-:Y:S01]  /*8fd0*/  STL [R1+0x248], R104 ;  /* 0x0002486801007387 */ /* 0x000fe20000100800 */
[----:B------:R-:W-:Y:S02]  /*8fe0*/  IMAD R106, R7, c[0x0][0x190], RZ ;  /* 0x00006400076a7a24 */ /* 0x000fe400078e02ff */
[----:B------:R-:W-:Y:S02]  /*8ff0*/  IMAD R110, R4, c[0x0][0x190], RZ ;  /* 0x00006400046e7a24 */ /* 0x000fe400078e02ff */
[----:B------:R-:W-:Y:S02]  /*9000*/  IMAD R108, R6, c[0x0][0x190], RZ ;  /* 0x00006400066c7a24 */ /* 0x000fe400078e02ff */
[----:B------:R-:W-:Y:S01]  /*9010*/  IMAD R112, R5, c[0x0][0x190], RZ ;  /* 0x0000640005707a24 */ /* 0x000fe200078e02ff */
[C---:B-1----:R-:W-:Y:S01]  /*9020*/  LEA R2, P4, R80.reuse, R246, 0x2 ;  /* 0x000000f650027211 */ /* 0x042fe200078810ff */
[----:B------:R-:W-:Y:S02]  /*9030*/  IMAD R114, R9, c[0x0][0x190], RZ ;  /* 0x0000640009727a24 */ /* 0x000fe400078e02ff */
[----:B------:R-:W-:Y:S01]  /*9040*/  IMAD R116, R13, c[0x0][0x190], RZ ;  /* 0x000064000d747a24 */ /* 0x000fe200078e02ff */
[----:B------:R-:W-:Y:S01]  /*9050*/  LEA.HI.X.SX32 R3, R80, R196, 0x2, P4 ;  /* 0x000000c450037211 */ /* 0x000fe200020f16ff */
[----:B------:R1:W-:Y:S04]  /*9060*/  STL.64 [R1+0x100], R10 ;  /* 0x0001000a01007387 */ /* 0x0003e80000100a00 */
[----:B------:R2:W-:Y:S01]  /*9070*/  STL.64 [R1+0xf8], R2 ;  /* 0x0000f80201007387 */ /* 0x0005e20000100a00 */
[----:B------:R-:W-:Y:S01]  /*9080*/  IMAD R120, R21, c[0x0][0x190], RZ ;  /* 0x0000640015787a24 */ /* 0x000fe200078e02ff */
[----:B------:R-:W-:-:S02]  /*9090*/  SEL R84, R84, RZ, P5 ;  /* 0x000000ff54547207 */ /* 0x000fc40002800000 */
[----:B------:R-:W-:Y:S01]  /*90a0*/  SEL R212, RZ, 0x4, P2 ;  /* 0x00000004ffd47807 */ /* 0x000fe20001000000 */
[----:B------:R-:W-:Y:S01]  /*90b0*/  USHF.L.U32 UR5, UR6, 0x6, URZ ;  /* 0x0000000606057899 */ /* 0x000fe2000800063f */
[----:B------:R-:W-:Y:S01]  /*90c0*/  ISETP.NE.U32.AND P1, PT, R86, RZ, PT ;  /* 0x000000ff5600720c */ /* 0x000fe20003f25070 */
[----:B------:R-:W0:Y:S01]  /*90d0*/  LDGDEPBAR ;  /* 0x00000000000079af */ /* 0x000e220000000000 */
[CC--:B-1----:R-:W-:Y:S02]  /*90e0*/  LEA R10, P3, R79.reuse, R246.reuse, 0x2 ;  /* 0x000000f64f0a7211 */ /* 0x0c2fe400078610ff */
[----:B--2---:R-:W-:Y:S02]  /*90f0*/  LEA R2, P4, R78, R246, 0x2 ;  /* 0x000000f64e027211 */ /* 0x004fe400078810ff */
[----:B------:R-:W-:Y:S02]  /*9100*/  LEA.HI.X.SX32 R11, R79, R196, 0x2, P3 ;  /* 0x000000c44f0b7211 */ /* 0x000fe400018f16ff */
[----:B------:R-:W-:-:S02]  /*9110*/  LEA R198, P3, R76, R246, 0x2 ;  /* 0x000000f64cc67211 */ /* 0x000fc400078610ff */
[----:B------:R-:W-:Y:S02]  /*9120*/  LEA.HI.X.SX32 R3, R78, R196, 0x2, P4 ;  /* 0x000000c44e037211 */ /* 0x000fe400020f16ff */
[C---:B------:R-:W-:Y:S02]  /*9130*/  LEA R250, P4, R75.reuse, R246, 0x2 ;  /* 0x000000f64bfa7211 */ /* 0x040fe400078810ff */
[----:B------:R-:W-:Y:S02]  /*9140*/  LEA.HI.X.SX32 R199, R76, R196, 0x2, P3 ;  /* 0x000000c44cc77211 */ /* 0x000fe400018f16ff */
[----:B------:R-:W-:Y:S02]  /*9150*/  LEA R248, P3, R74, R246, 0x2 ;  /* 0x000000f64af87211 */ /* 0x000fe400078610ff */
[----:B------:R-:W-:Y:S02]  /*9160*/  LEA.HI.X.SX32 R251, R75, R196, 0x2, P4 ;  /* 0x000000c44bfb7211 */ /* 0x000fe400020f16ff */
[----:B------:R-:W-:Y:S01]  /*9170*/  LEA R4, P4, R72, R246, 0x2 ;  /* 0x000000f648047211 */ /* 0x000fe200078810ff */
[----:B------:R-:W-:Y:S01]  /*9180*/  STL [R1+0x244], R106 ;  /* 0x0002446a01007387 */ /* 0x000fe20000100800 */
[----:B------:R-:W-:-:S02]  /*9190*/  LEA.HI.X.SX32 R249, R74, R196, 0x2, P3 ;  /* 0x000000c44af97211 */ /* 0x000fc400018f16ff */
[C---:B------:R-:W-:Y:S01]  /*91a0*/  LEA R6, P3, R71.reuse, R246, 0x2 ;  /* 0x000000f647067211 */ /* 0x040fe200078610ff */
[----:B------:R1:W-:Y:S01]  /*91b0*/  STL.64 [R1+0xf0], R10 ;  /* 0x0000f00a01007387 */ /* 0x0003e20000100a00 */
[----:B------:R-:W-:Y:S02]  /*91c0*/  LEA.HI.X.SX32 R5, R72, R196, 0x2, P4 ;  /* 0x000000c448057211 */ /* 0x000fe400020f16ff */
[----:B------:R-:W-:Y:S01]  /*91d0*/  LEA R8, P4, R70, R246, 0x2 ;  /* 0x000000f646087211 */ /* 0x000fe200078810ff */
[----:B------:R-:W-:Y:S01]  /*91e0*/  STL [R1+0x240], R108 ;  /* 0x0002406c01007387 */ /* 0x000fe20000100800 */
[----:B------:R-:W-:-:S03]  /*91f0*/  LEA.HI.X.SX32 R7, R71, R196, 0x2, P3 ;  /* 0x000000c447077211 */ /* 0x000fc600018f16ff */
[----:B------:R-:W-:Y:S01]  /*9200*/  STL.64 [R1+0x780], R198 ;  /* 0x000780c601007387 */ /* 0x000fe20000100a00 */
[----:B------:R-:W-:-:S03]  /*9210*/  LEA.HI.X.SX32 R9, R70, R196, 0x2, P4 ;  /* 0x000000c446097211 */ /* 0x000fc600020f16ff */
[----:B------:R-:W-:Y:S01]  /*9220*/  STL.64 [R1+0xe8], R2 ;  /* 0x0000e80201007387 */ /* 0x000fe20000100a00 */
[CC--:B-1----:R-:W-:Y:S02]  /*9230*/  LEA R10, P3, R68.reuse, R246.reuse, 0x2 ;  /* 0x000000f6440a7211 */ /* 0x0c2fe400078610ff */
[----:B------:R-:W-:Y:S01]  /*9240*/  LEA R12, P4, R67, R246, 0x2 ;  /* 0x000000f6430c7211 */ /* 0x000fe200078810ff */
[----:B------:R-:W-:Y:S01]  /*9250*/  STL.64 [R1+0x788], R2 ;  /* 0x0007880201007387 */ /* 0x000fe20000100a00 */
[----:B------:R-:W-:-:S03]  /*9260*/  LEA.HI.X.SX32 R11, R68, R196, 0x2, P3 ;  /* 0x000000c4440b7211 */ /* 0x000fc600018f16ff */
[----:B------:R-:W-:Y:S01]  /*9270*/  STL.64 [R1+0x790], R250 ;  /* 0x000790fa01007387 */ /* 0x000fe20000100a00 */
[----:B------:R-:W-:-:S03]  /*9280*/  LEA.HI.X.SX32 R13, R67, R196, 0x2, P4 ;  /* 0x000000c4430d7211 */ /* 0x000fc600020f16ff */
[----:B------:R-:W-:Y:S04]  /*9290*/  STL [R1+0x23c], R110 ;  /* 0x00023c6e01007387 */ /* 0x000fe80000100800 */
[----:B------:R-:W-:Y:S01]  /*92a0*/  STL.64 [R1+0x798], R248 ;  /* 0x000798f801007387 */ /* 0x000fe20000100a00 */
[----:B------:R-:W-:-:S03]  /*92b0*/  LEA R14, P3, R66, R246, 0x2 ;  /* 0x000000f6420e7211 */ /* 0x000fc600078610ff */
[----:B------:R-:W-:Y:S01]  /*92c0*/  STL.64 [R1+0x7a0], R4 ;  /* 0x0007a00401007387 */ /* 0x000fe20000100a00 */
[----:B------:R-:W-:-:S03]  /*92d0*/  LEA R16, P4, R64, R246, 0x2 ;  /* 0x000000f640107211 */ /* 0x000fc600078810ff */
[----:B------:R-:W-:Y:S04]  /*92e0*/  STL [R1+0x238], R112 ;  /* 0x0002387001007387 */ /* 0x000fe80000100800 */
[----:B------:R-:W-:Y:S04]  /*92f0*/  STL.64 [R1+0x7a8], R6 ;  /* 0x0007a80601007387 */ /* 0x000fe80000100a00 */
[----:B------:R-:W-:Y:S01]  /*9300*/  STL.64 [R1+0x7b0], R8 ;  /* 0x0007b00801007387 */ /* 0x000fe20000100a00 */
[----:B------:R-:W-:-:S03]  /*9310*/  LEA.HI.X.SX32 R15, R66, R196, 0x2, P3 ;  /* 0x000000c4420f7211 */ /* 0x000fc600018f16ff */
[----:B------:R-:W-:Y:S01]  /*9320*/  STL [R1+0x234], R114 ;  /* 0x0002347201007387 */ /* 0x000fe20000100800 */
[----:B------:R-:W-:-:S03]  /*9330*/  LEA R18, P3, R63, R246, 0x2 ;  /* 0x000000f63f127211 */ /* 0x000fc600078610ff */
[----:B------:R-:W-:Y:S04]  /*9340*/  STL.64 [R1+0x7b8], R10 ;  /* 0x0007b80a01007387 */ /* 0x000fe80000100a00 */
[----:B------:R1:W-:Y:S01]  /*9350*/  STL.64 [R1+0x7c0], R12 ;  /* 0x0007c00c01007387 */ /* 0x0003e20000100a00 */
[----:B------:R-:W-:Y:S02]  /*9360*/  LEA.HI.X.SX32 R19, R63, R196, 0x2, P3 ;  /* 0x000000c43f137211 */ /* 0x000fe400018f16ff */
[----:B------:R-:W-:Y:S01]  /*9370*/  LEA R22, P3, R60, R246, 0x2 ;  /* 0x000000f63c167211 */ /* 0x000fe200078610ff */
[----:B------:R-:W-:Y:S01]  /*9380*/  STL [R1+0x230], R116 ;  /* 0x0002307401007387 */ /* 0x000fe20000100800 */
[----:B-1----:R-:W-:Y:S01]  /*9390*/  IMAD R13, R17, c[0x0][0x190], RZ ;  /* 0x00006400110d7a24 */ /* 0x002fe200078e02ff */
[----:B------:R-:W-:-:S02]  /*93a0*/  LEA.HI.X.SX32 R17, R64, R196, 0x2, P4 ;  /* 0x000000c440117211 */ /* 0x000fc400020f16ff */
[C---:B------:R-:W-:Y:S01]  /*93b0*/  LEA R20, P4, R62.reuse, R246, 0x2 ;  /* 0x000000f63e147211 */ /* 0x040fe200078810ff */
[----:B------:R-:W-:Y:S03]  /*93c0*/  STL.64 [R1+0x7c8], R14 ;  /* 0x0007c80e01007387 */ /* 0x000fe60000100a00 */
[----:B------:R-:W-:Y:S02]  /*93d0*/  LEA.HI.X.SX32 R21, R62, R196, 0x2, P4 ;  /* 0x000000c43e157211 */ /* 0x000fe400020f16ff */
[----:B------:R-:W-:Y:S01]  /*93e0*/  LEA R24, P4, R59, R246, 0x2 ;  /* 0x000000f63b187211 */ /* 0x000fe200078810ff */
[----:B------:R-:W-:Y:S01]  /*93f0*/  STL.64 [R1+0x7d0], R16 ;  /* 0x0007d01001007387 */ /* 0x000fe20000100a00 */
[-C--:B------:R-:W-:Y:S01]  /*9400*/  LEA.HI.X.SX32 R23, R60, R196.reuse, 0x2, P3 ;  /* 0x000000c43c177211 */ /* 0x080fe200018f16ff */
[----:B------:R-:W-:Y:S01]  /*9410*/  IMAD R2, R25, c[0x0][0x190], RZ ;  /* 0x0000640019027a24 */ /* 0x000fe200078e02ff */
[----:B------:R-:W-:Y:S01]  /*9420*/  LEA.HI.X.SX32 R25, R59, R196, 0x2, P4 ;  /* 0x000000c43b197211 */ /* 0x000fe200020f16ff */
[----:B------:R-:W-:Y:S01]  /*9430*/  STL [R1+0x22c], R13 ;  /* 0x00022c0d01007387 */ /* 0x000fe20000100800 */
[----:B------:R-:W-:-:S03]  /*9440*/  LEA R26, P3, R58, R246, 0x2 ;  /* 0x000000f63a1a7211 */ /* 0x000fc600078610ff */
[----:B------:R-:W-:Y:S01]  /*9450*/  STL.64 [R1+0x7d8], R18 ;  /* 0x0007d81201007387 */ /* 0x000fe20000100a00 */
[----:B------:R-:W-:-:S03]  /*9460*/  LEA R28, P4, R56, R246, 0x2 ;  /* 0x000000f6381c7211 */ /* 0x000fc600078810ff */
[----:B------:R-:W-:Y:S01]  /*9470*/  STL.64 [R1+0x7e0], R20 ;  /* 0x0007e01401007387 */ /* 0x000fe20000100a00 */
[----:B------:R-:W-:-:S03]  /*9480*/  LEA.HI.X.SX32 R27, R58, R196, 0x2, P3 ;  /* 0x000000c43a1b7211 */ /* 0x000fc600018f16ff */
[----:B------:R-:W-:Y:S01]  /*9490*/  STL [R1+0x228], R120 ;  /* 0x0002287801007387 */ /* 0x000fe20000100800 */
[----:B------:R-:W-:-:S03]  /*94a0*/  LEA R30, P3, R55, R246, 0x2 ;  /* 0x000000f6371e7211 */ /* 0x000fc600078610ff */
[----:B------:R-:W-:Y:S04]  /*94b0*/  STL.64 [R1+0x7e8], R22 ;  /* 0x0007e81601007387 */ /* 0x000fe80000100a00 */
[----:B------:R1:W-:Y:S01]  /*94c0*/  STL.64 [R1+0x7f0], R24 ;  /* 0x0007f01801007387 */ /* 0x0003e20000100a00 */
[----:B------:R-:W-:Y:S01]  /*94d0*/  LEA.HI.X.SX32 R31, R55, R196, 0x2, P3 ;  /* 0x000000c4371f7211 */ /* 0x000fe200018f16ff */
[----:B------:R-:W-:Y:S01]  /*94e0*/  IMAD R12, R33, c[0x0][0x190], RZ ;  /* 0x00006400210c7a24 */ /* 0x000fe200078e02ff */
[----:B------:R-:W-:Y:S01]  /*94f0*/  LEA R34, P3, R52, R246, 0x2 ;  /* 0x000000f634227211 */ /* 0x000fe200078610ff */
[----:B-1----:R-:W-:Y:S01]  /*9500*/  IMAD R24, R29, c[0x0][0x190], RZ ;  /* 0x000064001d187a24 */ /* 0x002fe200078e02ff */
[----:B------:R-:W-:Y:S02]  /*9510*/  LEA.HI.X.SX32 R29, R56, R196, 0x2, P4 ;  /* 0x000000c4381d7211 */ /* 0x000fe400020f16ff */
[----:B------:R-:W-:-:S04]  /*9520*/  LEA R32, P4, R54, R246, 0x2 ;  /* 0x000000f636207211 */ /* 0x000fc800078810ff */
[----:B------:R-:W-:Y:S02]  /*9530*/  LEA.HI.X.SX32 R33, R54, R196, 0x2, P4 ;  /* 0x000000c436217211 */ /* 0x000fe400020f16ff */
[----:B------:R-:W-:Y:S01]  /*9540*/  LEA R36, P4, R51, R246, 0x2 ;  /* 0x000000f633247211 */ /* 0x000fe200078810ff */
[----:B------:R-:W-:Y:S01]  /*9550*/  IMAD R23, R37, c[0x0][0x190], RZ ;  /* 0x0000640025177a24 */ /* 0x000fe200078e02ff */
[----:B------:R-:W-:Y:S02]  /*9560*/  LEA.HI.X.SX32 R35, R52, R196, 0x2, P3 ;  /* 0x000000c434237211 */ /* 0x000fe400018f16ff */
[----:B------:R-:W-:Y:S02]  /*9570*/  LEA R38, P3, R50, R246, 0x2 ;  /* 0x000000f632267211 */ /* 0x000fe400078610ff */
[----:B------:R-:W-:Y:S02]  /*9580*/  LEA.HI.X.SX32 R37, R51, R196, 0x2, P4 ;  /* 0x000000c433257211 */ /* 0x000fe400020f16ff */
[----:B------:R-:W-:Y:S01]  /*9590*/  LEA R40, P4, R48, R246, 0x2 ;  /* 0x000000f630287211 */ /* 0x000fe200078810ff */
[----:B------:R-:W-:Y:S01]  /*95a0*/  IMAD R6, R41, c[0x0][0x190], RZ ;  /* 0x0000640029067a24 */ /* 0x000fe200078e02ff */
[----:B------:R-:W-:-:S02]  /*95b0*/  LEA.HI.X.SX32 R39, R50, R196, 0x2, P3 ;  /* 0x000000c432277211 */ /* 0x000fc400018f16ff */
[----:B------:R-:W-:Y:S02]  /*95c0*/  LEA R42, P3, R47, R246, 0x2 ;  /* 0x000000f62f2a7211 */ /* 0x000fe400078610ff */
[----:B------:R-:W-:Y:S02]  /*95d0*/  LEA.HI.X.SX32 R41, R48, R196, 0x2, P4 ;  /* 0x000000c430297211 */ /* 0x000fe400020f16ff */
[C---:B------:R-:W-:Y:S01]  /*95e0*/  LEA R44, P4, R132.reuse, R246, 0x2 ;  /* 0x000000f6842c7211 */ /* 0x040fe200078810ff */
[----:B------:R-:W-:Y:S01]  /*95f0*/  IMAD R22, R45, c[0x0][0x190], RZ ;  /* 0x000064002d167a24 */ /* 0x000fe200078e02ff */
[----:B------:R-:W-:Y:S02]  /*9600*/  LEA.HI.X.SX32 R43, R47, R196, 0x2, P3 ;  /* 0x000000c42f2b7211 */ /* 0x000fe400018f16ff */
[----:B------:R-:W-:Y:S02]  /*9610*/  LEA R46, P3, R131, R246, 0x2 ;  /* 0x000000f6832e7211 */ /* 0x000fe400078610ff */
[----:B------:R-:W-:-:S02]  /*9620*/  LEA.HI.X.SX32 R45, R132, R196, 0x2, P4 ;  /* 0x000000c4842d7211 */ /* 0x000fc400020f16ff */
        /* <DEDUP_REMOVED lines=10> */
[----:B------:R-:W-:Y:S02]  /*96d0*/  LEA R56, P4, R126, R246, 0x2 ;  /* 0x000000f67e387211 */ /* 0x000fe400078810ff */
[----:B------:R-:W-:Y:S01]  /*96e0*/  LEA.HI.X.SX32 R55, R0, R196, 0x2, P3 ;  /* 0x000000c400377211 */ /* 0x000fe200018f16ff */
[----:B------:R-:W-:Y:S01]  /*96f0*/  IMAD R0, R57, c[0x0][0x190], RZ ;  /* 0x0000640039007a24 */ /* 0x000fe200078e02ff */
[----:B------:R-:W-:Y:S02]  /*9700*/  LEA R58, P3, R124, R246, 0x2 ;  /* 0x000000f67c3a7211 */ /* 0x000fe400078610ff */
[----:B------:R-:W-:-:S02]  /*9710*/  LEA.HI.X.SX32 R57, R126, R196, 0x2, P4 ;  /* 0x000000c47e397211 */ /* 0x000fc400020f16ff */
[----:B------:R-:W-:Y:S01]  /*9720*/  LEA R60, P4, R123, R246, 0x2 ;  /* 0x000000f67b3c7211 */ /* 0x000fe200078810ff */
[----:B------:R-:W-:Y:S01]  /*9730*/  IMAD R20, R61, c[0x0][0x190], RZ ;  /* 0x000064003d147a24 */ /* 0x000fe200078e02ff */
[----:B------:R-:W-:Y:S02]  /*9740*/  LEA.HI.X.SX32 R59, R124, R196, 0x2, P3 ;  /* 0x000000c47c3b7211 */ /* 0x000fe400018f16ff */
[C---:B------:R-:W-:Y:S02]  /*9750*/  LEA R62, P3, R122.reuse, R246, 0x2 ;  /* 0x000000f67a3e7211 */ /* 0x040fe400078610ff */
[----:B------:R-:W-:Y:S02]  /*9760*/  LEA.HI.X.SX32 R61, R123, R196, 0x2, P4 ;  /* 0x000000c47b3d7211 */ /* 0x000fe400020f16ff */
[----:B------:R-:W-:Y:S01]  /*9770*/  LEA R64, P4, R119, R246, 0x2 ;  /* 0x000000f677407211 */ /* 0x000fe200078810ff */
[----:B------:R-:W-:Y:S01]  /*9780*/  IMAD R10, R65, c[0x0][0x190], RZ ;  /* 0x00006400410a7a24 */ /* 0x000fe200078e02ff */
[----:B------:R-:W-:-:S02]  /*9790*/  LEA.HI.X.SX32 R63, R122, R196, 0x2, P3 ;  /* 0x000000c47a3f7211 */ /* 0x000fc400018f16ff */
[C---:B------:R-:W-:Y:S02]  /*97a0*/  LEA R66, P3, R118.reuse, R246, 0x2 ;  /* 0x000000f676427211 */ /* 0x040fe400078610ff */
[----:B------:R-:W-:Y:S02]  /*97b0*/  LEA.HI.X.SX32 R65, R119, R196, 0x2, P4 ;  /* 0x000000c477417211 */ /* 0x000fe400020f16ff */
[----:B------:R-:W-:Y:S01]  /*97c0*/  LEA R68, P4, R115, R246, 0x2 ;  /* 0x000000f673447211 */ /* 0x000fe200078810ff */
        /* <DEDUP_REMOVED lines=14> */
[----:B------:R-:W-:Y:S01]  /*98b0*/  LEA R80, P4, R91, R246, 0x2 ;  /* 0x000000f65b507211 */ /* 0x000fe200078810ff */
[----:B------:R-:W-:Y:S01]  /*98c0*/  IMAD R9, R81, c[0x0][0x190], RZ ;  /* 0x0000640051097a24 */ /* 0x000fe200078e02ff */
[----:B------:R-:W-:Y:S02]  /*98d0*/  LEA.HI.X.SX32 R79, R95, R196, 0x2, P3 ;  /* 0x000000c45f4f7211 */ /* 0x000fe400018f16ff */
[----:B------:R-:W-:Y:S02]  /*98e0*/  LEA R82, P3, R87, R246, 0x2 ;  /* 0x000000f657527211 */ /* 0x000fe400078610ff */
[----:B------:R-:W-:-:S02]  /*98f0*/  ISETP.NE.U32.AND P2, PT, R84, RZ, PT ;  /* 0x000000ff5400720c */ /* 0x000fc40003f45070 */
        /* <DEDUP_REMOVED lines=39> */
[C---:B------:R-:W-:Y:S02]  /*9b70*/  LEA R114, P3, R13.reuse, R246, 0x2 ;  /* 0x000000f60d727211 */ /* 0x040fe400078610ff */
[----:B------:R-:W-:Y:S02]  /*9b80*/  LEA.HI.X.SX32 R113, R116, R196, 0x2, P4 ;  /* 0x000000c474717211 */ /* 0x000fe400020f16ff */
[----:B------:R-:W-:Y:S02]  /*9b90*/  LEA R116, P4, R120, R246, 0x2 ;  /* 0x000000f678747211 */ /* 0x000fe400078810ff */
[----:B------:R-:W-:Y:S01]  /*9ba0*/  LEA.HI.X.SX32 R115, R13, R196, 0x2, P3 ;  /* 0x000000c40d737211 */ /* 0x000fe200018f16ff */
[----:B------:R-:W-:Y:S01]  /*9bb0*/  IMAD R13, R117, c[0x0][0x190], RZ ;  /* 0x00006400750d7a24 */ /* 0x000fe200078e02ff */
[----:B------:R-:W-:Y:S02]  /*9bc0*/  LEA R118, P3, R2, R246, 0x2 ;  /* 0x000000f602767211 */ /* 0x000fe400078610ff */
[----:B------:R-:W-:-:S02]  /*9bd0*/  LEA.HI.X.SX32 R117, R120, R196, 0x2, P4 ;  /* 0x000000c478757211 */ /* 0x000fc400020f16ff */
[----:B------:R-:W-:Y:S01]  /*9be0*/  LEA R120, P4, R24, R246, 0x2 ;  /* 0x000000f618787211 */ /* 0x000fe200078810ff */
[----:B------:R1:W-:Y:S01]  /*9bf0*/  STL [R1+0x224], R2 ;  /* 0x0002240201007387 */ /* 0x0003e20000100800 */
[----:B------:R-:W-:Y:S02]  /*9c00*/  LEA.HI.X.SX32 R119, R2, R196, 0x2, P3 ;  /* 0x000000c402777211 */ /* 0x000fe400018f16ff */
[----:B------:R-:W-:Y:S01]  /*9c10*/  LEA R122, P3, R12, R246, 0x2 ;  /* 0x000000f60c7a7211 */ /* 0x000fe200078610ff */
[----:B------:R-:W-:Y:S01]  /*9c20*/  STL.64 [R1+0x7f8], R26 ;  /* 0x0007f81a01007387 */ /* 0x000fe20000100a00 */
[----:B-1----:R-:W-:Y:S01]  /*9c30*/  IMAD R2, R121, c[0x0][0x190], RZ ;  /* 0x0000640079027a24 */ /* 0x002fe200078e02ff */
[----:B------:R-:W-:Y:S02]  /*9c40*/  LEA.HI.X.SX32 R121, R24, R196, 0x2, P4 ;  /* 0x000000c418797211 */ /* 0x000fe400020f16ff */
[----:B------:R-:W-:Y:S01]  /*9c50*/  STL [R1+0x220], R24 ;  /* 0x0002201801007387 */ /* 0x000fe20000100800 */
[----:B------:R-:W-:-:S02]  /*9c60*/  LEA R124, P4, R23, R246, 0x2 ;  /* 0x000000f6177c7211 */ /* 0x000fc400078810ff */
[----:B------:R-:W-:Y:S01]  /*9c70*/  LEA.HI.X.SX32 R123, R12, R196, 0x2, P3 ;  /* 0x000000c40c7b7211 */ /* 0x000fe200018f16ff */
[----:B------:R1:W-:Y:S01]  /*9c80*/  STL [R1+0x21c], R12 ;  /* 0x00021c0c01007387 */ /* 0x0003e20000100800 */
[----:B------:R-:W-:-:S03]  /*9c90*/  LEA R126, P3, R6, R246, 0x2 ;  /* 0x000000f6067e7211 */ /* 0x000fc600078610ff */
[----:B------:R-:W-:Y:S01]  /*9ca0*/  STL [R1+0x218], R23 ;  /* 0x0002181701007387 */ /* 0x000fe20000100800 */
[-C--:B------:R-:W-:Y:S01]  /*9cb0*/  LEA.HI.X.SX32 R127, R6, R196.reuse, 0x2, P3 ;  /* 0x000000c4067f7211 */ /* 0x080fe200018f16ff */
[----:B-1----:R-:W-:Y:S01]  /*9cc0*/  IMAD R12, R125, c[0x0][0x190], RZ ;  /* 0x000064007d0c7a24 */ /* 0x002fe200078e02ff */
[----:B------:R-:W-:Y:S02]  /*9cd0*/  LEA.HI.X.SX32 R125, R23, R196, 0x2, P4 ;  /* 0x000000c4177d7211 */ /* 0x000fe400020f16ff */
[-C--:B------:R-:W-:Y:S01]  /*9ce0*/  LEA R128, P4, R22, R246.reuse, 0x2 ;  /* 0x000000f616807211 */ /* 0x080fe200078810ff */
        /* <DEDUP_REMOVED lines=120> */
[----:B---3--:R-:W-:Y:S02]  /*a470*/  LEA R204, P3, R3, R246, 0x2 ;  /* 0x000000f603cc7211 */ /* 0x008fe400078610ff */
[----:B------:R-:W-:Y:S01]  /*a480*/  LEA.HI.X.SX32 R203, R5, R196, 0x2, P4 ;  /* 0x000000c405cb7211 */ /* 0x000fe200020f16ff */
[----:B------:R-:W-:Y:S01]  /*a490*/  STL [R1+0x188], R5 ;  /* 0x0001880501007387 */ /* 0x000fe20000100800 */
[----:B------:R-:W-:-:S02]  /*a4a0*/  LEA R206, P4, R4, R246, 0x2 ;  /* 0x000000f604ce7211 */ /* 0x000fc400078810ff */
[----:B------:R-:W-:Y:S01]  /*a4b0*/  LEA.HI.X.SX32 R205, R3, R196, 0x2, P3 ;  /* 0x000000c403cd7211 */ /* 0x000fe200018f16ff */
[----:B------:R2:W-:Y:S01]  /*a4c0*/  STL [R1+0x184], R3 ;  /* 0x0001840301007387 */ /* 0x0005e20000100800 */
[----:B-1----:R-:W-:Y:S01]  /*a4d0*/  IMAD R0, R201, c[0x0][0x190], RZ ;  /* 0x00006400c9007a24 */ /* 0x002fe200078e02ff */
[----:B------:R-:W-:Y:S02]  /*a4e0*/  LEA R208, P3, R2, R246, 0x2 ;  /* 0x000000f602d07211 */ /* 0x000fe400078610ff */
[----:B------:R-:W-:Y:S01]  /*a4f0*/  STL [R1+0x180], R4 ;  /* 0x0001800401007387 */ /* 0x000fe20000100800 */
[----:B------:R-:W-:Y:S01]  /*a500*/  SEL R212, R212, RZ, P5 ;  /* 0x000000ffd4d47207 */ /* 0x000fe20002800000 */
[----:B--2---:R-:W-:Y:S01]  /*a510*/  IMAD R3, R207, c[0x0][0x190], RZ ;  /* 0x00006400cf037a24 */ /* 0x004fe200078e02ff */
[----:B------:R-:W-:Y:S02]  /*a520*/  LEA.HI.X.SX32 R207, R4, R196, 0x2, P4 ;  /* 0x000000c404cf7211 */ /* 0x000fe400020f16ff */
[----:B------:R-:W-:Y:S01]  /*a530*/  LEA R210, P4, R0, R246, 0x2 ;  /* 0x000000f600d27211 */ /* 0x000fe200078810ff */
[----:B------:R1:W-:Y:S01]  /*a540*/  STL [R1+0x17c], R2 ;  /* 0x00017c0201007387 */ /* 0x0003e20000100800 */
[----:B------:R-:W-:-:S02]  /*a550*/  LEA.HI.X.SX32 R209, R2, R196, 0x2, P3 ;  /* 0x000000c402d17211 */ /* 0x000fc400018f16ff */
[----:B------:R-:W-:Y:S01]  /*a560*/  ISETP.NE.U32.AND P3, PT, R212, RZ, PT ;  /* 0x000000ffd400720c */ /* 0x000fe20003f65070 */
[----:B------:R2:W-:Y:S01]  /*a570*/  STL [R1+0x178], R0 ;  /* 0x0001780001007387 */ /* 0x0005e20000100800 */
[----:B-1----:R-:W-:Y:S01]  /*a580*/  IMAD R2, R211, c[0x0][0x190], RZ ;  /* 0x00006400d3027a24 */ /* 0x002fe200078e02ff */
[----:B------:R-:W-:Y:S02]  /*a590*/  LEA.HI.X.SX32 R211, R0, R196, 0x2, P4 ;  /* 0x000000c400d37211 */ /* 0x000fe400020f16ff */
[----:B------:R-:W-:Y:S01]  /*a5a0*/  LEA R212, P4, R3, R246, 0x2 ;  /* 0x000000f603d47211 */ /* 0x000fe200078810ff */
[----:B--2---:R-:W-:-:S03]  /*a5b0*/  IMAD R0, R213, c[0x0][0x190], RZ ;  /* 0x00006400d5007a24 */ /* 0x004fc600078e02ff */
[----:B------:R-:W-:Y:S02]  /*a5c0*/  LEA.HI.X.SX32 R213, R3, R196, 0x2, P4 ;  /* 0x000000c403d57211 */ /* 0x000fe400020f16ff */
[C---:B------:R-:W-:Y:S01]  /*a5d0*/  LEA R214, P4, R2.reuse, R246, 0x2 ;  /* 0x000000f602d67211 */ /* 0x040fe200078810ff */
[----:B------:R1:W-:Y:S04]  /*a5e0*/  STL [R1+0x174], R3 ;  /* 0x0001740301007387 */ /* 0x0003e80000100800 */
[----:B------:R2:W-:Y:S01]  /*a5f0*/  STL [R1+0x170], R2 ;  /* 0x0001700201007387 */ /* 0x0005e20000100800 */
[----:B-1----:R-:W-:Y:S01]  /*a600*/  IMAD R3, R215, c[0x0][0x190], RZ ;  /* 0x00006400d7037a24 */ /* 0x002fe200078e02ff */
[----:B------:R-:W-:Y:S02]  /*a610*/  LEA.HI.X.SX32 R215, R2, R196, 0x2, P4 ;  /* 0x000000c402d77211 */ /* 0x000fe400020f16ff */
[----:B------:R-:W-:Y:S01]  /*a620*/  LEA R216, P4, R0, R246, 0x2 ;  /* 0x000000f600d87211 */ /* 0x000fe200078810ff */
[----:B--2---:R-:W-:-:S03]  /*a630*/  IMAD R2, R217, c[0x0][0x190], RZ ;  /* 0x00006400d9027a24 */ /* 0x004fc600078e02ff */
[----:B------:R-:W-:Y:S02]  /*a640*/  LEA.HI.X.SX32 R217, R0, R196, 0x2, P4 ;  /* 0x000000c400d97211 */ /* 0x000fe400020f16ff */
[----:B------:R-:W-:Y:S01]  /*a650*/  LEA R218, P4, R3, R246, 0x2 ;  /* 0x000000f603da7211 */ /* 0x000fe200078810ff */
[----:B------:R1:W-:Y:S04]  /*a660*/  STL [R1+0x16c], R0 ;  /* 0x00016c0001007387 */ /* 0x0003e80000100800 */
        /* <DEDUP_REMOVED lines=40> */
[----:B------:R-:W2:Y:S01]  /*a8f0*/  LDL.LU.64 R6, [R1+0xe0] ;  /* 0x0000e00001067983 */ /* 0x000ea20000300a00 */
[----:B-1----:R-:W-:Y:S01]  /*a900*/  IMAD R3, R239, c[0x0][0x190], RZ ;  /* 0x00006400ef037a24 */ /* 0x002fe200078e02ff */
[----:B------:R-:W-:Y:S02]  /*a910*/  LEA.HI.X.SX32 R239, R2, R196, 0x2, P4 ;  /* 0x000000c402ef7211 */ /* 0x000fe400020f16ff */
[C---:B------:R-:W-:Y:S01]  /*a920*/  LEA R240, P4, R0.reuse, R246, 0x2 ;  /* 0x000000f600f07211 */ /* 0x040fe200078810ff */
[----:B------:R1:W-:Y:S04]  /*a930*/  STL [R1+0x140], R2 ;  /* 0x0001400201007387 */ /* 0x0003e80000100800 */
[----:B------:R-:W-:Y:S04]  /*a940*/  STL [R1+0x13c], R0 ;  /* 0x00013c0001007387 */ /* 0x000fe80000100800 */
[----:B------:R-:W3:Y:S01]  /*a950*/  LDL.LU.64 R4, [R1+0xd8] ;  /* 0x0000d80001047983 */ /* 0x000ee20000300a00 */
[----:B-1----:R-:W-:Y:S01]  /*a960*/  IMAD R2, R241, c[0x0][0x190], RZ ;  /* 0x00006400f1027a24 */ /* 0x002fe200078e02ff */
[----:B------:R-:W-:-:S02]  /*a970*/  LEA.HI.X.SX32 R241, R0, R196, 0x2, P4 ;  /* 0x000000c400f17211 */ /* 0x000fc400020f16ff */
[----:B------:R-:W3:Y:S01]  /*a980*/  LDL.LU.64 R248, [R1+0xd0] ;  /* 0x0000d00001f87983 */ /* 0x000ee20000300a00 */
[----:B------:R-:W-:-:S04]  /*a990*/  LEA R242, P4, R3, R246, 0x2 ;  /* 0x000000f603f27211 */ /* 0x000fc800078810ff */
[----:B------:R-:W-:Y:S01]  /*a9a0*/  LEA.HI.X.SX32 R243, R3, R196, 0x2, P4 ;  /* 0x000000c403f37211 */ /* 0x000fe200020f16ff */
[----:B------:R-:W-:Y:S01]  /*a9b0*/  STL [R1+0x138], R3 ;  /* 0x0001380301007387 */ /* 0x000fe20000100800 */
[----:B----4-:R-:W-:-:S03]  /*a9c0*/  LEA R244, P4, R2, R246, 0x2 ;  /* 0x000000f602f47211 */ /* 0x010fc600078810ff */
[----:B------:R1:W-:Y:S01]  /*a9d0*/  STL [R1+0x134], R2 ;  /* 0x0001340201007387 */ /* 0x0003e20000100800 */
[----:B------:R-:W-:-:S03]  /*a9e0*/  LEA.HI.X.SX32 R245, R2, R196, 0x2, P4 ;  /* 0x000000c402f57211 */ /* 0x000fc600020f16ff */
[----:B------:R-:W4:Y:S04]  /*a9f0*/  LDL.LU.64 R250, [R1+0xc8] ;  /* 0x0000c80001fa7983 */ /* 0x000f280000300a00 */
[----:B-1----:R-:W4:Y:S04]  /*aa00*/  LDL.LU.64 R2, [R1+0xc0] ;  /* 0x0000c00001027983 */ /* 0x002f280000300a00 */
[----:B------:R-:W1:Y:S04]  /*aa10*/  S2R R0, SR_TID.X ;  /* 0x0000000000007919 */ /* 0x000e680000002100 */
[----:B------:R-:W4:Y:S04]  /*aa20*/  LDL.LU.64 R198, [R1+0xb8] ;  /* 0x0000b80001c67983 */ /* 0x000f280000300a00 */
[----:B------:R-:W4:Y:S01]  /*aa30*/  LDL.LU.64 R26, [R1+0xb0] ;  /* 0x0000b000011a7983 */ /* 0x000f220000300a00 */
[----:B-1----:R-:W-:-:S04]  /*aa40*/  SHF.R.U32.HI R0, RZ, 0x6, R0 ;  /* 0x00000006ff007819 */ /* 0x002fc80000011600 */
[----:B------:R-:W-:-:S04]  /*aa50*/  SGXT.U32 R0, R0, 0x1 ;  /* 0x000000010000781a */ /* 0x000fc80000000000 */
[----:B------:R-:W-:-:S04]  /*aa60*/  LOP3.LUT R0, R0, 0xc, RZ, 0xfc, !PT ;  /* 0x0000000c00007812 */ /* 0x000fc800078efcff */
[----:B------:R-:W-:Y:S01]  /*aa70*/  ISETP.GE.AND P4, PT, R0, UR8, PT ;  /* 0x0000000800007c0c */ /* 0x000fe2000bf86270 */
[----:B------:R-:W-:-:S03]  /*aa80*/  IMAD R0, R247, c[0x0][0x190], RZ ;  /* 0x00006400f7007a24 */ /* 0x000fc600078e02ff */
[----:B------:R-:W-:Y:S02]  /*aa90*/  SEL R201, RZ, 0x4, P4 ;  /* 0x00000004ffc97807 */ /* 0x000fe40002000000 */
[C---:B------:R-:W-:Y:S01]  /*aaa0*/  LEA R246, P4, R0.reuse, R246, 0x2 ;  /* 0x000000f600f67211 */ /* 0x040fe200078810ff */
[----:B------:R-:W-:Y:S03]  /*aab0*/  STL [R1+0x130], R0 ;  /* 0x0001300001007387 */ /* 0x000fe60000100800 */
[----:B------:R-:W-:Y:S01]  /*aac0*/  LEA.HI.X.SX32 R247, R0, R196, 0x2, P4 ;  /* 0x000000c400f77211 */ /* 0x000fe200020f16ff */
[----:B------:R-:W-:Y:S01]  /*aad0*/  IMAD.U32 R196, RZ, RZ, UR5 ;  /* 0x00000005ffc47e24 */ /* 0x000fe2000f8e00ff */
[----:B------:R-:W4:Y:S01]  /*aae0*/  LDL.LU.64 R24, [R1+0xa8] ;  /* 0x0000a80001187983 */ /* 0x000f220000300a00 */
[----:B------:R-:W-:-:S03]  /*aaf0*/  SEL R201, R201, RZ, P5 ;  /* 0x000000ffc9c97207 */ /* 0x000fc60002800000 */
[----:B------:R-:W4:Y:S01]  /*ab00*/  LDL.LU.64 R22, [R1+0xa0] ;  /* 0x0000a00001167983 */ /* 0x000f220000300a00 */
[----:B------:R-:W-:Y:S01]  /*ab10*/  ISETP.NE.U32.AND P4, PT, R201, RZ, PT ;  /* 0x000000ffc900720c */ /* 0x000fe20003f85070 */
[----:B------:R-:W-:Y:S02]  /*ab20*/  IMAD.U32 R201, RZ, RZ, UR5 ;  /* 0x00000005ffc97e24 */ /* 0x000fe4000f8e00ff */
[----:B------:R-:W4:Y:S04]  /*ab30*/  LDL.LU.64 R20, [R1+0x98] ;  /* 0x0000980001147983 */ /* 0x000f280000300a00 */
[----:B------:R-:W4:Y:S01]  /*ab40*/  LDL.LU.64 R18, [R1+0x90] ;  /* 0x0000900001127983 */ /* 0x000f220000300a00 */
[----:B--2---:R-:W-:-:S05]  /*ab50*/  IMAD.WIDE R6, R196, 0x4, R6 ;  /* 0x00000004c4067825 */ /* 0x004fca00078e0206 */
[----:B------:R3:W-:Y:S04]  /*ab60*/  STL.64 [R1+0xe0], R6 ;  /* 0x0000e00601007387 */ /* 0x0007e80000100a00 */
[----:B------:R-:W2:Y:S04]  /*ab70*/  LDL.LU.64 R16, [R1+0x88] ;  /* 0x0000880001107983 */ /* 0x000ea80000300a00 */
[----:B------:R-:W2:Y:S04]  /*ab80*/  LDL.LU.64 R14, [R1+0x80] ;  /* 0x00008000010e7983 */ /* 0x000ea80000300a00 */
[----:B------:R-:W2:Y:S01]  /*ab90*/  LDL.LU.64 R12, [R1+0x78] ;  /* 0x00007800010c7983 */ /* 0x000ea20000300a00 */
[----:B---3--:R-:W-:-:S04]  /*aba0*/  IMAD.WIDE R6, R196, 0x4, R4 ;  /* 0x00000004c4067825 */ /* 0x008fc800078e0204 */
[----:B------:R-:W-:Y:S01]  /*abb0*/  IMAD.WIDE R4, R201, 0x4, R248 ;  /* 0x00000004c9047825 */ /* 0x000fe200078e02f8 */
[----:B------:R1:W-:Y:S04]  /*abc0*/  STL.64 [R1+0xd8], R6 ;  /* 0x0000d80601007387 */ /* 0x0003e80000100a00 */
[----:B------:R-:W3:Y:S04]  /*abd0*/  LDL.LU.64 R10, [R1+0x70] ;  /* 0x00007000010a7983 */ /* 0x000ee80000300a00 */
[----:B------:R4:W-:Y:S04]  /*abe0*/  STL.64 [R1+0xd0], R4 ;  /* 0x0000d00401007387 */ /* 0x0009e80000100a00 */
[----:B------:R-:W3:Y:S01]  /*abf0*/  LDL.LU.64 R8, [R1+0x68] ;  /* 0x0000680001087983 */ /* 0x000ee20000300a00 */
[----:B----4-:R-:W-:-:S03]  /*ac00*/  IMAD.WIDE R248, R196, 0x4, R250 ;  /* 0x00000004c4f87825 */ /* 0x010fc600078e02fa */
[----:B-1----:R-:W4:Y:S01]  /*ac10*/  LDL.LU.64 R6, [R1+0x60] ;  /* 0x0000600001067983 */ /* 0x002f220000300a00 */
[----:B------:R-:W-:-:S03]  /*ac20*/  IMAD.WIDE R2, R201, 0x4, R2 ;  /* 0x00000004c9027825 */ /* 0x000fc600078e0202 */
[----:B------:R-:W4:Y:S04]  /*ac30*/  LDL.LU.64 R4, [R1+0x50] ;  /* 0x0000500001047983 */ /* 0x000f280000300a00 */
[----:B------:R1:W-:Y:S04]  /*ac40*/  STL.64 [R1+0xc8], R248 ;  /* 0x0000c8f801007387 */ /* 0x0003e80000100a00 */
[----:B-1----:R-:W4:Y:S04]  /*ac50*/  LDL.LU.64 R248, [R1+0x40] ;  /* 0x0000400001f87983 */ /* 0x002f280000300a00 */
[----:B------:R1:W-:Y:S04]  /*ac60*/  STL.64 [R1+0xc0], R2 ;  /* 0x0000c00201007387 */ /* 0x0003e80000100a00 */
[----:B------:R-:W4:Y:S04]  /*ac70*/  LDL.LU.64 R250, [R1+0x30] ;  /* 0x0000300001fa7983 */ /* 0x000f280000300a00 */
[----:B-1----:R-:W4:Y:S01]  /*ac80*/  LDL.LU.64 R2, [R1+0x20] ;  /* 0x0000200001027983 */ /* 0x002f220000300a00 */
[----:B------:R-:W-:-:S04]  /*ac90*/  IMAD.WIDE R198, R196, 0x4, R198 ;  /* 0x00000004c4c67825 */ /* 0x000fc800078e02c6 */
[----:B------:R-:W-:Y:S01]  /*aca0*/  IMAD.WIDE R26, R201, 0x4, R26 ;  /* 0x00000004c91a7825 */ /* 0x000fe200078e021a */
[----:B------:R1:W-:Y:S04]  /*acb0*/  STL.64 [R1+0xb8], R198 ;  /* 0x0000b8c601007387 */ /* 0x0003e80000100a00 */
[----:B-1----:R-:W4:Y:S01]  /*acc0*/  LDL.64 R198, [R1+0x108] ;  /* 0x0001080001c67983 */ /* 0x002f220000100a00 */
[----:B------:R-:W-:-:S03]  /*acd0*/  IMAD.WIDE R24, R196, 0x4, R24 ;  /* 0x00000004c4187825 */ /* 0x000fc600078e0218 */
[----:B------:R1:W-:Y:S01]  /*ace0*/  STL.64 [R1+0xb0], R26 ;  /* 0x0000b01a01007387 */ /* 0x0003e20000100a00 */
[----:B------:R-:W-:-:S04]  /*acf0*/  IMAD.WIDE R22, R201, 0x4, R22 ;  /* 0x00000004c9167825 */ /* 0x000fc800078e0216 */
[----:B------:R-:W-:-:S04]  /*ad00*/  IMAD.WIDE R20, R196, 0x4, R20 ;  /* 0x00000004c4147825 */ /* 0x000fc800078e0214 */
[----:B------:R-:W-:Y:S01]  /*ad10*/  IMAD.WIDE R18, R201, 0x4, R18 ;  /* 0x00000004c9127825 */ /* 0x000fe200078e0212 */
[----:B-1----:R-:W4:Y:S04]  /*ad20*/  LDL.LU.64 R26, [R1+0x7f8] ;  /* 0x0007f800011a7983 */ /* 0x002f280000300a00 */
[----:B------:R1:W-:Y:S04]  /*ad30*/  STL.64 [R1+0xa8], R24 ;  /* 0x0000a81801007387 */ /* 0x0003e80000100a00 */
[----:B-1----:R-:W4:Y:S04]  /*ad40*/  LDL.LU.64 R24, [R1+0x7f0] ;  /* 0x0007f00001187983 */ /* 0x002f280000300a00 */
[----:B------:R1:W-:Y:S04]  /*ad50*/  STL.64 [R1+0xa0], R22 ;  /* 0x0000a01601007387 */ /* 0x0003e80000100a00 */
[----:B-1----:R-:W4:Y:S04]  /*ad60*/  LDL.LU.64 R22, [R1+0x7e8] ;  /* 0x0007e80001167983 */ /* 0x002f280000300a00 */
[----:B------:R1:W-:Y:S04]  /*ad70*/  STL.64 [R1+0x98], R20 ;  /* 0x0000981401007387 */ /* 0x0003e80000100a00 */
[----:B-1----:R-:W4:Y:S04]  /*ad80*/  LDL.LU.64 R20, [R1+0x7e0] ;  /* 0x0007e00001147983 */ /* 0x002f280000300a00 */
[----:B------:R1:W-:Y:S04]  /*ad90*/  STL.64 [R1+0x90], R18 ;  /* 0x0000901201007387 */ /* 0x0003e80000100a00 */
[----:B-1----:R-:W4:Y:S01]  /*ada0*/  LDL.LU.64 R18, [R1+0x7d8] ;  /* 0x0007d80001127983 */ /* 0x002f220000300a00 */
[----:B--2---:R-:W-:-:S04]  /*adb0*/  IMAD.WIDE R16, R196, 0x4, R16 ;  /* 0x00000004c4107825 */ /* 0x004fc800078e0210 */
[C---:B------:R-:W-:Y:S01]  /*adc0*/  IMAD.WIDE R14, R201.reuse, 0x4, R14 ;  /* 0x00000004c90e7825 */ /* 0x040fe200078e020e */
[----:B------:R1:W-:Y:S03]  /*add0*/  STL.64 [R1+0x88], R16 ;  /* 0x0000881001007387 */ /* 0x0003e60000100a00 */
[C---:B------:R-:W-:Y:S01]  /*ade0*/  IMAD.WIDE R12, R196.reuse, 0x4, R12 ;  /* 0x00000004c40c7825 */ /* 0x040fe200078e020c */
[----:B-1----:R-:W2:Y:S03]  /*adf0*/  LDL.LU.64 R16, [R1+0x7d0] ;  /* 0x0007d00001107983 */ /* 0x002ea60000300a00 */
[----:B---3--:R-:W-:Y:S01]  /*ae00*/  IMAD.WIDE R10, R201, 0x4, R10 ;  /* 0x00000004c90a7825 */ /* 0x008fe200078e020a */
[----:B------:R1:W-:Y:S03]  /*ae10*/  STL.64 [R1+0x80], R14 ;  /* 0x0000800e01007387 */ /* 0x0003e60000100a00 */
[----:B------:R-:W-:-:S04]  /*ae20*/  IMAD.WIDE R8, R196, 0x4, R8 ;  /* 0x00000004c4087825 */ /* 0x000fc800078e0208 */
[C---:B----4-:R-:W-:Y:S01]  /*ae30*/  IMAD.WIDE R6, R201.reuse, 0x4, R6 ;  /* 0x00000004c9067825 */ /* 0x050fe200078e0206 */
[----:B-1----:R-:W3:Y:S03]  /*ae40*/  LDL.LU.64 R14, [R1+0x7c8] ;  /* 0x0007c800010e7983 */ /* 0x002ee60000300a00 */
[----:B------:R-:W-:Y:S01]  /*ae50*/  IMAD.WIDE R4, R196, 0x4, R4 ;  /* 0x00000004c4047825 */ /* 0x000fe200078e0204 */
[----:B------:R1:W-:Y:S04]  /*ae60*/  STL.64 [R1+0x78], R12 ;  /* 0x0000780c01007387 */ /* 0x0003e80000100a00 */
[----:B-1----:R-:W4:Y:S01]  /*ae70*/  LDL.LU.64 R12, [R1+0x7c0] ;  /* 0x0007c000010c7983 */ /* 0x002f220000300a00 */
[----:B------:R-:W-:-:S03]  /*ae80*/  IMAD.WIDE R248, R201, 0x4, R248 ;  /* 0x00000004c9f87825 */ /* 0x000fc600078e02f8 */
[----:B------:R1:W-:Y:S01]  /*ae90*/  STL.64 [R1+0x70], R10 ;  /* 0x0000700a01007387 */ /* 0x0003e20000100a00 */
[----:B------:R-:W-:-:S03]  /*aea0*/  IMAD.WIDE R250, R196, 0x4, R250 ;  /* 0x00000004c4fa7825 */ /* 0x000fc600078e02fa */
[----:B-1----:R-:W2:Y:S04]  /*aeb0*/  LDL.LU.64 R10, [R1+0x7b8] ;  /* 0x0007b800010a7983 */ /* 0x002ea80000300a00 */
[----:B------:R1:W-:Y:S01]  /*aec0*/  STL.64 [R1+0x68], R8 ;  /* 0x0000680801007387 */ /* 0x0003e20000100a00 */
[----:B------:R-:W-:-:S03]  /*aed0*/  IMAD.WIDE R2, R201, 0x4, R2 ;  /* 0x00000004c9027825 */ /* 0x000fc600078e0202 */
[----:B-1----:R-:W2:Y:S04]  /*aee0*/  LDL.LU.64 R8, [R1+0x7b0] ;  /* 0x0007b00001087983 */ /* 0x002ea80000300a00 */
[----:B------:R1:W-:Y:S04]  /*aef0*/  STL.64 [R1+0x60], R6 ;  /* 0x0000600601007387 */ /* 0x0003e80000100a00 */
[----:B------:R1:W-:Y:S04]  /*af00*/  LDGSTS.E [R197], [R198.64], P6 ;  /* 0x00000000c6c57fae */ /* 0x0003e8000b12184c */
[----:B-1----:R-:W2:Y:S04]  /*af10*/  LDL.LU.64 R6, [R1+0x7a8] ;  /* 0x0007a80001067983 */ /* 0x002ea80000300a00 */
[----:B------:R1:W-:Y:S04]  /*af20*/  STL.64 [R1+0x50], R4 ;  /* 0x0000500401007387 */ /* 0x0003e80000100a00 */
[----:B-1----:R-:W2:Y:S04]  /*af30*/  LDL.LU.64 R4, [R1+0x7a0] ;  /* 0x0007a00001047983 */ /* 0x002ea80000300a00 */
[----:B------:R1:W-:Y:S04]  /*af40*/  STL.64 [R1+0x40], R248 ;  /* 0x000040f801007387 */ /* 0x0003e80000100a00 */
[----:B-1----:R-:W2:Y:S04]  /*af50*/  LDL.LU.64 R248, [R1+0x798] ;  /* 0x0007980001f87983 */ /* 0x002ea80000300a00 */
[----:B------:R1:W-:Y:S04]  /*af60*/  STL.64 [R1+0x30], R250 ;  /* 0x000030fa01007387 */ /* 0x0003e80000100a00 */
[----:B-1----:R-:W2:Y:S04]  /*af70*/  LDL.LU.64 R250, [R1+0x790] ;  /* 0x0007900001fa7983 */ /* 0x002ea80000300a00 */
[----:B------:R1:W-:Y:S04]  /*af80*/  STL.64 [R1+0x20], R2 ;  /* 0x0000200201007387 */ /* 0x0003e80000100a00 */
[----:B-1----:R-:W2:Y:S04]  /*af90*/  LDL.LU.64 R2, [R1+0x788] ;  /* 0x0007880001027983 */ /* 0x002ea80000300a00 */
[----:B------:R-:W3:Y:S04]  /*afa0*/  LDL.LU.64 R198, [R1+0x780] ;  /* 0x0007800001c67983 */ /* 0x000ee80000300a00 */
[----:B--2---:R1:W-:Y:S04]  /*afb0*/  LDGSTS.E [R197+0x800], [R2.64], P6 ;  /* 0x0080000002c57fae */ /* 0x0043e8000b12184c */
[----:B------:R2:W-:Y:S04]  /*afc0*/  LDGSTS.E [R197+0x1000], [R4.64], P6 ;  /* 0x0100000004c57fae */ /* 0x0005e8000b12184c */
[----:B----4-:R4:W-:Y:S04]  /*afd0*/  LDGSTS.E [R197+0x1800], [R12.64], P6 ;  /* 0x018000000cc57fae */ /* 0x0109e8000b12184c */
[----:B-1----:R-:W3:Y:S04]  /*afe0*/  LDL.LU.64 R2, [R1+0x778] ;  /* 0x0007780001027983 */ /* 0x002ee80000300a00 */
[----:B------:R-:W-:Y:S04]  /*aff0*/  STL.64 [R1+0x6a8], R4 ;  /* 0x0006a80401007387 */ /* 0x000fe80000100a00 */
[----:B------:R-:W-:Y:S04]  /*b000*/  STL.64 [R1+0x6b0], R12 ;  /* 0x0006b00c01007387 */ /* 0x000fe80000100a00 */
[----:B------:R1:W-:Y:S04]  /*b010*/  LDGSTS.E [R197+0x2000], [R20.64], P6 ;  /* 0x0200000014c57fae */ /* 0x0003e8000b12184c */
[----:B------:R1:W-:Y:S04]  /*b020*/  STL.64 [R1+0x6b8], R20 ;  /* 0x0006b81401007387 */ /* 0x0003e80000100a00 */
[----:B------:R2:W-:Y:S04]  /*b030*/  LDGSTS.E [R197+0x2800], [R28.64], P6 ;  /* 0x028000001cc57fae */ /* 0x0005e8000b12184c */
[----:B------:R2:W-:Y:S04]  /*b040*/  LDGSTS.E [R197+0x3000], [R36.64], P6 ;  /* 0x0300000024c57fae */ /* 0x0005e8000b12184c */
[----:B-1----:R-:W3:Y:S04]  /*b050*/  LDL.LU.64 R20, [R1+0xf8] ;  /* 0x0000f80001147983 */ /* 0x002ee80000300a00 */
[----:B------:R2:W-:Y:S04]  /*b060*/  STL.64 [R1+0x6c0], R28 ;  /* 0x0006c01c01007387 */ /* 0x0005e80000100a00 */
[----:B------:R1:W-:Y:S04]  /*b070*/  LDGSTS.E [R197+0x3800], [R44.64], P6 ;  /* 0x038000002cc57fae */ /* 0x0003e8000b12184c */
[----:B------:R1:W-:Y:S04]  /*b080*/  LDGSTS.E [R197+0x4000], [R52.64], P6 ;  /* 0x0400000034c57fae */ /* 0x0003e8000b12184c */
[----:B--2---:R-:W2:Y:S04]  /*b090*/  LDL.LU.64 R28, [R1+0x100] ;  /* 0x00010000011c7983 */ /* 0x004ea80000300a00 */
[----:B------:R-:W-:Y:S04]  /*b0a0*/  STL.64 [R1+0x6c8], R36 ;  /* 0x0006c82401007387 */ /* 0x000fe80000100a00 */
[----:B------:R-:W-:Y:S04]  /*b0b0*/  STL.64 [R1+0x6d0], R44 ;  /* 0x0006d02c01007387 */ /* 0x000fe80000100a00 */
[----:B------:R-:W-:Y:S04]  /*b0c0*/  STL.64 [R1+0x6d8], R52 ;  /* 0x0006d83401007387 */ /* 0x000fe80000100a00 */
[----:B------:R1:W-:Y:S04]  /*b0d0*/  STL.64 [R1+0x6e0], R60 ;  /* 0x0006e03c01007387 */ /* 0x0003e80000100a00 */
[----:B------:R-:W-:Y:S04]  /*b0e0*/  STL.64 [R1+0x6e8], R68 ;  /* 0x0006e84401007387 */ /* 0x000fe80000100a00 */
[----:B------:R-:W-:Y:S04]  /*b0f0*/  STL.64 [R1+0x6f0], R76 ;  /* 0x0006f04c01007387 */ /* 0x000fe80000100a00 */
[----:B------:R-:W-:Y:S04]  /*b100*/  STL.64 [R1+0x700], R84 ;  /* 0x0007005401007387 */ /* 0x000fe80000100a00 */
[----:B------:R1:W-:Y:S04]  /*b110*/  STL.64 [R1+0x708], R92 ;  /* 0x0007085c01007387 */ /* 0x0003e80000100a00 */
[----:B------:R1:W-:Y:S04]  /*b120*/  STL.64 [R1+0x718], R100 ;  /* 0x0007186401007387 */ /* 0x0003e80000100a00 */
[----:B------:R-:W-:Y:S04]  /*b130*/  STL [R1+0x724], R108 ;  /* 0x0007246c01007387 */ /* 0x000fe80000100800 */
[----:B------:R1:W-:Y:S04]  /*b140*/  STL [R1+0x720], R109 ;  /* 0x0007206d01007387 */ /* 0x0003e80000100800 */
[----:B------:R-:W-:Y:S04]  /*b150*/  STL.64 [R1+0x728], R116 ;  /* 0x0007287401007387 */ /* 0x000fe80000100a00 */
[----:B------:R-:W-:Y:S04]  /*b160*/  STL.64 [R1+0x730], R124 ;  /* 0x0007307c01007387 */ /* 0x000fe80000100a00 */
[----:B------:R-:W-:Y:S04]  /*b170*/  STL.64 [R1+0x738], R132 ;  /* 0x0007388401007387 */ /* 0x000fe80000100a00 */
[----:B------:R-:W-:Y:S04]  /*b180*/  STL.64 [R1+0x740], R140 ;  /* 0x0007408c01007387 */ /* 0x000fe80000100a00 */
[----:B------:R1:W-:Y:S04]  /*b190*/  STL.64 [R1+0x750], R148 ;  /* 0x0007509401007387 */ /* 0x0003e80000100a00 */
[----:B------:R1:W-:Y:S04]  /*b1a0*/  STL.64 [R1+0x758], R156 ;  /* 0x0007589c01007387 */ /* 0x0003e80000100a00 */
[----:B------:R-:W-:Y:S04]  /*b1b0*/  STL.64 [R1+0x760], R164 ;  /* 0x000760a401007387 */ /* 0x000fe80000100a00 */
[----:B------:R-:W-:Y:S04]  /*b1c0*/  STL.64 [R1+0x768], R172 ;  /* 0x000768ac01007387 */ /* 0x000fe80000100a00 */
[----:B------:R1:W-:Y:S04]  /*b1d0*/  STL [R1+0x770], R181 ;  /* 0x000770b501007387 */ /* 0x0003e80000100800 */
[----:B----4-:R-:W4:Y:S04]  /*b1e0*/  LDL.LU.64 R12, [R1+0xf0] ;  /* 0x0000f000010c7983 */ /* 0x010f280000300a00 */
[----:B------:R1:W-:Y:S04]  /*b1f0*/  LDGSTS.E [R197+0x4800], [R60.64], P6 ;  /* 0x048000003cc57fae */ /* 0x0003e8000b12184c */
[----:B------:R1:W-:Y:S04]  /*b200*/  LDGSTS.E [R197+0x5000], [R68.64], P6 ;  /* 0x0500000044c57fae */ /* 0x0003e8000b12184c */
[----:B------:R2:W-:Y:S04]  /*b210*/  LDGSTS.E [R197+0x5800], [R76.64], P6 ;  /* 0x058000004cc57fae */ /* 0x0005e8000b12184c */
[----:B-1----:R-:W4:Y:S04]  /*b220*/  LDL.LU.64 R60, [R1+0x18] ;  /* 0x00001800013c7983 */ /* 0x002f280000300a00 */
[----:B------:R-:W4:Y:S04]  /*b230*/  LDL.LU.64 R44, [R1+0x10] ;  /* 0x00001000012c7983 */ /* 0x000f280000300a00 */
[----:B------:R1:W-:Y:S04]  /*b240*/  LDGSTS.E [R197+0x6000], [R84.64], P6 ;  /* 0x0600000054c57fae */ /* 0x0003e8000b12184c */
[----:B------:R-:W4:Y:S04]  /*b250*/  LDL.LU.64 R36, [R1+0x8] ;  /* 0x0000080001247983 */ /* 0x000f280000300a00 */
[----:B------:R1:W-:Y:S04]  /*b260*/  LDGSTS.E [R197+0x6800], [R92.64], P6 ;  /* 0x068000005cc57fae */ /* 0x0003e8000b12184c */
[----:B------:R-:W4:Y:S04]  /*b270*/  LDL.LU.64 R52, [R1+0xe0] ;  /* 0x0000e00001347983 */ /* 0x000f280000300a00 */
[----:B------:R1:W-:Y:S04]  /*b280*/  LDGSTS.E [R197+0x7000], [R100.64], P6 ;  /* 0x0700000064c57fae */ /* 0x0003e8000b12184c */
[----:B-1----:R-:W4:Y:S04]  /*b290*/  LDL.LU.64 R92, [R1+0xd0] ;  /* 0x0000d000015c7983 */ /* 0x002f280000300a00 */
[----:B------:R1:W-:Y:S04]  /*b2a0*/  LDGSTS.E [R197+0x7800], [R108.64], P6 ;  /* 0x078000006cc57fae */ /* 0x0003e8000b12184c */
[----:B------:R-:W4:Y:S04]  /*b2b0*/  LDL.LU.64 R100, [R1+0xc0] ;  /* 0x0000c00001647983 */ /* 0x000f280000300a00 */
[----:B------:R1:W-:Y:S04]  /*b2c0*/  LDGSTS.E [R197+0x8000], [R116.64], P6 ;  /* 0x0800000074c57fae */ /* 0x0003e8000b12184c */
[----:B------:R1:W-:Y:S04]  /*b2d0*/  LDGSTS.E [R197+0x8800], [R124.64], P6 ;  /* 0x088000007cc57fae */ /* 0x0003e8000b12184c */
[----:B------:R1:W-:Y:S04]  /*b2e0*/  LDGSTS.E [R197+0x9000], [R132.64], P6 ;  /* 0x0900000084c57fae */ /* 0x0003e8000b12184c */
[----:B------:R1:W-:Y:S04]  /*b2f0*/  LDGSTS.E [R197+0x9800], [R140.64], P6 ;  /* 0x098000008cc57fae */ /* 0x0003e8000b12184c */
[----:B------:R1:W-:Y:S04]  /*b300*/  LDGSTS.E [R197+0xa000], [R148.64], P6 ;  /* 0x0a00000094c57fae */ /* 0x0003e8000b12184c */
[----:B------:R1:W-:Y:S04]  /*b310*/  LDGSTS.E [R197+0xa800], [R156.64], P6 ;  /* 0x0a8000009cc57fae */ /* 0x0003e8000b12184c */
[----:B------:R1:W-:Y:S04]  /*b320*/  LDGSTS.E [R197+0xb000], [R164.64], P6 ;  /* 0x0b000000a4c57fae */ /* 0x0003e8000b12184c */
[----:B------:R1:W-:Y:S01]  /*b330*/  LDGSTS.E [R197+0xb800], [R172.64], P6 ;  /* 0x0b800000acc57fae */ /* 0x0003e2000b12184c */
[----:B------:R-:W-:-:S03]  /*b340*/  LOP3.LUT R196, R197, 0x20, RZ, 0x3c, !PT ;  /* 0x00000020c5c47812 */ /* 0x000fc600078e3cff */
        /* <DEDUP_REMOVED lines=8> */
[----:B------:R-:W-:-:S02]  /*b3d0*/  LOP3.LUT R0, R197, 0x40, RZ, 0x3c, !PT ;  /* 0x00000040c5007812 */ /* 0x000fc400078e3cff */
[----:B------:R-:W-:Y:S01]  /*b3e0*/  LOP3.LUT R4, R197, 0x60, RZ, 0x3c, !PT ;  /* 0x00000060c5047812 */ /* 0x000fe200078e3cff */
[----:B------:R-:W4:Y:S04]  /*b3f0*/  LDL.LU.64 R68, [R1+0xb0] ;  /* 0x0000b00001447983 */ /* 0x000f280000300a00 */
[----:B--2---:R2:W-:Y:S04]  /*b400*/  LDGSTS.E [R196+0x200], [R28.64], P6 ;  /* 0x002000001cc47fae */ /* 0x0045e8000b12184c */
[----:B---3--:R2:W-:Y:S04]  /*b410*/  LDGSTS.E [R196+0xa00], [R198.64], P6 ;  /* 0x00a00000c6c47fae */ /* 0x0085e8000b12184c */
[----:B------:R2:W-:Y:S04]  /*b420*/  LDGSTS.E [R196+0x1200], [R6.64], P6 ;  /* 0x0120000006c47fae */ /* 0x0005e8000b12184c */
        /* <DEDUP_REMOVED lines=61> */
[----:B----4-:R4:W-:Y:S04]  /*b800*/  LDGSTS.E [R4+0x600], [R12.64], P6 ;  /* 0x006000000c047fae */ /* 0x0109e8000b12184c */
        /* <DEDUP_REMOVED lines=31> */
[----:B------:R-:W0:Y:S04]  /*ba00*/  LDGDEPBAR ;  /* 0x00000000000079af */ /* 0x000e280000000000 */
[----:B------:R-:W-:Y:S01]  /*ba10*/  BAR.SYNC.DEFER_BLOCKING 0x0 ;  /* 0x0000000000007b1d */ /* 0x000fe20000010000 */
[----:B--2---:R-:W-:-:S04]  /*ba20*/  IMAD.U32 R196, RZ, RZ, UR5 ;  /* 0x00000005ffc47e24 */ /* 0x004fc8000f8e00ff */
[----:B------:R-:W-:Y:S02]  /*ba30*/  IMAD.WIDE R76, R196, 0x4, R60 ;  /* 0x00000004c44c7825 */ /* 0x000fe400078e023c */
[----:B------:R-:W2:Y:S04]  /*ba40*/  LDL.LU.64 R60, [R1+0xa0] ;  /* 0x0000a000013c7983 */ /* 0x000ea80000300a00 */
[----:B-1----:R-:W2:Y:S04]  /*ba50*/  LDL.LU.64 R108, [R1+0x90] ;  /* 0x00009000016c7983 */ /* 0x002ea80000300a00 */
[----:B------:R-:W-:Y:S01]  /*ba60*/  @!PT LDS RZ, [RZ] ;  /* 0x00000000fffff984 */ /* 0x000fe20000000800 */
[----:B------:R-:W-:Y:S01]  /*ba70*/  @!PT LDS RZ, [RZ] ;  /* 0x00000000fffff984 */ /* 0x000fe20000000800 */
[----:B------:R-:W-:Y:S01]  /*ba80*/  @!PT LDS RZ, [RZ] ;  /* 0x00000000fffff984 */ /* 0x000fe20000000800 */
[----:B------:R1:W-:Y:S04]  /*ba90*/  LDGSTS.E [R200+0x24000], [R52.64], P1 ;  /* 0x2400000034c87fae */ /* 0x0003e8000892184c */
[----:B------:R1:W-:Y:S04]  /*baa0*/  LDGSTS.E [R200+0x24400], [R92.64], P2 ;  /* 0x244000005cc87fae */ /* 0x0003e8000912184c */
[----:B------:R1:W-:Y:S04]  /*bab0*/  LDGSTS.E [R200+0x24800], [R100.64], P3 ;  /* 0x2480000064c87fae */ /* 0x0003e8000992184c */
[----:B---3--:R-:W3:Y:S01]  /*bac0*/  S2R R0, SR_TID.X ;  /* 0x0000000000007919 */ /* 0x008ee20000002100 */
[----:B------:R-:W-:-:S02]  /*bad0*/  IMAD.U32 R5, RZ, RZ, UR5 ;  /* 0x00000005ff057e24 */ /* 0x000fc4000f8e00ff */
[----:B----4-:R-:W-:Y:S01]  /*bae0*/  IMAD.U32 R4, RZ, RZ, UR5 ;  /* 0x00000005ff047e24 */ /* 0x010fe2000f8e00ff */
[----:B------:R4:W-:Y:S04]  /*baf0*/  LDGSTS.E [R200+0x24c00], [R68.64], P4 ;  /* 0x24c0000044c87fae */ /* 0x0009e8000a12184c */
[----:B-1----:R-:W4:Y:S01]  /*bb00*/  LDL.LU.64 R100, [R1+0x80] ;  /* 0x0000800001647983 */ /* 0x002f220000300a00 */
[----:B---3--:R-:W-:-:S04]  /*bb10*/  SHF.R.U32.HI R252, RZ, 0x6, R0 ;  /* 0x00000006fffc7819 */ /* 0x008fc80000011600 */
[----:B------:R-:W-:-:S04]  /*bb20*/  SGXT.U32 R252, R252, 0x1 ;  /* 0x00000001fcfc781a */ /* 0x000fc80000000000 */
[----:B------:R-:W-:-:S04]  /*bb30*/  LOP3.LUT R252, R252, 0x10, RZ, 0xfc, !PT ;  /* 0x00000010fcfc7812 */ /* 0x000fc800078efcff */
[----:B------:R-:W-:Y:S02]  /*bb40*/  ISETP.GE.AND P6, PT, R252, UR8, PT ;  /* 0x00000008fc007c0c */ /* 0x000fe4000bfc6270 */
[----:B------:R-:W-:-:S04]  /*bb50*/  SHF.R.U32.HI R252, RZ, 0x6, R0 ;  /* 0x00000006fffc7819 */ /* 0x000fc80000011600 */
[----:B------:R-:W-:-:S04]  /*bb60*/  SGXT.U32 R252, R252, 0x1 ;  /* 0x00000001fcfc781a */ /* 0x000fc80000000000 */
[----:B------:R-:W-:Y:S02]  /*bb70*/  LOP3.LUT R252, R252, 0x14, RZ, 0xfc, !PT ;  /* 0x00000014fcfc7812 */ /* 0x000fe400078efcff */
[----:B------:R-:W-:Y:S02]  /*bb80*/  SEL R201, RZ, 0x4, P6 ;  /* 0x00000004ffc97807 */ /* 0x000fe40003000000 */
[----:B------:R-:W-:Y:S02]  /*bb90*/  ISETP.GE.AND P6, PT, R252, UR8, PT ;  /* 0x00000008fc007c0c */ /* 0x000fe4000bfc6270 */
[----:B------:R-:W-:Y:S01]  /*bba0*/  SHF.R.U32.HI R252, RZ, 0x6, R0 ;  /* 0x00000006fffc7819 */ /* 0x000fe20000011600 */
[----:B------:R-:W-:-:S03]  /*bbb0*/  IMAD.WIDE R148, R5, 0x4, R36 ;  /* 0x0000000405947825 */ /* 0x000fc600078e0224 */
[----:B------:R-:W-:Y:S01]  /*bbc0*/  SGXT.U32 R252, R252, 0x1 ;  /* 0x00000001fcfc781a */ /* 0x000fe20000000000 */
[----:B------:R-:W1:Y:S03]  /*bbd0*/  S2R R5, SR_TID.X ;  /* 0x0000000000057919 */ /* 0x000e660000002100 */
[----:B------:R-:W-:Y:S02]  /*bbe0*/  LOP3.LUT R252, R252, 0x18, RZ, 0xfc, !PT ;  /* 0x00000018fcfc7812 */ /* 0x000fe400078efcff */
[----:B------:R-:W-:Y:S02]  /*bbf0*/  SEL R196, RZ, 0x4, P6 ;  /* 0x00000004ffc47807 */ /* 0x000fe40003000000 */
[----:B------:R-:W-:Y:S02]  /*bc00*/  ISETP.GE.AND P6, PT, R252, UR8, PT ;  /* 0x00000008fc007c0c */ /* 0x000fe4000bfc6270 */
[----:B------:R-:W-:Y:S01]  /*bc10*/  LOP3.LUT R252, R0, 0x3f, RZ, 0xc0, !PT ;  /* 0x0000003f00fc7812 */ /* 0x000fe200078ec0ff */
[----:B------:R-:W-:Y:S01]  /*bc20*/  IMAD.WIDE R156, R4, 0x4, R44 ;  /* 0x00000004049c7825 */ /* 0x000fe200078e022c */
[----:B------:R-:W-:-:S02]  /*bc30*/  SEL R4, RZ, 0x4, P6 ;  /* 0x00000004ff047807 */ /* 0x000fc40003000000 */
[----:B------:R-:W-:Y:S02]  /*bc40*/  ISETP.GE.AND P6, PT, R252, UR8, PT ;  /* 0x00000008fc007c0c */ /* 0x000fe4000bfc6270 */
[----:B------:R-:W-:-:S04]  /*bc50*/  SHF.R.U32.HI R252, RZ, 0x6, R0 ;  /* 0x00000006fffc7819 */ /* 0x000fc80000011600 */
[----:B------:R-:W-:-:S04]  /*bc60*/  SGXT.U32 R252, R252, 0x1 ;  /* 0x00000001fcfc781a */ /* 0x000fc80000000000 */
[----:B------:R-:W-:Y:S02]  /*bc70*/  LOP3.LUT R252, R252, 0x1c, RZ, 0xfc, !PT ;  /* 0x0000001cfcfc7812 */ /* 0x000fe400078efcff */
[----:B------:R-:W-:Y:S02]  /*bc80*/  SEL R0, RZ, 0x4, P6 ;  /* 0x00000004ff007807 */ /* 0x000fe40003000000 */
[----:B------:R-:W-:Y:S02]  /*bc90*/  ISETP.GE.AND P6, PT, R252, UR8, PT ;  /* 0x00000008fc007c0c */ /* 0x000fe4000bfc6270 */
[--C-:B-1----:R-:W-:Y:S02]  /*bca0*/  SHF.R.U32.HI R252, RZ, 0x6, R5.reuse ;  /* 0x00000006fffc7819 */ /* 0x102fe40000011605 */
[----:B------:R-:W-:-:S04]  /*bcb0*/  SHF.R.U32.HI R5, RZ, 0x6, R5 ;  /* 0x00000006ff057819 */ /* 0x000fc80000011605 */
[----:B------:R-:W-:Y:S02]  /*bcc0*/  SGXT.U32 R5, R5, 0x1 ;  /* 0x000000010505781a */ /* 0x000fe40000000000 */
[----:B------:R-:W-:Y:S02]  /*bcd0*/  SGXT.U32 R252, R252, 0x1 ;  /* 0x00000001fcfc781a */ /* 0x000fe40000000000 */
[----:B------:R-:W-:Y:S02]  /*bce0*/  LOP3.LUT R5, R5, 0x20, RZ, 0xfc, !PT ;  /* 0x0000002005057812 */ /* 0x000fe400078efcff */
[----:B------:R-:W-:Y:S02]  /*bcf0*/  SEL R84, RZ, 0x4, P6 ;  /* 0x00000004ff547807 */ /* 0x000fe40003000000 */
[----:B------:R-:W-:Y:S02]  /*bd00*/  LOP3.LUT R252, R252, 0x24, RZ, 0xfc, !PT ;  /* 0x00000024fcfc7812 */ /* 0x000fe400078efcff */
[----:B------:R-:W-:-:S04]  /*bd10*/  ISETP.GE.AND P6, PT, R5, UR8, PT ;  /* 0x0000000805007c0c */ /* 0x000fc8000bfc6270 */
[----:B------:R-:W-:Y:S02]  /*bd20*/  SEL R37, RZ, 0x4, P6 ;  /* 0x00000004ff257807 */ /* 0x000fe40003000000 */
[----:B------:R-:W-:Y:S02]  /*bd30*/  ISETP.GE.AND P6, PT, R252, UR8, PT ;  /* 0x00000008fc007c0c */ /* 0x000fe4000bfc6270 */
[----:B------:R-:W1:Y:S04]  /*bd40*/  S2R R252, SR_TID.X ;  /* 0x0000000000fc7919 */ /* 0x000e680000002100 */
[----:B------:R-:W3:Y:S01]  /*bd50*/  S2R R5, SR_TID.X ;  /* 0x0000000000057919 */ /* 0x000ee20000002100 */
[----:B------:R-:W-:Y:S02]  /*bd60*/  SEL R36, RZ, 0x4, P6 ;  /* 0x00000004ff247807 */ /* 0x000fe40003000000 */
[----:B-1----:R-:W-:-:S04]  /*bd70*/  SHF.R.U32.HI R252, RZ, 0x6, R252 ;  /* 0x00000006fffc7819 */ /* 0x002fc800000116fc */
[----:B------:R-:W-:-:S04]  /*bd80*/  SGXT.U32 R252, R252, 0x1 ;  /* 0x00000001fcfc781a */ /* 0x000fc80000000000 */
[----:B------:R-:W-:-:S04]  /*bd90*/  LOP3.LUT R252, R252, 0x28, RZ, 0xfc, !PT ;  /* 0x00000028fcfc7812 */ /* 0x000fc800078efcff */
[----:B------:R-:W-:Y:S02]  /*bda0*/  ISETP.GE.AND P6, PT, R252, UR8, PT ;  /* 0x00000008fc007c0c */ /* 0x000fe4000bfc6270 */
[--C-:B---3--:R-:W-:Y:S02]  /*bdb0*/  SHF.R.U32.HI R252, RZ, 0x6, R5.reuse ;  /* 0x00000006fffc7819 */ /* 0x108fe40000011605 */
[----:B------:R-:W-:-:S04]  /*bdc0*/  SHF.R.U32.HI R5, RZ, 0x6, R5 ;  /* 0x00000006ff057819 */ /* 0x000fc80000011605 */
[----:B------:R-:W-:Y:S02]  /*bdd0*/  SGXT.U32 R5, R5, 0x1 ;  /* 0x000000010505781a */ /* 0x000fe40000000000 */
[----:B------:R-:W-:Y:S02]  /*bde0*/  SGXT.U32 R252, R252, 0x1 ;  /* 0x00000001fcfc781a */ /* 0x000fe40000000000 */
[----:B------:R-:W-:Y:S02]  /*bdf0*/  LOP3.LUT R5, R5, 0x2c, RZ, 0xfc, !PT ;  /* 0x0000002c05057812 */ /* 0x000fe400078efcff */
[----:B------:R-:W-:Y:S02]  /*be00*/  SEL R45, R201, RZ, P5 ;  /* 0x000000ffc92d7207 */ /* 0x000fe40002800000 */
[----:B------:R-:W-:Y:S02]  /*be10*/  SEL R201, RZ, 0x4, P6 ;  /* 0x00000004ffc97807 */ /* 0x000fe40003000000 */
[----:B------:R-:W-:-:S02]  /*be20*/  LOP3.LUT R252, R252, 0x30, RZ, 0xfc, !PT ;  /* 0x00000030fcfc7812 */ /* 0x000fc400078efcff */
[----:B------:R-:W-:-:S04]  /*be30*/  ISETP.GE.AND P6, PT, R5, UR8, PT ;  /* 0x0000000805007c0c */ /* 0x000fc8000bfc6270 */
[----:B------:R-:W-:Y:S02]  /*be40*/  SEL R52, RZ, 0x4, P6 ;  /* 0x00000004ff347807 */ /* 0x000fe40003000000 */
[----:B------:R-:W-:Y:S02]  /*be50*/  ISETP.GE.AND P6, PT, R252, UR8, PT ;  /* 0x00000008fc007c0c */ /* 0x000fe4000bfc6270 */
[----:B------:R-:W1:Y:S01]  /*be60*/  S2R R252, SR_TID.X ;  /* 0x0000000000fc7919 */ /* 0x000e620000002100 */
[----:B------:R-:W-:-:S04]  /*be70*/  SEL R196, R196, RZ, P5 ;  /* 0x000000ffc4c47207 */ /* 0x000fc80002800000 */
[----:B------:R-:W-:Y:S02]  /*be80*/  ISETP.NE.U32.AND P1, PT, R196, RZ, PT ;  /* 0x000000ffc400720c */ /* 0x000fe40003f25070 */
[----:B------:R-:W-:Y:S02]  /*be90*/  SEL R196, R4, RZ, P5 ;  /* 0x000000ff04c47207 */ /* 0x000fe40002800000 */
[----:B------:R-:W-:Y:S02]  /*bea0*/  SEL R44, RZ, 0x4, P6 ;  /* 0x00000004ff2c7807 */ /* 0x000fe40003000000 */
[--C-:B-1----:R-:W-:Y:S02]  /*beb0*/  SHF.R.U32.HI R53, RZ, 0x6, R252.reuse ;  /* 0x00000006ff357819 */ /* 0x102fe400000116fc */
[----:B------:R-:W-:Y:S02]  /*bec0*/  SHF.R.U32.HI R4, RZ, 0x6, R252 ;  /* 0x00000006ff047819 */ /* 0x000fe400000116fc */
[----:B------:R-:W-:-:S02]  /*bed0*/  SGXT.U32 R53, R53, 0x1 ;  /* 0x000000013535781a */ /* 0x000fc40000000000 */
[----:B------:R-:W-:Y:S02]  /*bee0*/  SGXT.U32 R4, R4, 0x1 ;  /* 0x000000010404781a */ /* 0x000fe40000000000 */
[----:B------:R-:W-:Y:S02]  /*bef0*/  LOP3.LUT R53, R53, 0x2, RZ, 0xfc, !PT ;  /* 0x0000000235357812 */ /* 0x000fe400078efcff */
[----:B------:R-:W-:Y:S02]  /*bf00*/  LOP3.LUT R4, R4, 0x34, RZ, 0xfc, !PT ;  /* 0x0000003404047812 */ /* 0x000fe400078efcff */
[----:B------:R-:W-:Y:S02]  /*bf10*/  ISETP.GE.AND P3, PT, R53, UR8, PT ;  /* 0x0000000835007c0c */ /* 0x000fe4000bf66270 */
[----:B------:R-:W-:Y:S02]  /*bf20*/  SHF.R.U32.HI R53, RZ, 0x6, R252 ;  /* 0x00000006ff357819 */ /* 0x000fe400000116fc */
[----:B------:R-:W-:-:S02]  /*bf30*/  ISETP.GE.AND P6, PT, R4, UR8, PT ;  /* 0x0000000804007c0c */ /* 0x000fc4000bfc6270 */
[--C-:B------:R-:W-:Y:S02]  /*bf40*/  SHF.R.U32.HI R5, RZ, 0x6, R252.reuse ;  /* 0x00000006ff057819 */ /* 0x100fe400000116fc */
[--C-:B------:R-:W-:Y:S02]  /*bf50*/  SHF.R.U32.HI R4, RZ, 0x6, R252.reuse ;  /* 0x00000006ff047819 */ /* 0x100fe400000116fc */
[----:B------:R-:W-:Y:S02]  /*bf60*/  SGXT.U32 R53, R53, 0x1 ;  /* 0x000000013535781a */ /* 0x000fe40000000000 */
[----:B------:R-:W-:Y:S02]  /*bf70*/  SHF.R.U32.HI R252, RZ, 0x6, R252 ;  /* 0x00000006fffc7819 */ /* 0x000fe400000116fc */
[----:B------:R-:W-:Y:S02]  /*bf80*/  LOP3.LUT R53, R53, 0x6, RZ, 0xfc, !PT ;  /* 0x0000000635357812 */ /* 0x000fe400078efcff */
[----:B------:R-:W-:-:S02]  /*bf90*/  SGXT.U32 R252, R252, 0x1 ;  /* 0x00000001fcfc781a */ /* 0x000fc40000000000 */
[----:B------:R-:W-:Y:S02]  /*bfa0*/  SEL R92, RZ, 0x4, P3 ;  /* 0x00000004ff5c7807 */ /* 0x000fe40001800000 */
[----:B------:R-:W-:Y:S02]  /*bfb0*/  LOP3.LUT R252, R252, 0xa, RZ, 0xfc, !PT ;  /* 0x0000000afcfc7812 */ /* 0x000fe400078efcff */
[----:B------:R-:W-:-:S04]  /*bfc0*/  ISETP.GE.AND P3, PT, R53, UR8, PT ;  /* 0x0000000835007c0c */ /* 0x000fc8000bf66270 */
[----:B------:R-:W-:Y:S02]  /*bfd0*/  SEL R85, RZ, 0x4, P3 ;  /* 0x00000004ff557807 */ /* 0x000fe40001800000 */
[----:B------:R-:W-:Y:S02]  /*bfe0*/  ISETP.GE.AND P3, PT, R252, UR8, PT ;  /* 0x00000008fc007c0c */ /* 0x000fe4000bf66270 */
[----:B------:R-:W1:Y:S01]  /*bff0*/  S2R R252, SR_TID.X ;  /* 0x0000000000fc7919 */ /* 0x000e620000002100 */
[----:B------:R-:W-:Y:S02]  /*c000*/  SGXT.U32 R5, R5, 0x1 ;  /* 0x000000010505781a */ /* 0x000fe40000000000 */
[----:B------:R-:W-:Y:S02]  /*c010*/  SGXT.U32 R4, R4, 0x1 ;  /* 0x000000010404781a */ /* 0x000fe40000000000 */
[----:B------:R-:W-:Y:S02]  /*c020*/  LOP3.LUT R5, R5, 0x38, RZ, 0xfc, !PT ;  /* 0x0000003805057812 */ /* 0x000fe400078efcff */
[----:B------:R-:W-:-:S02]  /*c030*/  SEL R93, RZ, 0x4, P6 ;  /* 0x00000004ff5d7807 */ /* 0x000fc40003000000 */
[----:B------:R-:W-:Y:S02]  /*c040*/  ISETP.GE.AND P6, PT, R5, UR8, PT ;  /* 0x0000000805007c0c */ /* 0x000fe4000bfc6270 */
[----:B------:R-:W-:Y:S02]  /*c050*/  LOP3.LUT R4, R4, 0x3c, RZ, 0xfc, !PT ;  /* 0x0000003c04047812 */ /* 0x000fe400078efcff */
[----:B------:R-:W-:Y:S02]  /*c060*/  SEL R5, RZ, 0x4, P6 ;  /* 0x00000004ff057807 */ /* 0x000fe40003000000 */
[----:B------:R-:W-:-:S04]  /*c070*/  ISETP.GE.AND P6, PT, R4, UR8, PT ;  /* 0x0000000804007c0c */ /* 0x000fc8000bfc6270 */
[----:B------:R-:W-:Y:S02]  /*c080*/  SEL R4, RZ, 0x4, P6 ;  /* 0x00000004ff047807 */ /* 0x000fe40003000000 */
[----:B------:R-:W-:Y:S02]  /*c090*/  ISETP.NE.U32.AND P6, PT, R45, RZ, PT ;  /* 0x000000ff2d00720c */ /* 0x000fe40003fc5070 */
[----:B-1----:R-:W-:Y:S02]  /*c0a0*/  SHF.R.U32.HI R53, RZ, 0x6, R252 ;  /* 0x00000006ff357819 */ /* 0x002fe400000116fc */
[----:B------:R-:W-:Y:S02]  /*c0b0*/  ISETP.NE.U32.AND P2, PT, R196, RZ, PT ;  /* 0x000000ffc400720c */ /* 0x000fe40003f45070 */
[----:B------:R-:W-:Y:S02]  /*c0c0*/  SEL R196, R36, RZ, P5 ;  /* 0x000000ff24c47207 */ /* 0x000fe40002800000 */
[----:B------:R-:W-:-:S02]  /*c0d0*/  SGXT.U32 R53, R53, 0x1 ;  /* 0x000000013535781a */ /* 0x000fc40000000000 */
[----:B------:R-:W-:Y:S02]  /*c0e0*/  ISETP.NE.U32.AND P4, PT, R196, RZ, PT ;  /* 0x000000ffc400720c */ /* 0x000fe40003f85070 */
[----:B------:R-:W-:Y:S01]  /*c0f0*/  LOP3.LUT R53, R53, 0xe, RZ, 0xfc, !PT ;  /* 0x0000000e35357812 */ /* 0x000fe200078efcff */
[----:B--2---:R1:W-:Y:S01]  /*c100*/  LDGSTS.E [R200+0x25000], [R60.64], P6 ;  /* 0x250000003cc87fae */ /* 0x0043e2000b12184c */
[----:B------:R-:W-:Y:S02]  /*c110*/  SEL R196, R201, RZ, P5 ;  /* 0x000000ffc9c47207 */ /* 0x000fe40002800000 */
[----:B------:R-:W-:Y:S01]  /*c120*/  SEL R181, R84, RZ, P5 ;  /* 0x000000ff54b57207 */ /* 0x000fe20002800000 */
[----:B------:R2:W-:Y:S01]  /*c130*/  LDGSTS.E [R200+0x25400], [R108.64], P1 ;  /* 0x254000006cc87fae */ /* 0x0005e2000892184c */
[----:B------:R-:W-:Y:S02]  /*c140*/  SEL R84, RZ, 0x4, P3 ;  /* 0x00000004ff547807 */ /* 0x000fe40001800000 */
[----:B------:R-:W-:-:S02]  /*c150*/  ISETP.NE.U32.AND P1, PT, R196, RZ, PT ;  /* 0x000000ffc400720c */ /* 0x000fc40003f25070 */
[----:B------:R-:W-:Y:S02]  /*c160*/  ISETP.GE.AND P3, PT, R53, UR8, PT ;  /* 0x0000000835007c0c */ /* 0x000fe4000bf66270 */
[----:B------:R-:W-:Y:S02]  /*c170*/  SEL R196, R52, RZ, P5 ;  /* 0x000000ff34c47207 */ /* 0x000fe40002800000 */
[----:B------:R-:W3:Y:S04]  /*c180*/  LDL.LU.64 R52, [R1+0x70] ;  /* 0x0000700001347983 */ /* 0x000ee80000300a00 */
[----:B------:R-:W3:Y:S04]  /*c190*/  LDL.LU.64 R124, [R1+0x60] ;  /* 0x00006000017c7983 */ /* 0x000ee80000300a00 */
[----:B------:R-:W3:Y:S04]  /*c1a0*/  LDL.LU.64 R116, [R1+0x50] ;  /* 0x0000500001747983 */ /* 0x000ee80000300a00 */
[----:B------:R-:W3:Y:S04]  /*c1b0*/  LDL.LU.64 R172, [R1+0x40] ;  /* 0x0000400001ac7983 */ /* 0x000ee80000300a00 */
[----:B----4-:R4:W-:Y:S02]  /*c1c0*/  LDGSTS.E [R200+0x25800], [R100.64], P2 ;  /* 0x2580000064c87fae */ /* 0x0109e4000912184c */
[----:B----4-:R-:W-:-:S02]  /*c1d0*/  SEL R101, R93, RZ, P5 ;  /* 0x000000ff5d657207 */ /* 0x010fc40002800000 */
[----:B------:R-:W-:Y:S02]  /*c1e0*/  SEL R100, R92, RZ, P5 ;  /* 0x000000ff5c647207 */ /* 0x000fe40002800000 */
[----:B------:R-:W4:Y:S04]  /*c1f0*/  LDL.LU.64 R92, [R1+0x30] ;  /* 0x00003000015c7983 */ /* 0x000f280000300a00 */
[----:B------:R-:W4:Y:S01]  /*c200*/  LDL.LU.64 R164, [R1+0x20] ;  /* 0x0000200001a47983 */ /* 0x000f220000300a00 */
[----:B------:R-:W-:Y:S02]  /*c210*/  SEL R132, R37, RZ, P5 ;  /* 0x000000ff25847207 */ /* 0x000fe40002800000 */
[----:B------:R-:W-:Y:S01]  /*c220*/  SHF.R.U32.HI R37, RZ, 0x6, R252 ;  /* 0x00000006ff257819 */ /* 0x000fe200000116fc */
[----:B------:R-:W1:Y:S03]  /*c230*/  S2R R45, SR_TID.X ;  /* 0x00000000002d7919 */ /* 0x000e660000002100 */
[----:B------:R-:W-:Y:S01]  /*c240*/  SGXT.U32 R37, R37, 0x1 ;  /* 0x000000012525781a */ /* 0x000fe20000000000 */
[----:B------:R-:W4:Y:S03]  /*c250*/  LDL.LU.64 R140, [R1+0xd8] ;  /* 0x0000d800018c7983 */ /* 0x000f260000300a00 */
[----:B------:R-:W-:-:S02]  /*c260*/  LOP3.LUT R37, R37, 0x12, RZ, 0xfc, !PT ;  /* 0x0000001225257812 */ /* 0x000fc400078efcff */
[----:B------:R-:W-:Y:S02]  /*c270*/  SEL R69, RZ, 0x4, P3 ;  /* 0x00000004ff457807 */ /* 0x000fe40001800000 */
[----:B------:R-:W-:Y:S02]  /*c280*/  ISETP.GE.AND P3, PT, R37, UR8, PT ;  /* 0x0000000825007c0c */ /* 0x000fe4000bf66270 */
[----:B------:R-:W-:-:S04]  /*c290*/  SHF.R.U32.HI R37, RZ, 0x6, R252 ;  /* 0x00000006ff257819 */ /* 0x000fc800000116fc */
[----:B------:R-:W-:-:S04]  /*c2a0*/  SGXT.U32 R37, R37, 0x1 ;  /* 0x000000012525781a */ /* 0x000fc80000000000 */
[----:B------:R-:W-:Y:S02]  /*c2b0*/  LOP3.LUT R37, R37, 0x16, RZ, 0xfc, !PT ;  /* 0x0000001625257812 */ /* 0x000fe400078efcff */
[----:B------:R-:W-:Y:S02]  /*c2c0*/  SEL R68, RZ, 0x4, P3 ;  /* 0x00000004ff447807 */ /* 0x000fe40001800000 */
[----:B------:R-:W-:Y:S02]  /*c2d0*/  ISETP.GE.AND P3, PT, R37, UR8, PT ;  /* 0x0000000825007c0c */ /* 0x000fe4000bf66270 */
[----:B------:R-:W1:Y:S01]  /*c2e0*/  S2R R37, SR_TID.X ;  /* 0x0000000000257919 */ /* 0x000e620000002100 */
[----:B------:R-:W-:-:S04]  /*c2f0*/  SHF.R.U32.HI R252, RZ, 0x6, R252 ;  /* 0x00000006fffc7819 */ /* 0x000fc800000116fc */
[----:B------:R-:W-:-:S04]  /*c300*/  SGXT.U32 R252, R252, 0x1 ;  /* 0x00000001fcfc781a */ /* 0x000fc80000000000 */
[----:B------:R-:W-:Y:S02]  /*c310*/  LOP3.LUT R252, R252, 0x1a, RZ, 0xfc, !PT ;  /* 0x0000001afcfc7812 */ /* 0x000fe400078efcff */
[----:B------:R-:W-:Y:S02]  /*c320*/  SEL R133, RZ, 0x4, P3 ;  /* 0x00000004ff857807 */ /* 0x000fe40001800000 */
[----:B------:R-:W-:Y:S02]  /*c330*/  ISETP.GE.AND P3, PT, R252, UR8, PT ;  /* 0x00000008fc007c0c */ /* 0x000fe4000bf66270 */
[----:B-1----:R-:W-:-:S04]  /*c340*/  SHF.R.U32.HI R252, RZ, 0x6, R37 ;  /* 0x00000006fffc7819 */ /* 0x002fc80000011625 */
        /* <DEDUP_REMOVED lines=24> */
[----:B--2---:R-:W-:Y:S02]  /*c4d0*/  SEL R108, RZ, 0x4, P3 ;  /* 0x00000004ff6c7807 */ /* 0x004fe40001800000 */
[----:B------:R-:W-:Y:S02]  /*c4e0*/  ISETP.GE.AND P3, PT, R45, UR8, PT ;  /* 0x000000082d007c0c */ /* 0x000fe4000bf66270 */
[----:B-1----:R-:W-:-:S04]  /*c4f0*/  SHF.R.U32.HI R45, RZ, 0x6, R252 ;  /* 0x00000006ff2d7819 */ /* 0x002fc800000116fc */
[----:B------:R-:W-:-:S04]  /*c500*/  SGXT.U32 R45, R45, 0x1 ;  /* 0x000000012d2d781a */ /* 0x000fc80000000000 */
[----:B------:R-:W-:-:S04]  /*c510*/  LOP3.LUT R45, R45, 0x32, RZ, 0xfc, !PT ;  /* 0x000000322d2d7812 */ /* 0x000fc800078efcff */
[----:B------:R-:W-:Y:S02]  /*c520*/  ISETP.GE.AND P2, PT, R45, UR8, PT ;  /* 0x000000082d007c0c */ /* 0x000fe4000bf46270 */
[----:B------:R-:W1:Y:S01]  /*c530*/  S2R R45, SR_TID.X ;  /* 0x00000000002d7919 */ /* 0x000e620000002100 */
[----:B------:R-:W-:-:S04]  /*c540*/  SHF.R.U32.HI R252, RZ, 0x6, R252 ;  /* 0x00000006fffc7819 */ /* 0x000fc800000116fc */
[----:B------:R-:W-:-:S04]  /*c550*/  SGXT.U32 R252, R252, 0x1 ;  /* 0x00000001fcfc781a */ /* 0x000fc80000000000 */
[----:B------:R-:W-:-:S04]  /*c560*/  LOP3.LUT R252, R252, 0x36, RZ, 0xfc, !PT ;  /* 0x00000036fcfc7812 */ /* 0x000fc800078efcff */
[----:B------:R-:W-:Y:S02]  /*c570*/  ISETP.GE.AND P6, PT, R252, UR8, PT ;  /* 0x00000008fc007c0c */ /* 0x000fe4000bfc6270 */
[----:B------:R-:W-:Y:S02]  /*c580*/  SEL R109, RZ, 0x4, P3 ;  /* 0x00000004ff6d7807 */ /* 0x000fe40001800000 */
[----:B------:R-:W-:Y:S02]  /*c590*/  ISETP.NE.U32.AND P3, PT, R196, RZ, PT ;  /* 0x000000ffc400720c */ /* 0x000fe40003f65070 */
[--C-:B-1----:R-:W-:Y:S02]  /*c5a0*/  SHF.R.U32.HI R252, RZ, 0x6, R45.reuse ;  /* 0x00000006fffc7819 */ /* 0x102fe4000001162d */
[----:B------:R-:W-:Y:S02]  /*c5b0*/  SHF.R.U32.HI R45, RZ, 0x6, R45 ;  /* 0x00000006ff2d7819 */ /* 0x000fe4000001162d */
[----:B------:R-:W-:-:S02]  /*c5c0*/  SEL R196, R44, RZ, P5 ;  /* 0x000000ff2cc47207 */ /* 0x000fc40002800000 */
[----:B------:R-:W-:Y:S02]  /*c5d0*/  SGXT.U32 R45, R45, 0x1 ;  /* 0x000000012d2d781a */ /* 0x000fe40000000000 */
[----:B------:R-:W-:Y:S02]  /*c5e0*/  SEL R201, RZ, 0x4, P2 ;  /* 0x00000004ffc97807 */ /* 0x000fe40001000000 */
[----:B------:R-:W-:Y:S02]  /*c5f0*/  LOP3.LUT R45, R45, 0x3a, RZ, 0xfc, !PT ;  /* 0x0000003a2d2d7812 */ /* 0x000fe400078efcff */
[----:B------:R-:W-:Y:S02]  /*c600*/  SGXT.U32 R252, R252, 0x1 ;  /* 0x00000001fcfc781a */ /* 0x000fe40000000000 */
[----:B------:R-:W-:Y:S02]  /*c610*/  ISETP.NE.U32.AND P2, PT, R196, RZ, PT ;  /* 0x000000ffc400720c */ /* 0x000fe40003f45070 */
[----:B------:R-:W-:-:S02]  /*c620*/  SEL R196, RZ, 0x4, P6 ;  /* 0x00000004ffc47807 */ /* 0x000fc40003000000 */
[----:B------:R-:W-:Y:S02]  /*c630*/  ISETP.GE.AND P6, PT, R45, UR8, PT ;  /* 0x000000082d007c0c */ /* 0x000fe4000bfc6270 */
[----:B------:R-:W-:Y:S02]  /*c640*/  LOP3.LUT R252, R252, 0x3e, RZ, 0xfc, !PT ;  /* 0x0000003efcfc7812 */ /* 0x000fe400078efcff */
[----:B------:R-:W-:Y:S02]  /*c650*/  SEL R44, RZ, 0x4, P6 ;  /* 0x00000004ff2c7807 */ /* 0x000fe40003000000 */
[----:B------:R-:W-:-:S04]  /*c660*/  ISETP.GE.AND P6, PT, R252, UR8, PT ;  /* 0x00000008fc007c0c */ /* 0x000fc8000bfc6270 */
[----:B------:R-:W-:Y:S02]  /*c670*/  SEL R45, RZ, 0x4, P6 ;  /* 0x00000004ff2d7807 */ /* 0x000fe40003000000 */
[----:B------:R-:W-:Y:S02]  /*c680*/  SEL R0, R0, RZ, P5 ;  /* 0x000000ff00007207 */ /* 0x000fe40002800000 */
[----:B------:R-:W-:Y:S02]  /*c690*/  SEL R5, R5, RZ, P5 ;  /* 0x000000ff05057207 */ /* 0x000fe40002800000 */
[----:B------:R-:W-:Y:S02]  /*c6a0*/  SEL R4, R4, RZ, P5 ;  /* 0x000000ff04047207 */ /* 0x000fe40002800000 */
[----:B------:R-:W-:Y:S02]  /*c6b0*/  SEL R85, R85, RZ, P5 ;  /* 0x000000ff55557207 */ /* 0x000fe40002800000 */
[----:B------:R-:W-:-:S02]  /*c6c0*/  SEL R84, R84, RZ, P5 ;  /* 0x000000ff54547207 */ /* 0x000fc40002800000 */
[----:B------:R-:W-:Y:S02]  /*c6d0*/  SEL R69, R69, RZ, P5 ;  /* 0x000000ff45457207 */ /* 0x000fe40002800000 */
        /* <DEDUP_REMOVED lines=12> */
[----:B------:R-:W-:Y:S02]  /*c7a0*/  ISETP.NE.U32.AND P5, PT, R181, RZ, PT ;  /* 0x000000ffb500720c */ /* 0x000fe40003fa5070 */
[----:B------:R-:W-:Y:S02]  /*c7b0*/  ISETP.NE.U32.AND P6, PT, R132, RZ, PT ;  /* 0x000000ff8400720c */ /* 0x000fe40003fc5070 */
[----:B------:R-:W2:Y:S04]  /*c7c0*/  LDL.LU.64 R132, [R1+0xc8] ;  /* 0x0000c80001847983 */ /* 0x000ea80000300a00 */
[----:B------:R-:W2:Y:S05]  /*c7d0*/  LDL.LU R181, [R1+0x770] ;  /* 0x0007700001b57983 */ /* 0x000eaa0000300800 */
[----:B---3--:R1:W-:Y:S01]  /*c7e0*/  LDGSTS.E [R200+0x25c00], [R52.64], P5 ;  /* 0x25c0000034c87fae */ /* 0x0083e2000a92184c */
[----:B------:R-:W-:-:S03]  /*c7f0*/  ISETP.NE.U32.AND P5, PT, R101, RZ, PT ;  /* 0x000000ff6500720c */ /* 0x000fc60003fa5070 */
[----:B------:R3:W-:Y:S01]  /*c800*/  LDGSTS.E [R200+0x26000], [R124.64], P6 ;  /* 0x260000007cc87fae */ /* 0x0007e2000b12184c */
[----:B------:R-:W-:-:S03]  /*c810*/  ISETP.NE.U32.AND P6, PT, R5, RZ, PT ;  /* 0x000000ff0500720c */ /* 0x000fc60003fc5070 */
[----:B------:R3:W-:Y:S01]  /*c820*/  LDGSTS.E [R200+0x26400], [R116.64], P4 ;  /* 0x2640000074c87fae */ /* 0x0007e2000a12184c */
[----:B------:R-:W-:-:S03]  /*c830*/  ISETP.NE.U32.AND P4, PT, R4, RZ, PT ;  /* 0x000000ff0400720c */ /* 0x000fc60003f85070 */
[----:B-1----:R-:W2:Y:S04]  /*c840*/  LDL.LU.64 R52, [R1+0xb8] ;  /* 0x0000b80001347983 */ /* 0x002ea80000300a00 */
[----:B---3--:R-:W3:Y:S04]  /*c850*/  LDL.LU.64 R124, [R1+0xa8] ;  /* 0x0000a800017c7983 */ /* 0x008ee80000300a00 */
[----:B------:R-:W2:Y:S04]  /*c860*/  LDL.LU.64 R116, [R1+0x98] ;  /* 0x0000980001747983 */ /* 0x000ea80000300a00 */
[----:B------:R-:W2:Y:S04]  /*c870*/  LDL.LU.64 R4, [R1+0x88] ;  /* 0x0000880001047983 */ /* 0x000ea80000300a00 */
[----:B------:R1:W-:Y:S01]  /*c880*/  LDGSTS.E [R200+0x26800], [R172.64], P1 ;  /* 0x26800000acc87fae */ /* 0x0003e2000892184c */
[----:B------:R-:W-:-:S03]  /*c890*/  ISETP.NE.U32.AND P1, PT, R100, RZ, PT ;  /* 0x000000ff6400720c */ /* 0x000fc60003f25070 */
[----:B----4-:R4:W-:Y:S01]  /*c8a0*/  LDGSTS.E [R200+0x26c00], [R92.64], P3 ;  /* 0x26c000005cc87fae */ /* 0x0109e2000992184c */
[----:B------:R-:W-:-:S03]  /*c8b0*/  ISETP.NE.U32.AND P3, PT, R85, RZ, PT ;  /* 0x000000ff5500720c */ /* 0x000fc60003f65070 */
[----:B------:R4:W-:Y:S01]  /*c8c0*/  LDGSTS.E [R200+0x27000], [R164.64], P2 ;  /* 0x27000000a4c87fae */ /* 0x0009e2000912184c */
[----:B------:R-:W-:-:S03]  /*c8d0*/  ISETP.NE.U32.AND P2, PT, R84, RZ, PT ;  /* 0x000000ff5400720c */ /* 0x000fc60003f45070 */
[----:B-1----:R-:W2:Y:S04]  /*c8e0*/  LDL.LU.64 R172, [R1+0x768] ;  /* 0x0007680001ac7983 */ /* 0x002ea80000300a00 */
[----:B------:R-:W2:Y:S04]  /*c8f0*/  LDL.LU.64 R100, [R1+0x78] ;  /* 0x0000780001647983 */ /* 0x000ea80000300a00 */
[----:B----4-:R-:W2:Y:S04]  /*c900*/  LDL.LU.64 R92, [R1+0x68] ;  /* 0x00006800015c7983 */ /* 0x010ea80000300a00 */
[----:B------:R-:W2:Y:S04]  /*c910*/  LDL.LU.64 R164, [R1+0x760] ;  /* 0x0007600001a47983 */ /* 0x000ea80000300a00 */
[----:B------:R-:W2:Y:S04]  /*c920*/  LDL.LU.64 R84, [R1+0x58] ;  /* 0x0000580001547983 */ /* 0x000ea80000300a00 */
[----:B------:R1:W-:Y:S01]  /*c930*/  LDGSTS.E [R200+0x27400], [R76.64], P5 ;  /* 0x274000004cc87fae */ /* 0x0003e2000a92184c */
[----:B------:R-:W-:-:S03]  /*c940*/  ISETP.NE.U32.AND P5, PT, R69, RZ, PT ;  /* 0x000000ff4500720c */ /* 0x000fc60003fa5070 */
[----:B------:R1:W-:Y:S01]  /*c950*/  LDGSTS.E [R200+0x27800], [R156.64], P6 ;  /* 0x278000009cc87fae */ /* 0x0003e2000b12184c */
[----:B------:R-:W-:-:S03]  /*c960*/  ISETP.NE.U32.AND P6, PT, R68, RZ, PT ;  /* 0x000000ff4400720c */ /* 0x000fc60003fc5070 */
[----:B------:R1:W-:Y:S01]  /*c970*/  LDGSTS.E [R200+0x27c00], [R148.64], P4 ;  /* 0x27c0000094c87fae */ /* 0x0003e2000a12184c */
[----:B------:R-:W-:-:S03]  /*c980*/  ISETP.NE.U32.AND P4, PT, R252, RZ, PT ;  /* 0x000000fffc00720c */ /* 0x000fc60003f85070 */
[----:B-1----:R-:W2:Y:S04]  /*c990*/  LDL.LU.64 R76, [R1+0x48] ;  /* 0x00004800014c7983 */ /* 0x002ea80000300a00 */
[----:B------:R-:W2:Y:S04]  /*c9a0*/  LDL.LU.64 R156, [R1+0x758] ;  /* 0x00075800019c7983 */ /* 0x000ea80000300a00 */
[----:B------:R-:W2:Y:S04]  /*c9b0*/  LDL.LU.64 R68, [R1+0x38] ;  /* 0x0000380001447983 */ /* 0x000ea80000300a00 */
[----:B------:R-:W2:Y:S04]  /*c9c0*/  LDL.LU.64 R148, [R1+0x750] ;  /* 0x0007500001947983 */ /* 0x000ea80000300a00 */
[----:B------:R-:W2:Y:S01]  /*c9d0*/  LDL.LU R252, [R1+0x748] ;  /* 0x0007480001fc7983 */ /* 0x000ea20000300800 */
[----:B------:R-:W-:-:S03]  /*c9e0*/  USHF.L.U32 UR6, UR7, 0x6, URZ ;  /* 0x0000000607067899 */ /* 0x000fc6000800063f */
[----:B--2---:R1:W-:Y:S01]  /*c9f0*/  LDGSTS.E [R252+0x24200], [R140.64], P1 ;  /* 0x242000008cfc7fae */ /* 0x0043e2000892184c */
[----:B------:R-:W-:-:S03]  /*ca00*/  ISETP.NE.U32.AND P1, PT, R61, RZ, PT ;  /* 0x000000ff3d00720c */ /* 0x000fc60003f25070 */
[----:B------:R2:W-:Y:S01]  /*ca10*/  LDGSTS.E [R252+0x24600], [R132.64], P3 ;  /* 0x2460000084fc7fae */ /* 0x0005e2000992184c */
[----:B------:R-:W-:-:S03]  /*ca20*/  ISETP.NE.U32.AND P3, PT, R60, RZ, PT ;  /* 0x000000ff3c00720c */ /* 0x000fc60003f65070 */
[----:B------:R3:W-:Y:S04]  /*ca30*/  LDGSTS.E [R252+0x24a00], [R52.64], P2 ;  /* 0x24a0000034fc7fae */ /* 0x0007e8000912184c */
[----:B-1----:R-:W4:Y:S04]  /*ca40*/  LDL.LU.64 R140, [R1+0x740] ;  /* 0x00074000018c7983 */ /* 0x002f280000300a00 */
[----:B--2---:R-:W2:Y:S04]  /*ca50*/  LDL.LU.64 R132, [R1+0x738] ;  /* 0x0007380001847983 */ /* 0x004ea80000300a00 */
[----:B------:R-:W2:Y:S01]  /*ca60*/  LDL.LU.64 R60, [R1+0x28] ;  /* 0x00002800013c7983 */ /* 0x000ea20000300a00 */
[----:B------:R-:W-:-:S03]  /*ca70*/  ISETP.NE.U32.AND P2, PT, R37, RZ, PT ;  /* 0x000000ff2500720c */ /* 0x000fc60003f45070 */
[----:B---3--:R-:W3:Y:S04]  /*ca80*/  LDL.LU.64 R52, [R1+0x128] ;  /* 0x0001280001347983 */ /* 0x008ee80000300a00 */
[----:B------:R1:W-:Y:S01]  /*ca90*/  LDGSTS.E [R252+0x24e00], [R124.64], P5 ;  /* 0x24e000007cfc7fae */ /* 0x0003e2000a92184c */
[----:B------:R-:W-:-:S03]  /*caa0*/  ISETP.NE.U32.AND P5, PT, R36, RZ, PT ;  /* 0x000000ff2400720c */ /* 0x000fc60003fa5070 */
[----:B------:R1:W-:Y:S01]  /*cab0*/  LDGSTS.E [R252+0x25200], [R116.64], P6 ;  /* 0x2520000074fc7fae */ /* 0x0003e2000b12184c */
[----:B------:R-:W-:-:S03]  /*cac0*/  ISETP.NE.U32.AND P6, PT, R108, RZ, PT ;  /* 0x000000ff6c00720c */ /* 0x000fc60003fc5070 */
[----:B------:R1:W-:Y:S04]  /*cad0*/  LDGSTS.E [R252+0x25600], [R4.64], P4 ;  /* 0x2560000004fc7fae */ /* 0x0003e8000a12184c */
[----:B-1----:R-:W4:Y:S04]  /*cae0*/  LDL.LU.64 R124, [R1+0x730] ;  /* 0x00073000017c7983 */ /* 0x002f280000300a00 */
[----:B------:R-:W4:Y:S04]  /*caf0*/  LDL.LU.64 R36, [R1+0x108] ;  /* 0x0001080001247983 */ /* 0x000f280000300a00 */
[----:B------:R-:W4:Y:S04]  /*cb00*/  LDL.LU.64 R116, [R1+0x728] ;  /* 0x0007280001747983 */ /* 0x000f280000300a00 */
[----:B------:R-:W4:Y:S04]  /*cb10*/  LDL.LU R108, [R1+0x724] ;  /* 0x00072400016c7983 */ /* 0x000f280000300800 */
[----:B------:R-:W4:Y:S04]  /*cb20*/  LDL.LU.64 R4, [R1+0xe8] ;  /* 0x0000e80001047983 */ /* 0x000f280000300a00 */
[----:B------:R1:W-:Y:S01]  /*cb30*/  LDGSTS.E [R252+0x25a00], [R100.64], P1 ;  /* 0x25a0000064fc7fae */ /* 0x0003e2000892184c */
[----:B------:R-:W-:-:S02]  /*cb40*/  ISETP.NE.U32.AND P1, PT, R201, RZ, PT ;  /* 0x000000ffc900720c */ /* 0x000fc40003f25070 */
[----:B------:R-:W-:-:S05]  /*cb50*/  LOP3.LUT R201, R200, 0x40, RZ, 0x3c, !PT ;  /* 0x00000040c8c97812 */ /* 0x000fca00078e3cff */
[----:B------:R1:W-:Y:S01]  /*cb60*/  LDGSTS.E [R201+0x25e00], [R92.64], P3 ;  /* 0x25e000005cc97fae */ /* 0x0003e2000992184c */
[----:B------:R-:W-:Y:S01]  /*cb70*/  ISETP.NE.U32.AND P3, PT, R196, RZ, PT ;  /* 0x000000ffc400720c */ /* 0x000fe20003f65070 */
[----:B------:R-:W-:-:S04]  /*cb80*/  IMAD.U32 R196, RZ, RZ, UR5 ;  /* 0x00000005ffc47e24 */ /* 0x000fc8000f8e00ff */
[----:B------:R-:W-:-:S04]  /*cb90*/  IMAD.WIDE R84, R196, 0x4, R84 ;  /* 0x00000004c4547825 */ /* 0x000fc800078e0254 */
[C---:B------:R-:W-:Y:S01]  /*cba0*/  IMAD.WIDE R76, R196.reuse, 0x4, R76 ;  /* 0x00000004c44c7825 */ /* 0x040fe200078e024c */
[----:B------:R-:W-:Y:S01]  /*cbb0*/  ISETP.NE.U32.AND P4, PT, R109, RZ, PT ;  /* 0x000000ff6d00720c */ /* 0x000fe20003f85070 */
[----:B------:R1:W-:Y:S02]  /*cbc0*/  LDGSTS.E [R201+0x26200], [R84.64], P2 ;  /* 0x2620000054c97fae */ /* 0x0003e4000912184c */
[----:B------:R-:W-:Y:S02]  /*cbd0*/  IMAD.WIDE R68, R196, 0x4, R68 ;  /* 0x00000004c4447825 */ /* 0x000fe400078e0244 */
[----:B------:R-:W4:Y:S04]  /*cbe0*/  LDL.LU R109, [R1+0x720] ;  /* 0x00072000016d7983 */ /* 0x000f280000300800 */
[----:B------:R1:W-:Y:S01]  /*cbf0*/  LDGSTS.E [R201+0x26600], [R76.64], P5 ;  /* 0x266000004cc97fae */ /* 0x0003e2000a92184c */
[----:B------:R-:W-:Y:S01]  /*cc00*/  ISETP.NE.U32.AND P5, PT, R44, RZ, PT ;  /* 0x000000ff2c00720c */ /* 0x000fe20003fa5070 */
[----:B------:R-:W-:-:S02]  /*cc10*/  IMAD.U32 R44, RZ, RZ, UR5 ;  /* 0x00000005ff2c7e24 */ /* 0x000fc4000f8e00ff */
[----:B-1----:R-:W4:Y:S01]  /*cc20*/  LDL.LU.64 R100, [R1+0x718] ;  /* 0x0007180001647983 */ /* 0x002f220000300a00 */
[----:B------:R-:W-:-:S03]  /*cc30*/  ISETP.NE.U32.AND P2, PT, R0, RZ, PT ;  /* 0x000000ff0000720c */ /* 0x000fc60003f45070 */
[----:B------:R1:W5:Y:S04]  /*cc40*/  LDL.LU R252, [R1+0x710] ;  /* 0x0007100001fc7983 */ /* 0x0003680000300800 */
[----:B------:R-:W4:Y:S04]  /*cc50*/  LDL.LU.64 R92, [R1+0x708] ;  /* 0x00070800015c7983 */ /* 0x000f280000300a00 */
[----:B------:R1:W-:Y:S01]  /*cc60*/  LDGSTS.E [R201+0x26a00], [R68.64], P6 ;  /* 0x26a0000044c97fae */ /* 0x0003e2000b12184c */
[----:B------:R-:W-:-:S03]  /*cc70*/  ISETP.NE.U32.AND P6, PT, R45, RZ, PT ;  /* 0x000000ff2d00720c */ /* 0x000fc60003fc5070 */
[----:B------:R-:W4:Y:S04]  /*cc80*/  LDL.LU.64 R84, [R1+0x700] ;  /* 0x0007000001547983 */ /* 0x000f280000300a00 */
[----:B------:R2:W5:Y:S01]  /*cc90*/  LDL.LU R0, [R1+0x6f8] ;  /* 0x0006f80001007983 */ /* 0x0005620000300800 */
[----:B-1----:R-:W-:-:S03]  /*cca0*/  IMAD.U32 R201, RZ, RZ, UR6 ;  /* 0x00000006ffc97e24 */ /* 0x002fc6000f8e00ff */
[----:B------:R-:W4:Y:S04]  /*ccb0*/  LDL.LU.64 R76, [R1+0x6f0] ;  /* 0x0006f000014c7983 */ /* 0x000f280000300a00 */
[----:B------:R-:W4:Y:S01]  /*ccc0*/  LDL.LU.64 R68, [R1+0x6e8] ;  /* 0x0006e80001447983 */ /* 0x000f220000300a00 */
[----:B------:R-:W-:-:S04]  /*ccd0*/  IMAD.WIDE R28, R201, 0x4, R28 ;  /* 0x00000004c91c7825 */ /* 0x000fc800078e021c */
[----:B------:R-:W-:-:S04]  /*cce0*/  IMAD.WIDE R20, R201, 0x4, R20 ;  /* 0x00000004c9147825 */ /* 0x000fc800078e0214 */
[----:B------:R-:W-:-:S04]  /*ccf0*/  IMAD.WIDE R12, R201, 0x4, R12 ;  /* 0x00000004c90c7825 */ /* 0x000fc800078e020c */
[----:B--2---:R-:W-:-:S04]  /*cd00*/  IMAD.WIDE R60, R196, 0x4, R60 ;  /* 0x00000004c43c7825 */ /* 0x004fc800078e023c */
[----:B---3--:R-:W-:Y:S01]  /*cd10*/  IMAD.WIDE R44, R44, 0x4, R52 ;  /* 0x000000042c2c7825 */ /* 0x008fe200078e0234 */
[----:B------:R1:W-:Y:S04]  /*cd20*/  STL.64 [R1+0x50], R60 ;  /* 0x0000503c01007387 */ /* 0x0003e80000100a00 */
[----:B-1----:R-:W2:Y:S04]  /*cd30*/  LDL.LU.64 R60, [R1+0x6e0] ;  /* 0x0006e000013c7983 */ /* 0x002ea80000300a00 */
[----:B------:R-:W3:Y:S01]  /*cd40*/  LDL.LU.64 R52, [R1+0x6d8] ;  /* 0x0006d80001347983 */ /* 0x000ee20000300a00 */
[----:B----4-:R-:W-:-:S03]  /*cd50*/  IMAD.WIDE R36, R201, 0x4, R36 ;  /* 0x00000004c9247825 */ /* 0x010fc600078e0224 */
[----:B------:R1:W-:Y:S04]  /*cd60*/  STL.64 [R1+0x48], R44 ;  /* 0x0000482c01007387 */ /* 0x0003e80000100a00 */
[----:B-1----:R-:W4:Y:S01]  /*cd70*/  LDL.LU.64 R44, [R1+0x6d0] ;  /* 0x0006d000012c7983 */ /* 0x002f220000300a00 */
[----:B------:R-:W-:-:S03]  /*cd80*/  IMAD.WIDE R4, R201, 0x4, R4 ;  /* 0x00000004c9047825 */ /* 0x000fc600078e0204 */
        /* <DEDUP_REMOVED lines=9> */
[----:B-1----:R-:W2:Y:S01]  /*ce20*/  LDL.LU.64 R4, [R1+0x6a8] ;  /* 0x0006a80001047983 */ /* 0x002ea20000300a00 */
[----:B------:R-:W-:-:S05]  /*ce30*/  IMAD.WIDE R198, R201, 0x4, R198 ;  /* 0x00000004c9c67825 */ /* 0x000fca00078e02c6 */
[----:B------:R1:W-:Y:S01]  /*ce40*/  STL.64 [R1+0x18], R198 ;  /* 0x000018c601007387 */ /* 0x0003e20000100a00 */
[----:B------:R-:W-:-:S04]  /*ce50*/  IMAD.WIDE R250, R201, 0x4, R250 ;  /* 0x00000004c9fa7825 */ /* 0x000fc800078e02fa */
[----:B-1----:R-:W-:-:S05]  /*ce60*/  IMAD.WIDE R198, R201, 0x4, R248 ;  /* 0x00000004c9c67825 */ /* 0x002fca00078e02f8 */
[----:B------:R1:W-:Y:S04]  /*ce70*/  STL.64 [R1+0x688], R198 ;  /* 0x000688c601007387 */ /* 0x0003e80000100a00 */
[----:B------:R-:W-:Y:S01]  /*ce80*/  STL.64 [R1+0x10], R250 ;  /* 0x000010fa01007387 */ /* 0x000fe20000100a00 */
[----:B--2---:R-:W-:-:S03]  /*ce90*/  IMAD.WIDE R248, R201, 0x4, R4 ;  /* 0x00000004c9f87825 */ /* 0x004fc600078e0204 */
[----:B------:R-:W2:Y:S04]  /*cea0*/  LDL.LU.64 R4, [R1+0x120] ;  /* 0x0001200001047983 */ /* 0x000ea80000300a00 */
[----:B-1----:R-:W2:Y:S04]  /*ceb0*/  LDL.LU.64 R198, [R1+0x48] ;  /* 0x0000480001c67983 */ /* 0x002ea80000300a00 */
[----:B------:R-:W-:Y:S04]  /*cec0*/  STL.64 [R1], R248 ;  /* 0x000000f801007387 */ /* 0x000fe80000100a00 */
[----:B--2---:R1:W-:Y:S04]  /*ced0*/  STL.64 [R1+0x690], R198 ;  /* 0x000690c601007387 */ /* 0x0043e80000100a00 */
[----:B-1----:R-:W2:Y:S04]  /*cee0*/  LDL.LU.64 R198, [R1+0x50] ;  /* 0x0000500001c67983 */ /* 0x002ea80000300a00 */
[----:B--2---:R1:W-:Y:S04]  /*cef0*/  STL.64 [R1+0x698], R198 ;  /* 0x000698c601007387 */ /* 0x0043e80000100a00 */
[----:B-1----:R-:W2:Y:S01]  /*cf00*/  LDL.LU.64 R198, [R1+0x110] ;  /* 0x0001100001c67983 */ /* 0x002ea20000300a00 */
[----:B------:R-:W-:-:S03]  /*cf10*/  IMAD.WIDE R250, R201, 0x4, R6 ;  /* 0x00000004c9fa7825 */ /* 0x000fc600078e0206 */
[----:B--2---:R1:W-:Y:S04]  /*cf20*/  STL.64 [R1+0x6a0], R198 ;  /* 0x0006a0c601007387 */ /* 0x0043e80000100a00 */
[----:B-1----:R-:W2:Y:S01]  /*cf30*/  LDL.LU.64 R198, [R1+0x118] ;  /* 0x0001180001c67983 */ /* 0x002ea20000300a00 */
[----:B------:R-:W-:Y:S02]  /*cf40*/  IMAD.U32 R7, RZ, RZ, UR5 ;  /* 0x00000005ff077e24 */ /* 0x000fe4000f8e00ff */
[----:B------:R-:W-:-:S04]  /*cf50*/  IMAD.WIDE R248, R201, 0x4, R8 ;  /* 0x00000004c9f87825 */ /* 0x000fc800078e0208 */
[----:B--2---:R-:W-:Y:S02]  /*cf60*/  IMAD.WIDE R6, R7, 0x4, R198 ;  /* 0x0000000407067825 */ /* 0x004fe400078e02c6 */
[----:B------:R-:W2:Y:S02]  /*cf70*/  LDL.LU.64 R198, [R1+0x6a0] ;  /* 0x0006a00001c67983 */ /* 0x000ea40000300a00 */
[----:B------:R-:W-:Y:S02]  /*cf80*/  IMAD.U32 R9, RZ, RZ, UR5 ;  /* 0x00000005ff097e24 */ /* 0x000fe4000f8e00ff */
[----:B------:R-:W-:-:S04]  /*cf90*/  IMAD.WIDE R10, R201, 0x4, R10 ;  /* 0x00000004c90a7825 */ /* 0x000fc800078e020a */
[----:B--2---:R-:W-:Y:S02]  /*cfa0*/  IMAD.WIDE R8, R9, 0x4, R198 ;  /* 0x0000000409087825 */ /* 0x004fe400078e02c6 */
[----:B------:R-:W2:Y:S02]  /*cfb0*/  LDL.LU.64 R198, [R1+0x698] ;  /* 0x0006980001c67983 */ /* 0x000ea40000300a00 */
[----:B------:R-:W-:-:S04]  /*cfc0*/  IMAD.WIDE R12, R201, 0x4, R12 ;  /* 0x00000004c90c7825 */ /* 0x000fc800078e020c */
        /* <DEDUP_REMOVED lines=15> */
[----:B----4-:R-:W-:-:S04]  /*d0c0*/  IMAD.WIDE R44, R201, 0x4, R44 ;  /* 0x00000004c92c7825 */ /* 0x010fc800078e022c */
[----:B------:R-:W-:-:S04]  /*d0d0*/  IMAD.WIDE R46, R201, 0x4, R46 ;  /* 0x00000004c92e7825 */ /* 0x000fc800078e022e */
[----:B------:R-:W-:-:S04]  /*d0e0*/  IMAD.WIDE R48, R201, 0x4, R48 ;  /* 0x00000004c9307825 */ /* 0x000fc800078e0230 */
[----:B------:R-:W-:-:S04]  /*d0f0*/  IMAD.WIDE R50, R201, 0x4, R50 ;  /* 0x00000004c9327825 */ /* 0x000fc800078e0232 */
[----:B---3--:R-:W-:-:S04]  /*d100*/  IMAD.WIDE R52, R201, 0x4, R52 ;  /* 0x00000004c9347825 */ /* 0x008fc800078e0234 */
        /* <DEDUP_REMOVED lines=94> */
[----:B------:R-:W-:Y:S01]  /*d6f0*/  IMAD.WIDE R2, R201, 0x4, R2 ;  /* 0x00000004c9027825 */ /* 0x000fe200078e0202 */
[----:B------:R-:W-:-:S05]  /*d700*/  LOP3.LUT R201, R200, 0x40, RZ, 0x3c, !PT ;  /* 0x00000040c8c97812 */ /* 0x000fca00078e3cff */
[----:B--2---:R1:W-:Y:S04]  /*d710*/  LDGSTS.E [R201+0x26e00], [R198.64], P4 ;  /* 0x26e00000c6c97fae */ /* 0x0043e8000a12184c */
[----:B-1----:R-:W2:Y:S01]  /*d720*/  LDL.LU.64 R198, [R1+0x690] ;  /* 0x0006900001c67983 */ /* 0x002ea20000300a00 */
[----:B------:R-:W-:-:S03]  /*d730*/  IMAD.WIDE R4, R196, 0x4, R4 ;  /* 0x00000004c4047825 */ /* 0x000fc600078e0204 */
[----:B--2---:R1:W-:Y:S04]  /*d740*/  LDGSTS.E [R201+0x27200], [R198.64], P1 ;  /* 0x27200000c6c97fae */ /* 0x0043e8000892184c */
[----:B------:R2:W-:Y:S04]  /*d750*/  LDGSTS.E [R201+0x27600], [R4.64], P3 ;  /* 0x2760000004c97fae */ /* 0x0005e8000992184c */
[----:B------:R3:W-:Y:S04]  /*d760*/  LDGSTS.E [R201+0x27a00], [R6.64], P5 ;  /* 0x27a0000006c97fae */ /* 0x0007e8000a92184c */
[----:B-1----:R-:W4:Y:S04]  /*d770*/  LDL.LU.64 R198, [R1+0x688] ;  /* 0x0006880001c67983 */ /* 0x002f280000300a00 */
[----:B--2---:R-:W2:Y:S04]  /*d780*/  LDL.LU.64 R4, [R1] ;  /* 0x0000000001047983 */ /* 0x004ea80000300a00 */
[----:B---3--:R-:W3:Y:S04]  /*d790*/  LDL.LU.64 R6, [R1+0x20] ;  /* 0x0000200001067983 */ /* 0x008ee80000300a00 */
[----:B------:R1:W-:Y:S04]  /*d7a0*/  LDGSTS.E [R201+0x27e00], [R8.64], P6 ;  /* 0x27e0000008c97fae */ /* 0x0003e8000b12184c */
[----:B------:R-:W0:Y:S04]  /*d7b0*/  LDGDEPBAR ;  /* 0x00000000000079af */ /* 0x000e280000000000 */
[----:B-1----:R-:W2:Y:S01]  /*d7c0*/  LDL.LU.64 R8, [R1+0x40] ;  /* 0x0000400001087983 */ /* 0x002ea20000300a00 */
[----:B------:R-:W-:-:S03]  /*d7d0*/  LOP3.LUT R196, R197, 0x20, RZ, 0x3c, !PT ;  /* 0x00000020c5c47812 */ /* 0x000fc600078e3cff */
[----:B--2---:R1:W-:Y:S04]  /*d7e0*/  LDGSTS.E [R197+0x10000], [R8.64], P2 ;  /* 0x1000000008c57fae */ /* 0x0043e8000912184c */
[----:B---3--:R2:W-:Y:S04]  /*d7f0*/  LDGSTS.E [R197+0x10800], [R6.64], P2 ;  /* 0x1080000006c57fae */ /* 0x0085e8000912184c */
[----:B------:R3:W-:Y:S04]  /*d800*/  LDGSTS.E [R197+0x11000], [R4.64], P2 ;  /* 0x1100000004c57fae */ /* 0x0007e8000912184c */
[----:B------:R1:W-:Y:S04]  /*d810*/  LDGSTS.E [R197+0x11800], [R12.64], P2 ;  /* 0x118000000cc57fae */ /* 0x0003e8000912184c */
[----:B--2---:R-:W2:Y:S04]  /*d820*/  LDL.LU.64 R6, [R1+0x38] ;  /* 0x0000380001067983 */ /* 0x004ea80000300a00 */
[----:B---3--:R-:W3:Y:S04]  /*d830*/  LDL.LU.64 R4, [R1+0x18] ;  /* 0x0000180001047983 */ /* 0x008ee80000300a00 */
        /* <DEDUP_REMOVED lines=28> */
[----:B--2---:R2:W-:Y:S04]  /*da00*/  LDGSTS.E [R196+0x10200], [R6.64], P2 ;  /* 0x1020000006c47fae */ /* 0x0045e8000912184c */
[----:B---3--:R3:W-:Y:S04]  /*da10*/  LDGSTS.E [R196+0x10a00], [R4.64], P2 ;  /* 0x10a0000004c47fae */ /* 0x0087e8000912184c */
        /* <DEDUP_REMOVED lines=36> */
[----:B------:R2:W-:Y:S04]  /*dc60*/  LDGSTS.E [R201+0x11c00], [R16.64], P2 ;  /* 0x11c0000010c97fae */ /* 0x0005e8000912184c */
        /* <DEDUP_REMOVED lines=21> */
[----:B-1----:R-:W-:-:S03]  /*ddc0*/  LOP3.LUT R196, R197, 0x60, RZ, 0x3c, !PT ;  /* 0x00000060c5c47812 */ /* 0x002fc600078e3cff */
        /* <DEDUP_REMOVED lines=8> */
[----:B---3--:R1:W-:Y:S04]  /*de50*/  LDGSTS.E [R196+0x10600], [R4.64], P2 ;  /* 0x1060000004c47fae */ /* 0x0083e8000912184c */
[----:B----4-:R3:W-:Y:S04]  /*de60*/  LDGSTS.E [R196+0x10e00], [R198.64], P2 ;  /* 0x10e00000c6c47fae */ /* 0x0107e8000912184c */
[----:B------:R1:W-:Y:S04]  /*de70*/  LDGSTS.E [R196+0x11600], [R10.64], P2 ;  /* 0x116000000ac47fae */ /* 0x0003e8000912184c */
[----:B------:R1:W-:Y:S04]  /*de80*/  LDGSTS.E [R196+0x11e00], [R18.64], P2 ;  /* 0x11e0000012c47fae */ /* 0x0003e8000912184c */
[----:B---3--:R1:W5:Y:S04]  /*de90*/  LDL.LU.64 R198, [R1+0x680] ;  /* 0x0006800001c67983 */ /* 0x0083680000300a00 */
        /* <DEDUP_REMOVED lines=12> */
[----:B--2---:R-:W2:Y:S04]  /*df60*/  S2R R201, SR_TID.X ;  /* 0x0000000000c97919 */ /* 0x004ea80000002100 */
        /* <DEDUP_REMOVED lines=16> */
[----:B------:R-:W0:Y:S01]  /*e070*/  LDGDEPBAR ;  /* 0x00000000000079af */ /* 0x000e220000000000 */
[----:B------:R-:W-:Y:S05]  /*e080*/  @P0 BRA `(.L_x_0) ;  /* 0x0000044000000947 */ /* 0x000fea0003800000 */
[----:B--2--5:R-:W-:Y:S01]  /*e090*/  IMAD.SHL.U32 R0, R201, 0x40, RZ ;  /* 0x00000040c9007824 */ /* 0x024fe200078e00ff */
[----:B------:R-:W-:Y:S01]  /*e0a0*/  CS2R R120, SRZ ;  /* 0x0000000000787805 */ /* 0x000fe2000001ff00 */
[----:B-1----:R-:W-:Y:S01]  /*e0b0*/  CS2R R122, SRZ ;  /* 0x00000000007a7805 */ /* 0x002fe2000001ff00 */
[----:B------:R-:W-:Y:S01]  /*e0c0*/  CS2R R116, SRZ ;  /* 0x0000000000747805 */ /* 0x000fe2000001ff00 */
[----:B------:R-:W-:Y:S01]  /*e0d0*/  CS2R R118, SRZ ;  /* 0x0000000000767805 */ /* 0x000fe2000001ff00 */
[----:B------:R-:W-:Y:S01]  /*e0e0*/  LOP3.LUT R0, R0, 0x1800, RZ, 0xc0, !PT ;  /* 0x0000180000007812 */ /* 0x000fe200078ec0ff */
[----:B------:R-:W-:Y:S01]  /*e0f0*/  CS2R R112, SRZ ;  /* 0x0000000000707805 */ /* 0x000fe2000001ff00 */
[----:B------:R-:W-:Y:S01]  /*e100*/  CS2R R114, SRZ ;  /* 0x0000000000727805 */ /* 0x000fe2000001ff00 */
[----:B------:R-:W-:Y:S01]  /*e110*/  CS2R R72, SRZ ;  /* 0x0000000000487805 */ /* 0x000fe2000001ff00 */
[----:B------:R-:W-:Y:S01]  /*e120*/  CS2R R74, SRZ ;  /* 0x00000000004a7805 */ /* 0x000fe2000001ff00 */
[----:B------:R1:W-:Y:S01]  /*e130*/  STL [R1+0x3c8], R0 ;  /* 0x0003c80001007387 */ /* 0x0003e20000100800 */
[----:B------:R-:W-:Y:S01]  /*e140*/  CS2R R88, SRZ ;  /* 0x0000000000587805 */ /* 0x000fe2000001ff00 */
        /* <DEDUP_REMOVED lines=55> */
[----:B------:R-:W-:Y:S05]  /*e4c0*/  BRA `(.L_x_1) ;  /* 0x0000e8c000007947 */ /* 0x000fea0003800000 */
.L_x_0:
[----:B--2---:R-:W2:Y:S04]  /*e4d0*/  LDL.LU R6, [R1+0x344] ;  /* 0x0003440001067983 */ /* 0x004ea80000300800 */
[----:B-1----:R-:W3:Y:S04]  /*e4e0*/  LDL.LU R5, [R1+0x3c0] ;  /* 0x0003c00001057983 */ /* 0x002ee80000300800 */
[----:B------:R-:W4:Y:S04]  /*e4f0*/  LDL.LU R16, [R1+0x350] ;  /* 0x0003500001107983 */ /* 0x000f280000300800 */
[----:B------:R-:W4:Y:S04]  /*e500*/  LDL.LU R15, [R1+0x34c] ;  /* 0x00034c00010f7983 */ /* 0x000f280000300800 */
[----:B------:R-:W4:Y:S04]  /*e510*/  LDL.LU R14, [R1+0x348] ;  /* 0x00034800010e7983 */ /* 0x000f280000300800 */
[----:B------:R-:W4:Y:S04]  /*e520*/  LDL.LU R13, [R1+0x3c8] ;  /* 0x0003c800010d7983 */ /* 0x000f280000300800 */
[----:B------:R-:W4:Y:S04]  /*e530*/  LDL.LU R12, [R1+0x340] ;  /* 0x00034000010c7983 */ /* 0x000f280000300800 */
[----:B------:R-:W4:Y:S04]  /*e540*/  LDL R8, [R1+0x33c] ;  /* 0x00033c0001087983 */ /* 0x000f280000100800 */
[----:B------:R-:W4:Y:S04]  /*e550*/  LDL.LU R9, [R1+0x338] ;  /* 0x0003380001097983 */ /* 0x000f280000300800 */
[----:B------:R-:W4:Y:S04]  /*e560*/  LDL.LU R11, [R1+0x334] ;  /* 0x00033400010b7983 */ /* 0x000f280000300800 */
[----:B------:R-:W4:Y:S04]  /*e570*/  LDL.LU R7, [R1+0x330] ;  /* 0x0003300001077983 */ /* 0x000f280000300800 */
[----:B------:R-:W4:Y:S01]  /*e580*/  LDL.LU R10, [R1+0x32c] ;  /* 0x00032c00010a7983 */ /* 0x000f220000300800 */
[----:B------:R-:W-:-:S02]  /*e590*/  IMAD.U32 R2, RZ, RZ, UR5 ;  /* 0x00000005ff027e24 */ /* 0x000fc4000f8e00ff */
[----:B------:R-:W-:Y:S01]  /*e5a0*/  IMAD.MOV.U32 R17, RZ, RZ, c[0x0][0x188] ;  /* 0x00006200ff117624 */ /* 0x000fe200078e00ff */
[----:B------:R-:W1:Y:S04]  /*e5b0*/  S2R R3, SR_TID.X ;  /* 0x0000000000037919 */ /* 0x000e680000002100 */
[----:B------:R-:W-:Y:S04]  /*e5c0*/  STL [R1+0x68c], R200 ;  /* 0x00068cc801007387 */ /* 0x000fe80000100800 */
[----:B-----5:R-:W-:Y:S04]  /*e5d0*/  STL [R1+0x688], R198 ;  /* 0x000688c601007387 */ /* 0x020fe80000100800 */
[----:B------:R-:W-:Y:S04]  /*e5e0*/  STL [R1+0x684], R197 ;  /* 0x000684c501007387 */ /* 0x000fe80000100800 */
[----:B------:R3:W-:Y:S01]  /*e5f0*/  STL [R1+0x680], R0 ;  /* 0x0006800001007387 */ /* 0x0007e20000100800 */
[----:B-1----:R-:W-:-:S02]  /*e600*/  SHF.R.U32.HI R18, RZ, 0x6, R3 ;  /* 0x00000006ff127819 */ /* 0x002fc40000011603 */
[----:B------:R-:W-:Y:S02]  /*e610*/  SHF.R.U32.HI R19, RZ, 0x6, R3 ;  /* 0x00000006ff137819 */ /* 0x000fe40000011603 */
[----:B------:R-:W-:Y:S02]  /*e620*/  SGXT.U32 R18, R18, 0x1 ;  /* 0x000000011212781a */ /* 0x000fe40000000000 */
[----:B------:R-:W-:-:S03]  /*e630*/  SGXT.U32 R19, R19, 0x1 ;  /* 0x000000011313781a */ /* 0x000fc60000000000 */
[----:B------:R-:W-:Y:S02]  /*e640*/  IMAD R18, R18, c[0x0][0x188], RZ ;  /* 0x0000620012127a24 */ /* 0x000fe400078e02ff */
[----:B------:R-:W-:Y:S02]  /*e650*/  IMAD R19, R19, c[0x0][0x188], RZ ;  /* 0x0000620013137a24 */ /* 0x000fe400078e02ff */
[----:B------:R-:W-:-:S03]  /*e660*/  IMAD R17, R17, 0x2, R18 ;  /* 0x0000000211117824 */ /* 0x000fc600078e0212 */
[----:B------:R-:W-:Y:S01]  /*e670*/  SHF.R.S32.HI R3, RZ, 0x1f, R19 ;  /* 0x0000001fff037819 */ /* 0x000fe20000011413 */
[----:B------:R-:W1:Y:S01]  /*e680*/  S2R R128, SR_TID.X ;  /* 0x0000000000807919 */ /* 0x000e620000002100 */
[----:B--2---:R-:W-:Y:S02]  /*e690*/  SHF.R.S32.HI R4, RZ, 0x1f, R6 ;  /* 0x0000001fff047819 */ /* 0x004fe40000011406 */
[----:B---3--:R-:W-:Y:S02]  /*e6a0*/  LEA R0, P2, R2, R5, 0x3 ;  /* 0x0000000502007211 */ /* 0x008fe400078418ff */
[----:B------:R-:W-:Y:S02]  /*e6b0*/  SHF.L.U64.HI R4, R6, 0x2, R4 ;  /* 0x0000000206047819 */ /* 0x000fe40000010204 */
[----:B------:R-:W-:Y:S01]  /*e6c0*/  SHF.R.S32.HI R6, RZ, 0x1f, R17 ;  /* 0x0000001fff067819 */ /* 0x000fe20000011411 */
[----:B------:R2:W-:Y:S01]  /*e6d0*/  STL [R1+0x3c4], R0 ;  /* 0x0003c40001007387 */ /* 0x0005e20000100800 */
[----:B----4-:R-:W-:-:S02]  /*e6e0*/  SHF.R.S32.HI R5, RZ, 0x1f, R16 ;  /* 0x0000001fff057819 */ /* 0x010fc40000011410 */
[----:B------:R-:W-:Y:S02]  /*e6f0*/  SHF.R.S32.HI R2, RZ, 0x1f, R15 ;  /* 0x0000001fff027819 */ /* 0x000fe4000001140f */
[----:B------:R-:W-:Y:S02]  /*e700*/  SHF.L.U64.HI R6, R17, 0x2, R6 ;  /* 0x0000000211067819 */ /* 0x000fe40000010206 */
[----:B--2---:R-:W-:Y:S02]  /*e710*/  SHF.L.U64.HI R0, R19, 0x2, R3 ;  /* 0x0000000213007819 */ /* 0x004fe40000010203 */
[----:B------:R-:W-:Y:S02]  /*e720*/  SHF.L.U64.HI R3, R16, 0x2, R5 ;  /* 0x0000000210037819 */ /* 0x000fe40000010205 */
[----:B------:R-:W-:Y:S01]  /*e730*/  SHF.R.S32.HI R5, RZ, 0x1f, R13 ;  /* 0x0000001fff057819 */ /* 0x000fe2000001140d */
[----:B------:R2:W-:Y:S03]  /*e740*/  STL [R1+0x374], R0 ;  /* 0x0003740001007387 */ /* 0x0005e60000100800 */
[----:B------:R-:W-:Y:S01]  /*e750*/  SHF.L.U64.HI R5, R13, 0x2, R5 ;  /* 0x000000020d057819 */ /* 0x000fe20000010205 */
[----:B------:R3:W-:Y:S04]  /*e760*/  STL [R1+0x370], R6 ;  /* 0x0003700601007387 */ /* 0x0007e80000100800 */
[----:B------:R4:W-:Y:S01]  /*e770*/  STL [R1+0x36c], R3 ;  /* 0x00036c0301007387 */ /* 0x0009e20000100800 */
[----:B--2---:R-:W-:-:S02]  /*e780*/  SHF.L.U64.HI R0, R15, 0x2, R2 ;  /* 0x000000020f007819 */ /* 0x004fc40000010202 */
[----:B------:R-:W-:Y:S02]  /*e790*/  SHF.R.S32.HI R2, RZ, 0x1f, R8 ;  /* 0x0000001fff027819 */ /* 0x000fe40000011408 */
[----:B---3--:R-:W-:Y:S01]  /*e7a0*/  SHF.R.S32.HI R6, RZ, 0x1f, R14 ;  /* 0x0000001fff067819 */ /* 0x008fe2000001140e */
[----:B------:R2:W-:Y:S01]  /*e7b0*/  STL [R1+0x368], R0 ;  /* 0x0003680001007387 */ /* 0x0005e20000100800 */
[----:B----4-:R-:W-:-:S04]  /*e7c0*/  SHF.R.S32.HI R3, RZ, 0x1f, R12 ;  /* 0x0000001fff037819 */ /* 0x010fc8000001140c */
[----:B------:R-:W-:Y:S02]  /*e7d0*/  SHF.L.U64.HI R3, R12, 0x2, R3 ;  /* 0x000000020c037819 */ /* 0x000fe40000010203 */
[----:B--2---:R-:W-:Y:S02]  /*e7e0*/  SHF.L.U64.HI R0, R14, 0x2, R6 ;  /* 0x000000020e007819 */ /* 0x004fe40000010206 */
[----:B------:R-:W-:-:S03]  /*e7f0*/  SHF.R.S32.HI R6, RZ, 0x1f, R9 ;  /* 0x0000001fff067819 */ /* 0x000fc60000011409 */
[----:B------:R2:W-:Y:S04]  /*e800*/  STL [R1+0x364], R0 ;  /* 0x0003640001007387 */ /* 0x0005e80000100800 */
[----:B------:R3:W-:Y:S01]  /*e810*/  STL [R1+0x360], R5 ;  /* 0x0003600501007387 */ /* 0x0007e20000100800 */
[----:B--2---:R-:W-:-:S03]  /*e820*/  SHF.L.U64.HI R0, R8, 0x2, R2 ;  /* 0x0000000208007819 */ /* 0x004fc60000010202 */
[----:B------:R-:W2:Y:S01]  /*e830*/  LDL.LU R8, [R1+0x130] ;  /* 0x0001300001087983 */ /* 0x000ea20000300800 */
[----:B------:R-:W-:Y:S02]  /*e840*/  SHF.R.S32.HI R2, RZ, 0x1f, R10 ;  /* 0x0000001fff027819 */ /* 0x000fe4000001140a */
[----:B---3--:R-:W-:Y:S01]  /*e850*/  SHF.R.S32.HI R5, RZ, 0x1f, R11 ;  /* 0x0000001fff057819 */ /* 0x008fe2000001140b */
[----:B------:R3:W-:Y:S03]  /*e860*/  STL [R1+0x35c], R3 ;  /* 0x00035c0301007387 */ /* 0x0007e60000100800 */
[----:B------:R-:W-:Y:S01]  /*e870*/  SHF.L.U64.HI R5, R11, 0x2, R5 ;  /* 0x000000020b057819 */ /* 0x000fe20000010205 */
[----:B------:R4:W-:Y:S01]  /*e880*/  STL [R1+0x358], R0 ;  /* 0x0003580001007387 */ /* 0x0009e20000100800 */
[----:B---3--:R-:W-:Y:S02]  /*e890*/  SHF.R.S32.HI R3, RZ, 0x1f, R7 ;  /* 0x0000001fff037819 */ /* 0x008fe40000011407 */
[----:B----4-:R-:W-:-:S02]  /*e8a0*/  SHF.L.U64.HI R0, R9, 0x2, R6 ;  /* 0x0000000209007819 */ /* 0x010fc40000010206 */
[----:B------:R-:W-:Y:S02]  /*e8b0*/  LOP3.LUT R9, R201, 0x3f, RZ, 0xc0, !PT ;  /* 0x0000003fc9097812 */ /* 0x000fe400078ec0ff */
[C---:B-1----:R-:W-:Y:S01]  /*e8c0*/  LOP3.LUT R6, R128.reuse, 0x3, RZ, 0xc0, !PT ;  /* 0x0000000380067812 */ /* 0x042fe200078ec0ff */
[----:B------:R1:W-:Y:S02]  /*e8d0*/  STL [R1+0x354], R0 ;  /* 0x0003540001007387 */ /* 0x0003e40000100800 */
[----:B------:R-:W-:Y:S02]  /*e8e0*/  IMAD R9, R9, c[0x0][0x18c], RZ ;  /* 0x0000630009097a24 */ /* 0x000fe400078e02ff */
[----:B------:R3:W-:Y:S01]  /*e8f0*/  STL [R1+0x350], R5 ;  /* 0x0003500501007387 */ /* 0x0007e20000100800 */
[----:B-1----:R-:W-:Y:S01]  /*e900*/  SHF.L.U64.HI R0, R7, 0x2, R3 ;  /* 0x0000000207007819 */ /* 0x002fe20000010203 */
[----:B------:R-:W-:Y:S02]  /*e910*/  USHF.R.S32.HI UR9, URZ, 0x1f, UR5 ;  /* 0x0000001f3f097899 */ /* 0x000fe40008011405 */
[----:B------:R-:W-:Y:S01]  /*e920*/  USHF.R.S32.HI UR10, URZ, 0x1f, UR6 ;  /* 0x0000001f3f0a7899 */ /* 0x000fe20008011406 */
[----:B---3--:R-:W-:Y:S01]  /*e930*/  LOP3.LUT R5, R128, 0x1c, RZ, 0xc0, !PT ;  /* 0x0000001c80057812 */ /* 0x008fe200078ec0ff */
[----:B------:R1:W-:Y:S01]  /*e940*/  STL [R1+0x34c], R0 ;  /* 0x00034c0001007387 */ /* 0x0003e20000100800 */
[----:B------:R-:W-:Y:S01]  /*e950*/  USHF.L.U32 UR7, UR6, 0x3, URZ ;  /* 0x0000000306077899 */ /* 0x000fe2000800063f */
[----:B------:R-:W-:Y:S01]  /*e960*/  SHF.R.S32.HI R201, RZ, 0x1f, R252 ;  /* 0x0000001fffc97819 */ /* 0x000fe200000114fc */
[----:B------:R-:W-:Y:S01]  /*e970*/  IMAD.MOV.U32 R7, RZ, RZ, 0x3f ;  /* 0x0000003fff077424 */ /* 0x000fe200078e00ff */
[----:B-1----:R-:W-:-:S02]  /*e980*/  SHF.L.U64.HI R0, R10, 0x2, R2 ;  /* 0x000000020a007819 */ /* 0x002fc40000010202 */
[----:B------:R-:W-:Y:S01]  /*e990*/  SHF.R.S32.HI R2, RZ, 0x1f, R9 ;  /* 0x0000001fff027819 */ /* 0x000fe20000011409 */
[----:B------:R-:W-:Y:S01]  /*e9a0*/  USHF.L.U64.HI UR8, UR6, 0x3, UR10 ;  /* 0x0000000306087899 */ /* 0x000fe2000801020a */
[C---:B------:R-:W-:Y:S01]  /*e9b0*/  LEA R202, P0, R252.reuse, UR7, 0x2 ;  /* 0x00000007fcca7c11 */ /* 0x040fe2000f8010ff */
[----:B------:R1:W-:Y:S01]  /*e9c0*/  STL [R1+0x348], R0 ;  /* 0x0003480001007387 */ /* 0x0003e20000100800 */
[----:B------:R-:W-:Y:S02]  /*e9d0*/  SHF.L.U64.HI R2, R9, 0x2, R2 ;  /* 0x0000000209027819 */ /* 0x000fe40000010202 */
[----:B------:R-:W-:Y:S01]  /*e9e0*/  IADD3 R7, R7, c[0x0][0x180], RZ ;  /* 0x0000600007077a10 */ /* 0x000fe20007ffe0ff */
[----:B------:R-:W3:Y:S01]  /*e9f0*/  LDL.LU R19, [R1+0x134] ;  /* 0x0001340001137983 */ /* 0x000ee20000300800 */
[----:B------:R-:W-:Y:S02]  /*ea00*/  LEA.HI.X R201, R252, UR8, R201, 0x2, P0 ;  /* 0x00000008fcc97c11 */ /* 0x000fe400080f14c9 */
[----:B------:R-:W-:Y:S01]  /*ea10*/  SHF.R.S32.HI R3, RZ, 0x1f, R7 ;  /* 0x0000001fff037819 */ /* 0x000fe20000011407 */
[----:B------:R-:W4:Y:S01]  /*ea20*/  LDL.LU R13, [R1+0x138] ;  /* 0x00013800010d7983 */ /* 0x000f220000300800 */
[----:B-1----:R-:W-:-:S03]  /*ea30*/  IMAD R0, R6, 0x120, R5 ;  /* 0x0000012006007824 */ /* 0x002fc600078e0205 */
[----:B------:R-:W4:Y:S04]  /*ea40*/  LDL.LU R10, [R1+0x13c] ;  /* 0x00013c00010a7983 */ /* 0x000f280000300800 */
[----:B------:R-:W4:Y:S04]  /*ea50*/  LDL.LU R9, [R1+0x140] ;  /* 0x0001400001097983 */ /* 0x000f280000300800 */
[----:B------:R1:W-:Y:S04]  /*ea60*/  STL [R1+0x690], R2 ;  /* 0x0006900201007387 */ /* 0x0003e80000100800 */
[----:B------:R-:W4:Y:S04]  /*ea70*/  LDL.LU R18, [R1+0x144] ;  /* 0x0001440001127983 */ /* 0x000f280000300800 */
[----:B------:R-:W4:Y:S04]  /*ea80*/  LDL.LU R17, [R1+0x148] ;  /* 0x0001480001117983 */ /* 0x000f280000300800 */
[----:B------:R1:W-:Y:S04]  /*ea90*/  STL [R1+0x338], R0 ;  /* 0x0003380001007387 */ /* 0x0003e80000100800 */
[----:B------:R-:W4:Y:S04]  /*eaa0*/  LDL.LU R14, [R1+0x14c] ;  /* 0x00014c00010e7983 */ /* 0x000f280000300800 */
[----:B------:R-:W4:Y:S01]  /*eab0*/  LDL.LU R11, [R1+0x150] ;  /* 0x00015000010b7983 */ /* 0x000f220000300800 */
[----:B------:R-:W-:-:S02]  /*eac0*/  IMAD.U32 R5, RZ, RZ, UR5 ;  /* 0x00000005ff057e24 */ /* 0x000fc4000f8e00ff */
[----:B------:R-:W-:-:S05]  /*ead0*/  IMAD.U32 R6, RZ, RZ, UR9 ;  /* 0x00000009ff067e24 */ /* 0x000fca000f8e00ff */
[----:B------:R-:W-:-:S05]  /*eae0*/  LEA.HI.X R197, R5, R4, R6, 0x3, P2 ;  /* 0x0000000405c57211 */ /* 0x000fca00010f1c06 */
[----:B------:R-:W-:Y:S04]  /*eaf0*/  STL [R1+0x694], R197 ;  /* 0x000694c501007387 */ /* 0x000fe80000100800 */
[----:B------:R-:W4:Y:S04]  /*eb00*/  LDL.LU R16, [R1+0x154] ;  /* 0x0001540001107983 */ /* 0x000f280000300800 */
[----:B------:R-:W4:Y:S04]  /*eb10*/  LDL.LU R15, [R1+0x158] ;  /* 0x00015800010f7983 */ /* 0x000f280000300800 */
[----:B------:R-:W4:Y:S01]  /*eb20*/  LDL.LU R12, [R1+0x15c] ;  /* 0x00015c00010c7983 */ /* 0x000f220000300800 */
[----:B--2---:R-:W-:-:S02]  /*eb30*/  SHF.R.S32.HI R203, RZ, 0x1f, R8 ;  /* 0x0000001fffcb7819 */ /* 0x004fc40000011408 */
[----:B------:R-:W-:-:S04]  /*eb40*/  LEA R204, P1, R8, UR7, 0x2 ;  /* 0x0000000708cc7c11 */ /* 0x000fc8000f8210ff */
[----:B------:R-:W-:Y:S02]  /*eb50*/  LEA.HI.X R203, R8, UR8, R203, 0x2, P1 ;  /* 0x0000000808cb7c11 */ /* 0x000fe400088f14cb */
[----:B------:R-:W2:Y:S01]  /*eb60*/  LDL.LU R8, [R1+0x160] ;  /* 0x0001600001087983 */ /* 0x000ea20000300800 */
[----:B---3--:R-:W-:Y:S02]  /*eb70*/  SHF.R.S32.HI R205, RZ, 0x1f, R19 ;  /* 0x0000001fffcd7819 */ /* 0x008fe40000011413 */
[----:B------:R-:W-:Y:S02]  /*eb80*/  LEA R206, P0, R19, UR7, 0x2 ;  /* 0x0000000713ce7c11 */ /* 0x000fe4000f8010ff */
[----:B----4-:R-:W-:Y:S02]  /*eb90*/  SHF.R.S32.HI R207, RZ, 0x1f, R13 ;  /* 0x0000001fffcf7819 */ /* 0x010fe4000001140d */
[----:B------:R-:W-:Y:S02]  /*eba0*/  LEA R208, P1, R13, UR7, 0x2 ;  /* 0x000000070dd07c11 */ /* 0x000fe4000f8210ff */
[----:B------:R-:W-:-:S02]  /*ebb0*/  SHF.R.S32.HI R209, RZ, 0x1f, R10 ;  /* 0x0000001fffd17819 */ /* 0x000fc4000001140a */
[C---:B------:R-:W-:Y:S02]  /*ebc0*/  LEA R210, P2, R10.reuse, UR7, 0x2 ;  /* 0x000000070ad27c11 */ /* 0x040fe4000f8410ff */
[----:B------:R-:W-:Y:S02]  /*ebd0*/  SHF.R.S32.HI R211, RZ, 0x1f, R9 ;  /* 0x0000001fffd37819 */ /* 0x000fe40000011409 */
[----:B------:R-:W-:Y:S02]  /*ebe0*/  LEA R212, P3, R9, UR7, 0x2 ;  /* 0x0000000709d47c11 */ /* 0x000fe4000f8610ff */
[----:B------:R-:W-:Y:S02]  /*ebf0*/  LEA.HI.X R205, R19, UR8, R205, 0x2, P0 ;  /* 0x0000000813cd7c11 */ /* 0x000fe400080f14cd */
[----:B------:R-:W-:Y:S01]  /*ec00*/  LEA.HI.X R207, R13, UR8, R207, 0x2, P1 ;  /* 0x000000080dcf7c11 */ /* 0x000fe200088f14cf */
[----:B------:R-:W3:Y:S01]  /*ec10*/  LDL.LU R19, [R1+0x164] ;  /* 0x0001640001137983 */ /* 0x000ee20000300800 */
[----:B------:R-:W-:-:S02]  /*ec20*/  LEA.HI.X R209, R10, UR8, R209, 0x2, P2 ;  /* 0x000000080ad17c11 */ /* 0x000fc400090f14d1 */
[----:B------:R-:W-:Y:S01]  /*ec30*/  SHF.R.S32.HI R213, RZ, 0x1f, R18 ;  /* 0x0000001fffd57819 */ /* 0x000fe20000011412 */
[----:B------:R-:W4:Y:S01]  /*ec40*/  LDL.LU R13, [R1+0x168] ;  /* 0x00016800010d7983 */ /* 0x000f220000300800 */
[----:B------:R-:W-:Y:S02]  /*ec50*/  LEA R214, P0, R18, UR7, 0x2 ;  /* 0x0000000712d67c11 */ /* 0x000fe4000f8010ff */
[----:B------:R-:W-:Y:S01]  /*ec60*/  LEA.HI.X R211, R9, UR8, R211, 0x2, P3 ;  /* 0x0000000809d37c11 */ /* 0x000fe200098f14d3 */
[----:B------:R-:W3:Y:S01]  /*ec70*/  LDL.LU R10, [R1+0x16c] ;  /* 0x00016c00010a7983 */ /* 0x000ee20000300800 */
[----:B------:R-:W-:Y:S02]  /*ec80*/  SHF.R.S32.HI R215, RZ, 0x1f, R17 ;  /* 0x0000001fffd77819 */ /* 0x000fe40000011411 */
[----:B------:R-:W-:Y:S01]  /*ec90*/  LEA R216, P1, R17, UR7, 0x2 ;  /* 0x0000000711d87c11 */ /* 0x000fe2000f8210ff */
[----:B------:R-:W3:Y:S01]  /*eca0*/  LDL.LU R9, [R1+0x170] ;  /* 0x0001700001097983 */ /* 0x000ee20000300800 */
[----:B------:R-:W-:-:S02]  /*ecb0*/  SHF.R.S32.HI R217, RZ, 0x1f, R14 ;  /* 0x0000001fffd97819 */ /* 0x000fc4000001140e */
[----:B------:R-:W-:Y:S02]  /*ecc0*/  LEA R218, P2, R14, UR7, 0x2 ;  /* 0x000000070eda7c11 */ /* 0x000fe4000f8410ff */
[----:B------:R-:W-:Y:S02]  /*ecd0*/  SHF.R.S32.HI R219, RZ, 0x1f, R11 ;  /* 0x0000001fffdb7819 */ /* 0x000fe4000001140b */
[----:B------:R-:W-:Y:S02]  /*ece0*/  LEA R220, P3, R11, UR7, 0x2 ;  /* 0x000000070bdc7c11 */ /* 0x000fe4000f8610ff */
[----:B------:R-:W-:Y:S02]  /*ecf0*/  LEA.HI.X R213, R18, UR8, R213, 0x2, P0 ;  /* 0x0000000812d57c11 */ /* 0x000fe400080f14d5 */
[----:B------:R-:W-:Y:S01]  /*ed00*/  LEA.HI.X R215, R17, UR8, R215, 0x2, P1 ;  /* 0x0000000811d77c11 */ /* 0x000fe200088f14d7 */
[----:B------:R-:W3:Y:S01]  /*ed10*/  LDL.LU R18, [R1+0x174] ;  /* 0x0001740001127983 */ /* 0x000ee20000300800 */
[----:B------:R-:W-:-:S02]  /*ed20*/  LEA.HI.X R217, R14, UR8, R217, 0x2, P2 ;  /* 0x000000080ed97c11 */ /* 0x000fc400090f14d9 */
[----:B------:R-:W-:Y:S01]  /*ed30*/  LEA.HI.X R219, R11, UR8, R219, 0x2, P3 ;  /* 0x000000080bdb7c11 */ /* 0x000fe200098f14db */
[----:B------:R-:W3:Y:S04]  /*ed40*/  LDL.LU R17, [R1+0x178] ;  /* 0x0001780001117983 */ /* 0x000ee80000300800 */
[----:B------:R-:W3:Y:S04]  /*ed50*/  LDL.LU R14, [R1+0x17c] ;  /* 0x00017c00010e7983 */ /* 0x000ee80000300800 */
[----:B------:R-:W3:Y:S01]  /*ed60*/  LDL.LU R11, [R1+0x180] ;  /* 0x00018000010b7983 */ /* 0x000ee20000300800 */
[----:B------:R-:W-:-:S02]  /*ed70*/  SHF.R.S32.HI R221, RZ, 0x1f, R16 ;  /* 0x0000001fffdd7819 */ /* 0x000fc40000011410 */
[----:B------:R-:W-:Y:S02]  /*ed80*/  LEA R222, P0, R16, UR7, 0x2 ;  /* 0x0000000710de7c11 */ /* 0x000fe4000f8010ff */
[----:B------:R-:W-:Y:S02]  /*ed90*/  SHF.R.S32.HI R223, RZ, 0x1f, R15 ;  /* 0x0000001fffdf7819 */ /* 0x000fe4000001140f */
[----:B------:R-:W-:Y:S02]  /*eda0*/  LEA R224, P1, R15, UR7, 0x2 ;  /* 0x000000070fe07c11 */ /* 0x000fe4000f8210ff */
[----:B------:R-:W-:Y:S02]  /*edb0*/  SHF.R.S32.HI R225, RZ, 0x1f, R12 ;  /* 0x0000001fffe17819 */ /* 0x000fe4000001140c */
[----:B------:R-:W-:Y:S02]  /*edc0*/  LEA R226, P2, R12, UR7, 0x2 ;  /* 0x000000070ce27c11 */ /* 0x000fe4000f8410ff */
[----:B------:R-:W-:-:S02]  /*edd0*/  LEA.HI.X R221, R16, UR8, R221, 0x2, P0 ;  /* 0x0000000810dd7c11 */ /* 0x000fc400080f14dd */
[----:B------:R-:W-:Y:S01]  /*ede0*/  LEA.HI.X R223, R15, UR8, R223, 0x2, P1 ;  /* 0x000000080fdf7c11 */ /* 0x000fe200088f14df */
[----:B------:R-:W3:Y:S01]  /*edf0*/  LDL.LU R16, [R1+0x184] ;  /* 0x0001840001107983 */ /* 0x000ee20000300800 */
[----:B------:R-:W-:-:S03]  /*ee00*/  LEA.HI.X R225, R12, UR8, R225, 0x2, P2 ;  /* 0x000000080ce17c11 */ /* 0x000fc600090f14e1 */
[----:B------:R-:W3:Y:S04]  /*ee10*/  LDL.LU R15, [R1+0x188] ;  /* 0x00018800010f7983 */ /* 0x000ee80000300800 */
[----:B------:R-:W3:Y:S01]  /*ee20*/  LDL.LU R12, [R1+0x18c] ;  /* 0x00018c00010c7983 */ /* 0x000ee20000300800 */
[----:B--2---:R-:W-:Y:S02]  /*ee30*/  SHF.R.S32.HI R227, RZ, 0x1f, R8 ;  /* 0x0000001fffe37819 */ /* 0x004fe40000011408 */
[----:B------:R-:W-:-:S04]  /*ee40*/  LEA R228, P3, R8, UR7, 0x2 ;  /* 0x0000000708e47c11 */ /* 0x000fc8000f8610ff */
[----:B------:R-:W-:Y:S02]  /*ee50*/  LEA.HI.X R227, R8, UR8, R227, 0x2, P3 ;  /* 0x0000000808e37c11 */ /* 0x000fe400098f14e3 */
[----:B------:R-:W2:Y:S04]  /*ee60*/  LDL.LU R8, [R1+0x190] ;  /* 0x0001900001087983 */ /* 0x000ea80000300800 */
[----:B------:R-:W2:Y:S01]  /*ee70*/  LDL.LU R20, [R1+0x194] ;  /* 0x0001940001147983 */ /* 0x000ea20000300800 */
[----:B----4-:R-:W-:Y:S02]  /*ee80*/  SHF.R.S32.HI R231, RZ, 0x1f, R13 ;  /* 0x0000001fffe77819 */ /* 0x010fe4000001140d */
[----:B------:R-:W-:Y:S02]  /*ee90*/  LEA R232, P1, R13, UR7, 0x2 ;  /* 0x000000070de87c11 */ /* 0x000fe4000f8210ff */
[----:B---3--:R-:W-:-:S02]  /*eea0*/  SHF.R.S32.HI R233, RZ, 0x1f, R10 ;  /* 0x0000001fffe97819 */ /* 0x008fc4000001140a */
[C---:B------:R-:W-:Y:S02]  /*eeb0*/  LEA R234, P2, R10.reuse, UR7, 0x2 ;  /* 0x000000070aea7c11 */ /* 0x040fe4000f8410ff */
[----:B------:R-:W-:Y:S02]  /*eec0*/  SHF.R.S32.HI R235, RZ, 0x1f, R9 ;  /* 0x0000001fffeb7819 */ /* 0x000fe40000011409 */
[----:B------:R-:W-:Y:S02]  /*eed0*/  LEA R236, P3, R9, UR7, 0x2 ;  /* 0x0000000709ec7c11 */ /* 0x000fe4000f8610ff */
[----:B------:R-:W-:Y:S02]  /*eee0*/  LEA.HI.X R231, R13, UR8, R231, 0x2, P1 ;  /* 0x000000080de77c11 */ /* 0x000fe400088f14e7 */
[----:B------:R-:W-:Y:S01]  /*eef0*/  LEA.HI.X R233, R10, UR8, R233, 0x2, P2 ;  /* 0x000000080ae97c11 */ /* 0x000fe200090f14e9 */
[----:B------:R-:W3:Y:S01]  /*ef00*/  LDL.LU R13, [R1+0x198] ;  /* 0x00019800010d7983 */ /* 0x000ee20000300800 */
[----:B------:R-:W-:-:S03]  /*ef10*/  LEA.HI.X R235, R9, UR8, R235, 0x2, P3 ;  /* 0x0000000809eb7c11 */ /* 0x000fc600098f14eb */
[----:B------:R-:W4:Y:S01]  /*ef20*/  LDL.LU R10, [R1+0x19c] ;  /* 0x00019c00010a7983 */ /* 0x000f220000300800 */
[----:B------:R-:W-:Y:S02]  /*ef30*/  SHF.R.S32.HI R229, RZ, 0x1f, R19 ;  /* 0x0000001fffe57819 */ /* 0x000fe40000011413 */
[----:B------:R-:W-:Y:S01]  /*ef40*/  LEA R230, P0, R19, UR7, 0x2 ;  /* 0x0000000713e67c11 */ /* 0x000fe2000f8010ff */
[----:B------:R-:W4:Y:S01]  /*ef50*/  LDL.LU R9, [R1+0x1a0] ;  /* 0x0001a00001097983 */ /* 0x000f220000300800 */
[----:B------:R-:W-:Y:S02]  /*ef60*/  SHF.R.S32.HI R239, RZ, 0x1f, R17 ;  /* 0x0000001fffef7819 */ /* 0x000fe40000011411 */
[----:B------:R-:W-:Y:S01]  /*ef70*/  LEA R240, P1, R17, UR7, 0x2 ;  /* 0x0000000711f07c11 */ /* 0x000fe2000f8210ff */
[----:B------:R-:W4:Y:S01]  /*ef80*/  LDL.LU R21, [R1+0x1a4] ;  /* 0x0001a40001157983 */ /* 0x000f220000300800 */
[----:B------:R-:W-:Y:S02]  /*ef90*/  SHF.R.S32.HI R241, RZ, 0x1f, R14 ;  /* 0x0000001ffff17819 */ /* 0x000fe4000001140e */
[----:B------:R-:W-:-:S02]  /*efa0*/  LEA R242, P2, R14, UR7, 0x2 ;  /* 0x000000070ef27c11 */ /* 0x000fc4000f8410ff */
[----:B------:R-:W-:Y:S02]  /*efb0*/  SHF.R.S32.HI R243, RZ, 0x1f, R11 ;  /* 0x0000001ffff37819 */ /* 0x000fe4000001140b */
[----:B------:R-:W-:Y:S02]  /*efc0*/  LEA R244, P3, R11, UR7, 0x2 ;  /* 0x000000070bf47c11 */ /* 0x000fe4000f8610ff */
[----:B------:R-:W-:Y:S02]  /*efd0*/  LEA.HI.X R239, R17, UR8, R239, 0x2, P1 ;  /* 0x0000000811ef7c11 */ /* 0x000fe400088f14ef */
[----:B------:R-:W-:Y:S01]  /*efe0*/  LEA.HI.X R241, R14, UR8, R241, 0x2, P2 ;  /* 0x000000080ef17c11 */ /* 0x000fe200090f14f1 */
[----:B------:R-:W4:Y:S01]  /*eff0*/  LDL.LU R17, [R1+0x1a8] ;  /* 0x0001a80001117983 */ /* 0x000f220000300800 */
[----:B------:R-:W-:Y:S02]  /*f000*/  LEA.HI.X R229, R19, UR8, R229, 0x2, P0 ;  /* 0x0000000813e57c11 */ /* 0x000fe400080f14e5 */
[----:B------:R-:W-:Y:S01]  /*f010*/  LEA.HI.X R243, R11, UR8, R243, 0x2, P3 ;  /* 0x000000080bf37c11 */ /* 0x000fe200098f14f3 */
[----:B------:R-:W4:Y:S01]  /*f020*/  LDL.LU R14, [R1+0x1ac] ;  /* 0x0001ac00010e7983 */ /* 0x000f220000300800 */
[----:B------:R-:W-:-:S02]  /*f030*/  SHF.R.S32.HI R237, RZ, 0x1f, R18 ;  /* 0x0000001fffed7819 */ /* 0x000fc40000011412 */
[C---:B------:R-:W-:Y:S01]  /*f040*/  LEA R238, P0, R18.reuse, UR7, 0x2 ;  /* 0x0000000712ee7c11 */ /* 0x040fe2000f8010ff */
[----:B------:R-:W4:Y:S04]  /*f050*/  LDL.LU R11, [R1+0x1b0] ;  /* 0x0001b000010b7983 */ /* 0x000f280000300800 */
[----:B------:R-:W4:Y:S01]  /*f060*/  LDL.LU R29, [R1+0x1b4] ;  /* 0x0001b400011d7983 */ /* 0x000f220000300800 */
[----:B------:R-:W-:-:S03]  /*f070*/  LEA.HI.X R237, R18, UR8, R237, 0x2, P0 ;  /* 0x0000000812ed7c11 */ /* 0x000fc600080f14ed */
[----:B------:R-:W4:Y:S04]  /*f080*/  LDL.LU R25, [R1+0x1b8] ;  /* 0x0001b80001197983 */ /* 0x000f280000300800 */
        /* <DEDUP_REMOVED lines=20> */
[----:B------:R-:W4:Y:S01]  /*f1d0*/  LDL.LU R178, [R1+0x20c] ;  /* 0x00020c0001b27983 */ /* 0x000f220000300800 */
[----:B------:R-:W-:-:S02]  /*f1e0*/  LOP3.LUT R41, R128, 0x7, RZ, 0xc0, !PT ;  /* 0x0000000780297812 */ /* 0x000fc400078ec0ff */
[----:B------:R-:W-:Y:S02]  /*f1f0*/  SHF.R.S32.HI R245, RZ, 0x1f, R16 ;  /* 0x0000001ffff57819 */ /* 0x000fe40000011410 */
[----:B------:R-:W-:Y:S02]  /*f200*/  SHF.R.S32.HI R247, RZ, 0x1f, R15 ;  /* 0x0000001ffff77819 */ /* 0x000fe4000001140f */
[----:B------:R-:W-:Y:S02]  /*f210*/  SHF.R.S32.HI R249, RZ, 0x1f, R12 ;  /* 0x0000001ffff97819 */ /* 0x000fe4000001140c */
[----:B------:R-:W-:Y:S02]  /*f220*/  LEA R246, P0, R16, UR7, 0x2 ;  /* 0x0000000710f67c11 */ /* 0x000fe4000f8010ff */
[----:B------:R-:W-:Y:S02]  /*f230*/  LEA R248, P1, R15, UR7, 0x2 ;  /* 0x000000070ff87c11 */ /* 0x000fe4000f8210ff */
[----:B------:R-:W-:Y:S01]  /*f240*/  LEA R250, P2, R12, UR7, 0x2 ;  /* 0x000000070cfa7c11 */ /* 0x000fe2000f8410ff */
[----:B------:R-:W-:Y:S01]  /*f250*/  IMAD.SHL.U32 R36, R41, 0x10, RZ ;  /* 0x0000001029247824 */ /* 0x000fe200078e00ff */
[----:B------:R-:W-:Y:S01]  /*f260*/  LEA.HI R3, R3, R7, RZ, 0x6 ;  /* 0x0000000703037211 */ /* 0x000fe200078f30ff */
[----:B------:R-:W-:Y:S01]  /*f270*/  IMAD.SHL.U32 R7, R128, 0x2, RZ ;  /* 0x0000000280077824 */ /* 0x000fe200078e00ff */
[----:B------:R-:W-:-:S02]  /*f280*/  LEA.HI.X R245, R16, UR8, R245, 0x2, P0 ;  /* 0x0000000810f57c11 */ /* 0x000fc400080f14f5 */
[----:B------:R-:W-:Y:S02]  /*f290*/  LEA.HI.X R247, R15, UR8, R247, 0x2, P1 ;  /* 0x000000080ff77c11 */ /* 0x000fe400088f14f7 */
[----:B------:R-:W-:Y:S02]  /*f2a0*/  LEA.HI.X R249, R12, UR8, R249, 0x2, P2 ;  /* 0x000000080cf97c11 */ /* 0x000fe400090f14f9 */
[----:B------:R-:W-:Y:S02]  /*f2b0*/  LOP3.LUT R36, R36, 0x30, R7, 0x78, !PT ;  /* 0x0000003024247812 */ /* 0x000fe400078e7807 */
[----:B--2---:R-:W-:Y:S02]  /*f2c0*/  SHF.R.S32.HI R251, RZ, 0x1f, R8 ;  /* 0x0000001ffffb7819 */ /* 0x004fe40000011408 */
[----:B------:R-:W-:Y:S02]  /*f2d0*/  LEA R252, P3, R8, UR7, 0x2 ;  /* 0x0000000708fc7c11 */ /* 0x000fe4000f8610ff */
[----:B------:R-:W-:-:S02]  /*f2e0*/  SHF.R.S32.HI R12, RZ, 0x1f, R20 ;  /* 0x0000001fff0c7819 */ /* 0x000fc40000011414 */
[----:B------:R-:W-:Y:S02]  /*f2f0*/  LEA.HI.X R251, R8, UR8, R251, 0x2, P3 ;  /* 0x0000000808fb7c11 */ /* 0x000fe400098f14fb */
[----:B------:R-:W-:-:S04]  /*f300*/  LEA R4, P0, R20, UR7, 0x2 ;  /* 0x0000000714047c11 */ /* 0x000fc8000f8010ff */
[----:B------:R-:W-:Y:S02]  /*f310*/  LEA.HI.X R12, R20, UR8, R12, 0x2, P0 ;  /* 0x00000008140c7c11 */ /* 0x000fe400080f140c */
[----:B---3--:R-:W-:Y:S02]  /*f320*/  SHF.R.S32.HI R15, RZ, 0x1f, R13 ;  /* 0x0000001fff0f7819 */ /* 0x008fe4000001140d */
[----:B------:R-:W-:Y:S02]  /*f330*/  LEA R5, P1, R13, UR7, 0x2 ;  /* 0x000000070d057c11 */ /* 0x000fe4000f8210ff */
[----:B----4-:R-:W-:Y:S02]  /*f340*/  SHF.R.S32.HI R16, RZ, 0x1f, R10 ;  /* 0x0000001fff107819 */ /* 0x010fe4000001140a */
[----:B------:R-:W-:Y:S02]  /*f350*/  LEA R6, P2, R10, UR7, 0x2 ;  /* 0x000000070a067c11 */ /* 0x000fe4000f8410ff */
[----:B------:R-:W-:-:S02]  /*f360*/  SHF.R.S32.HI R19, RZ, 0x1f, R9 ;  /* 0x0000001fff137819 */ /* 0x000fc40000011409 */
[----:B------:R-:W-:Y:S02]  /*f370*/  LEA R8, P3, R9, UR7, 0x2 ;  /* 0x0000000709087c11 */ /* 0x000fe4000f8610ff */
[----:B------:R-:W-:Y:S02]  /*f380*/  LEA.HI.X R15, R13, UR8, R15, 0x2, P1 ;  /* 0x000000080d0f7c11 */ /* 0x000fe400088f140f */
[----:B------:R-:W-:Y:S02]  /*f390*/  LEA.HI.X R16, R10, UR8, R16, 0x2, P2 ;  /* 0x000000080a107c11 */ /* 0x000fe400090f1410 */
[----:B------:R-:W-:Y:S02]  /*f3a0*/  LEA.HI.X R19, R9, UR8, R19, 0x2, P3 ;  /* 0x0000000809137c11 */ /* 0x000fe400098f1413 */
[----:B------:R-:W-:Y:S02]  /*f3b0*/  SHF.R.S32.HI R20, RZ, 0x1f, R21 ;  /* 0x0000001fff147819 */ /* 0x000fe40000011415 */
[----:B------:R-:W-:-:S02]  /*f3c0*/  LEA R7, P0, R21, UR7, 0x2 ;  /* 0x0000000715077c11 */ /* 0x000fc4000f8010ff */
[----:B------:R-:W-:Y:S02]  /*f3d0*/  SHF.R.S32.HI R23, RZ, 0x1f, R17 ;  /* 0x0000001fff177819 */ /* 0x000fe40000011411 */
[----:B------:R-:W-:Y:S02]  /*f3e0*/  LEA R9, P1, R17, UR7, 0x2 ;  /* 0x0000000711097c11 */ /* 0x000fe4000f8210ff */
[----:B------:R-:W-:Y:S02]  /*f3f0*/  SHF.R.S32.HI R24, RZ, 0x1f, R14 ;  /* 0x0000001fff187819 */ /* 0x000fe4000001140e */
[----:B------:R-:W-:Y:S02]  /*f400*/  LEA R10, P2, R14, UR7, 0x2 ;  /* 0x000000070e0a7c11 */ /* 0x000fe4000f8410ff */
[----:B------:R-:W-:Y:S02]  /*f410*/  SHF.R.S32.HI R27, RZ, 0x1f, R11 ;  /* 0x0000001fff1b7819 */ /* 0x000fe4000001140b */
[----:B------:R-:W-:-:S02]  /*f420*/  LEA R13, P3, R11, UR7, 0x2 ;  /* 0x000000070b0d7c11 */ /* 0x000fc4000f8610ff */
[----:B------:R-:W-:Y:S02]  /*f430*/  LEA.HI.X R23, R17, UR8, R23, 0x2, P1 ;  /* 0x0000000811177c11 */ /* 0x000fe400088f1417 */
[----:B------:R-:W-:Y:S02]  /*f440*/  LEA.HI.X R24, R14, UR8, R24, 0x2, P2 ;  /* 0x000000080e187c11 */ /* 0x000fe400090f1418 */
[----:B------:R-:W-:Y:S02]  /*f450*/  LEA.HI.X R20, R21, UR8, R20, 0x2, P0 ;  /* 0x0000000815147c11 */ /* 0x000fe400080f1414 */
[----:B------:R-:W-:Y:S02]  /*f460*/  LEA.HI.X R27, R11, UR8, R27, 0x2, P3 ;  /* 0x000000080b1b7c11 */ /* 0x000fe400098f141b */
[----:B------:R-:W-:Y:S02]  /*f470*/  SHF.R.S32.HI R31, RZ, 0x1f, R25 ;  /* 0x0000001fff1f7819 */ /* 0x000fe40000011419 */
[----:B------:R-:W-:-:S02]  /*f480*/  SHF.R.S32.HI R32, RZ, 0x1f, R22 ;  /* 0x0000001fff207819 */ /* 0x000fc40000011416 */
[----:B------:R-:W-:Y:S02]  /*f490*/  LEA R14, P1, R25, UR7, 0x2 ;  /* 0x00000007190e7c11 */ /* 0x000fe4000f8210ff */
[----:B------:R-:W-:Y:S02]  /*f4a0*/  LEA R17, P2, R22, UR7, 0x2 ;  /* 0x0000000716117c11 */ /* 0x000fe4000f8410ff */
[----:B------:R-:W-:Y:S02]  /*f4b0*/  SHF.R.S32.HI R28, RZ, 0x1f, R29 ;  /* 0x0000001fff1c7819 */ /* 0x000fe4000001141d */
[----:B------:R-:W-:Y:S02]  /*f4c0*/  SHF.R.S32.HI R35, RZ, 0x1f, R18 ;  /* 0x0000001fff237819 */ /* 0x000fe40000011412 */
[----:B------:R-:W-:Y:S02]  /*f4d0*/  LEA R11, P0, R29, UR7, 0x2 ;  /* 0x000000071d0b7c11 */ /* 0x000fe4000f8010ff */
        /* <DEDUP_REMOVED lines=28> */
[----:B------:R-:W-:Y:S01]  /*f6a0*/  LEA.HI.X R87, R34, UR8, R87, 0x2, P3 ;  /* 0x0000000822577c11 */ /* 0x000fe200098f1457 */
[----:B------:R-:W2:Y:S01]  /*f6b0*/  LDL.LU R176, [R1+0x210] ;  /* 0x0002100001b07983 */ /* 0x000ea20000300800 */
[----:B------:R-:W-:Y:S02]  /*f6c0*/  SHF.R.S32.HI R103, RZ, 0x1f, R180 ;  /* 0x0000001fff677819 */ /* 0x000fe400000114b4 */
[----:B------:R-:W-:Y:S01]  /*f6d0*/  LEA R46, P1, R180, UR7, 0x2 ;  /* 0x00000007b42e7c11 */ /* 0x000fe2000f8210ff */
[----:B------:R-:W3:Y:S01]  /*f6e0*/  LDL.LU R184, [R1+0x214] ;  /* 0x0002140001b87983 */ /* 0x000ee20000300800 */
[----:B------:R-:W-:-:S02]  /*f6f0*/  SHF.R.S32.HI R100, RZ, 0x1f, R181 ;  /* 0x0000001fff647819 */ /* 0x000fc400000114b5 */
[----:B------:R-:W-:Y:S01]  /*f700*/  SHF.R.S32.HI R124, RZ, 0x1f, R145 ;  /* 0x0000001fff7c7819 */ /* 0x000fe20000011491 */
[----:B------:R-:W4:Y:S01]  /*f710*/  LDL.LU R183, [R1+0x218] ;  /* 0x0002180001b77983 */ /* 0x000f220000300800 */
[----:B------:R-:W-:Y:S02]  /*f720*/  SHF.R.S32.HI R127, RZ, 0x1f, R58 ;  /* 0x0000001fff7f7819 */ /* 0x000fe4000001143a */
[----:B------:R-:W-:Y:S02]  /*f730*/  LEA R34, P0, R181, UR7, 0x2 ;  /* 0x00000007b5227c11 */ /* 0x000fe4000f8010ff */
[----:B------:R-:W-:Y:S02]  /*f740*/  LEA R57, P2, R145, UR7, 0x2 ;  /* 0x0000000791397c11 */ /* 0x000fe4000f8410ff */
[----:B------:R-:W-:Y:S02]  /*f750*/  LEA R69, P3, R58, UR7, 0x2 ;  /* 0x000000073a457c11 */ /* 0x000fe4000f8610ff */
[----:B------:R-:W-:-:S02]  /*f760*/  LEA.HI.X R103, R180, UR8, R103, 0x2, P1 ;  /* 0x00000008b4677c11 */ /* 0x000fc400088f1467 */
[----:B------:R-:W-:Y:S01]  /*f770*/  LEA.HI.X R100, R181, UR8, R100, 0x2, P0 ;  /* 0x00000008b5647c11 */ /* 0x000fe200080f1464 */
[----:B------:R-:W4:Y:S01]  /*f780*/  LDL.LU R180, [R1+0x21c] ;  /* 0x00021c0001b47983 */ /* 0x000f220000300800 */
[----:B------:R-:W-:Y:S02]  /*f790*/  LEA.HI.X R124, R145, UR8, R124, 0x2, P2 ;  /* 0x00000008917c7c11 */ /* 0x000fe400090f147c */
[----:B------:R-:W-:Y:S01]  /*f7a0*/  LEA.HI.X R127, R58, UR8, R127, 0x2, P3 ;  /* 0x000000083a7f7c11 */ /* 0x000fe200098f147f */
[----:B------:R-:W4:Y:S01]  /*f7b0*/  LDL.LU R145, [R1+0x220] ;  /* 0x0002200001917983 */ /* 0x000f220000300800 */
[----:B------:R-:W-:Y:S02]  /*f7c0*/  SHF.R.S32.HI R132, RZ, 0x1f, R177 ;  /* 0x0000001fff847819 */ /* 0x000fe400000114b1 */
[----:B------:R-:W-:Y:S01]  /*f7d0*/  LEA R58, P0, R177, UR7, 0x2 ;  /* 0x00000007b13a7c11 */ /* 0x000fe2000f8010ff */
[----:B------:R-:W4:Y:S01]  /*f7e0*/  LDL.LU R188, [R1+0x224] ;  /* 0x0002240001bc7983 */ /* 0x000f220000300800 */
[----:B------:R-:W-:-:S02]  /*f7f0*/  SHF.R.S32.HI R136, RZ, 0x1f, R146 ;  /* 0x0000001fff887819 */ /* 0x000fc40000011492 */
[----:B------:R-:W-:Y:S01]  /*f800*/  LEA R85, P2, R146, UR7, 0x2 ;  /* 0x0000000792557c11 */ /* 0x000fe2000f8410ff */
[----:B------:R-:W4:Y:S01]  /*f810*/  LDL.LU R181, [R1+0x228] ;  /* 0x0002280001b57983 */ /* 0x000f220000300800 */
[----:B------:R-:W-:Y:S02]  /*f820*/  SHF.R.S32.HI R139, RZ, 0x1f, R144 ;  /* 0x0000001fff8b7819 */ /* 0x000fe40000011490 */
[----:B------:R-:W-:Y:S02]  /*f830*/  LEA R101, P3, R144, UR7, 0x2 ;  /* 0x0000000790657c11 */ /* 0x000fe4000f8610ff */
[----:B------:R-:W-:Y:S02]  /*f840*/  LEA.HI.X R132, R177, UR8, R132, 0x2, P0 ;  /* 0x00000008b1847c11 */ /* 0x000fe400080f1484 */
[----:B------:R-:W4:Y:S01]  /*f850*/  LDL.LU R177, [R1+0x22c] ;  /* 0x00022c0001b17983 */ /* 0x000f220000300800 */
[----:B------:R-:W-:Y:S02]  /*f860*/  SHF.R.S32.HI R140, RZ, 0x1f, R182 ;  /* 0x0000001fff8c7819 */ /* 0x000fe400000114b6 */
[----:B------:R-:W-:-:S02]  /*f870*/  LEA R86, P0, R182, UR7, 0x2 ;  /* 0x00000007b6567c11 */ /* 0x000fc4000f8010ff */
[----:B------:R-:W-:Y:S02]  /*f880*/  LEA.HI.X R136, R146, UR8, R136, 0x2, P2 ;  /* 0x0000000892887c11 */ /* 0x000fe400090f1488 */
[----:B------:R-:W-:Y:S01]  /*f890*/  LEA.HI.X R139, R144, UR8, R139, 0x2, P3 ;  /* 0x00000008908b7c11 */ /* 0x000fe200098f148b */
[----:B------:R-:W4:Y:S01]  /*f8a0*/  LDL.LU R146, [R1+0x230] ;  /* 0x0002300001927983 */ /* 0x000f220000300800 */
[----:B------:R-:W-:Y:S02]  /*f8b0*/  SHF.R.S32.HI R144, RZ, 0x1f, R178 ;  /* 0x0000001fff907819 */ /* 0x000fe400000114b2 */
[----:B------:R-:W-:Y:S01]  /*f8c0*/  LEA R125, P2, R178, UR7, 0x2 ;  /* 0x00000007b27d7c11 */ /* 0x000fe2000f8410ff */
[----:B------:R-:W4:Y:S01]  /*f8d0*/  LDL.LU R189, [R1+0x234] ;  /* 0x0002340001bd7983 */ /* 0x000f220000300800 */
[----:B------:R-:W-:-:S03]  /*f8e0*/  LEA.HI.X R140, R182, UR8, R140, 0x2, P0 ;  /* 0x00000008b68c7c11 */ /* 0x000fc600080f148c */
        /* <DEDUP_REMOVED lines=12> */
[----:B------:R-:W-:-:S02]  /*f9b0*/  SHF.R.S32.HI R135, RZ, 0x1f, R147 ;  /* 0x0000001fff877819 */ /* 0x000fc40000011493 */
[C---:B------:R-:W-:Y:S01]  /*f9c0*/  LEA R70, P1, R147.reuse, UR7, 0x2 ;  /* 0x0000000793467c11 */ /* 0x040fe2000f8210ff */
[----:B------:R-:W4:Y:S01]  /*f9d0*/  LDL.LU R152, [R1+0x264] ;  /* 0x0002640001987983 */ /* 0x000f220000300800 */
[----:B------:R-:W-:Y:S02]  /*f9e0*/  SHF.R.S32.HI R143, RZ, 0x1f, R179 ;  /* 0x0000001fff8f7819 */ /* 0x000fe400000114b3 */
[----:B------:R-:W-:Y:S01]  /*f9f0*/  LEA.HI.X R135, R147, UR8, R135, 0x2, P1 ;  /* 0x0000000893877c11 */ /* 0x000fe200088f1487 */
[----:B------:R-:W4:Y:S01]  /*fa00*/  LDL.LU R153, [R1+0x268] ;  /* 0x0002680001997983 */ /* 0x000f220000300800 */
[----:B------:R-:W-:-:S03]  /*fa10*/  LEA R102, P1, R179, UR7, 0x2 ;  /* 0x00000007b3667c11 */ /* 0x000fc6000f8210ff */
[----:B------:R-:W4:Y:S01]  /*fa20*/  LDL.LU R154, [R1+0x26c] ;  /* 0x00026c00019a7983 */ /* 0x000f220000300800 */
[----:B------:R-:W-:-:S03]  /*fa30*/  LEA.HI.X R143, R179, UR8, R143, 0x2, P1 ;  /* 0x00000008b38f7c11 */ /* 0x000fc600088f148f */
[----:B------:R-:W4:Y:S01]  /*fa40*/  LDL.LU R199, [R1+0x270] ;  /* 0x0002700001c77983 */ /* 0x000f220000300800 */
[----:B--2---:R-:W-:Y:S02]  /*fa50*/  SHF.R.S32.HI R147, RZ, 0x1f, R176 ;  /* 0x0000001fff937819 */ /* 0x004fe400000114b0 */
[C---:B------:R-:W-:Y:S02]  /*fa60*/  LEA R133, P3, R176.reuse, UR7, 0x2 ;  /* 0x00000007b0857c11 */ /* 0x040fe4000f8610ff */
[----:B---3--:R-:W-:Y:S02]  /*fa70*/  SHF.R.S32.HI R160, RZ, 0x1f, R184 ;  /* 0x0000001fffa07819 */ /* 0x008fe400000114b8 */
[----:B------:R-:W-:Y:S02]  /*fa80*/  LEA.HI.X R147, R176, UR8, R147, 0x2, P3 ;  /* 0x00000008b0937c11 */ /* 0x000fe400098f1493 */
[----:B----4-:R-:W-:Y:S02]  /*fa90*/  SHF.R.S32.HI R163, RZ, 0x1f, R183 ;  /* 0x0000001fffa37819 */ /* 0x010fe400000114b7 */
[----:B------:R-:W-:-:S02]  /*faa0*/  LEA R126, P0, R184, UR7, 0x2 ;  /* 0x00000007b87e7c11 */ /* 0x000fc4000f8010ff */
[C---:B------:R-:W-:Y:S02]  /*fab0*/  LEA R134, P1, R183.reuse, UR7, 0x2 ;  /* 0x00000007b7867c11 */ /* 0x040fe4000f8210ff */
[----:B------:R-:W-:Y:S02]  /*fac0*/  LEA.HI.X R160, R184, UR8, R160, 0x2, P0 ;  /* 0x00000008b8a07c11 */ /* 0x000fe400080f14a0 */
[----:B------:R-:W-:Y:S02]  /*fad0*/  LEA.HI.X R163, R183, UR8, R163, 0x2, P1 ;  /* 0x00000008b7a37c11 */ /* 0x000fe400088f14a3 */
[----:B------:R-:W-:Y:S02]  /*fae0*/  SHF.R.S32.HI R176, RZ, 0x1f, R180 ;  /* 0x0000001fffb07819 */ /* 0x000fe400000114b4 */
[----:B------:R-:W-:Y:S02]  /*faf0*/  LEA R137, P2, R180, UR7, 0x2 ;  /* 0x00000007b4897c11 */ /* 0x000fe4000f8410ff */
[----:B------:R-:W-:-:S02]  /*fb00*/  SHF.R.S32.HI R179, RZ, 0x1f, R145 ;  /* 0x0000001fffb37819 */ /* 0x000fc40000011491 */
[C---:B------:R-:W-:Y:S02]  /*fb10*/  LEA R141, P3, R145.reuse, UR7, 0x2 ;  /* 0x00000007918d7c11 */ /* 0x040fe4000f8610ff */
[----:B------:R-:W-:Y:S02]  /*fb20*/  LEA.HI.X R176, R180, UR8, R176, 0x2, P2 ;  /* 0x00000008b4b07c11 */ /* 0x000fe400090f14b0 */
[----:B------:R-:W-:Y:S02]  /*fb30*/  LEA.HI.X R179, R145, UR8, R179, 0x2, P3 ;  /* 0x0000000891b37c11 */ /* 0x000fe400098f14b3 */
[----:B------:R-:W-:Y:S02]  /*fb40*/  SHF.R.S32.HI R183, RZ, 0x1f, R181 ;  /* 0x0000001fffb77819 */ /* 0x000fe400000114b5 */
[----:B------:R-:W-:Y:S02]  /*fb50*/  LEA R142, P1, R181, UR7, 0x2 ;  /* 0x00000007b58e7c11 */ /* 0x000fe4000f8210ff */
[----:B------:R-:W-:-:S02]  /*fb60*/  SHF.R.S32.HI R184, RZ, 0x1f, R177 ;  /* 0x0000001fffb87819 */ /* 0x000fc400000114b1 */
[----:B------:R-:W-:Y:S02]  /*fb70*/  LEA R145, P2, R177, UR7, 0x2 ;  /* 0x00000007b1917c11 */ /* 0x000fe4000f8410ff */
[----:B------:R-:W-:Y:S02]  /*fb80*/  LEA.HI.X R183, R181, UR8, R183, 0x2, P1 ;  /* 0x00000008b5b77c11 */ /* 0x000fe400088f14b7 */
[----:B------:R-:W-:Y:S02]  /*fb90*/  LEA.HI.X R184, R177, UR8, R184, 0x2, P2 ;  /* 0x00000008b1b87c11 */ /* 0x000fe400090f14b8 */
[----:B------:R-:W-:Y:S02]  /*fba0*/  SHF.R.S32.HI R180, RZ, 0x1f, R188 ;  /* 0x0000001fffb47819 */ /* 0x000fe400000114bc */
[----:B------:R-:W-:Y:S02]  /*fbb0*/  SHF.R.S32.HI R187, RZ, 0x1f, R146 ;  /* 0x0000001fffbb7819 */ /* 0x000fe40000011492 */
[----:B------:R-:W-:-:S02]  /*fbc0*/  LEA R138, P0, R188, UR7, 0x2 ;  /* 0x00000007bc8a7c11 */ /* 0x000fc4000f8010ff */
[----:B------:R-:W-:Y:S02]  /*fbd0*/  LEA R161, P3, R146, UR7, 0x2 ;  /* 0x0000000792a17c11 */ /* 0x000fe4000f8610ff */
[----:B------:R-:W-:Y:S02]  /*fbe0*/  SHF.R.S32.HI R191, RZ, 0x1f, R185 ;  /* 0x0000001fffbf7819 */ /* 0x000fe400000114b9 */
[C---:B------:R-:W-:Y:S02]  /*fbf0*/  LEA R162, P1, R185.reuse, UR7, 0x2 ;  /* 0x00000007b9a27c11 */ /* 0x040fe4000f8210ff */
[----:B------:R-:W-:Y:S02]  /*fc00*/  SHF.R.S32.HI R192, RZ, 0x1f, R182 ;  /* 0x0000001fffc07819 */ /* 0x000fe400000114b6 */
[----:B------:R-:W-:Y:S02]  /*fc10*/  LEA R177, P2, R182, UR7, 0x2 ;  /* 0x00000007b6b17c11 */ /* 0x000fe4000f8410ff */
[----:B------:R-:W-:-:S02]  /*fc20*/  LEA.HI.X R191, R185, UR8, R191, 0x2, P1 ;  /* 0x00000008b9bf7c11 */ /* 0x000fc400088f14bf */
[----:B------:R-:W-:Y:S02]  /*fc30*/  LEA.HI.X R192, R182, UR8, R192, 0x2, P2 ;  /* 0x00000008b6c07c11 */ /* 0x000fe400090f14c0 */
[----:B------:R-:W-:Y:S02]  /*fc40*/  LEA.HI.X R180, R188, UR8, R180, 0x2, P0 ;  /* 0x00000008bcb47c11 */ /* 0x000fe400080f14b4 */
[----:B------:R-:W-:Y:S02]  /*fc50*/  LEA.HI.X R187, R146, UR8, R187, 0x2, P3 ;  /* 0x0000000892bb7c11 */ /* 0x000fe400098f14bb */
[----:B------:R-:W-:Y:S02]  /*fc60*/  SHF.R.S32.HI R39, RZ, 0x1f, R193 ;  /* 0x0000001fff277819 */ /* 0x000fe400000114c1 */
[----:B------:R-:W-:Y:S02]  /*fc70*/  LEA R182, P1, R193, UR7, 0x2 ;  /* 0x00000007c1b67c11 */ /* 0x000fe4000f8210ff */
[----:B------:R-:W-:-:S02]  /*fc80*/  SHF.R.S32.HI R188, RZ, 0x1f, R189 ;  /* 0x0000001fffbc7819 */ /* 0x000fc400000114bd */
[----:B------:R-:W-:Y:S02]  /*fc90*/  SHF.R.S32.HI R195, RZ, 0x1f, R178 ;  /* 0x0000001fffc37819 */ /* 0x000fe400000114b2 */
[----:B------:R-:W-:Y:S02]  /*fca0*/  LEA R146, P0, R189, UR7, 0x2 ;  /* 0x00000007bd927c11 */ /* 0x000fe4000f8010ff */
[----:B------:R-:W-:Y:S02]  /*fcb0*/  LEA R181, P3, R178, UR7, 0x2 ;  /* 0x00000007b2b57c11 */ /* 0x000fe4000f8610ff */
[----:B------:R-:W-:Y:S02]  /*fcc0*/  SHF.R.S32.HI R38, RZ, 0x1f, R190 ;  /* 0x0000001fff267819 */ /* 0x000fe400000114be */
[----:B------:R-:W-:Y:S02]  /*fcd0*/  LEA R185, P2, R190, UR7, 0x2 ;  /* 0x00000007beb97c11 */ /* 0x000fe4000f8410ff */
[----:B------:R-:W-:-:S02]  /*fce0*/  LEA.HI.X R39, R193, UR8, R39, 0x2, P1 ;  /* 0x00000008c1277c11 */ /* 0x000fc400088f1427 */
[----:B------:R-:W-:Y:S02]  /*fcf0*/  LEA.HI.X R188, R189, UR8, R188, 0x2, P0 ;  /* 0x00000008bdbc7c11 */ /* 0x000fe400080f14bc */
[----:B------:R-:W-:Y:S02]  /*fd00*/  LEA.HI.X R195, R178, UR8, R195, 0x2, P3 ;  /* 0x00000008b2c37c11 */ /* 0x000fe400098f14c3 */
[----:B------:R-:W-:Y:S02]  /*fd10*/  SHF.R.S32.HI R37, RZ, 0x1f, R186 ;  /* 0x0000001fff257819 */ /* 0x000fe400000114ba */
[----:B------:R-:W-:Y:S02]  /*fd20*/  LEA R189, P3, R186, UR7, 0x2 ;  /* 0x00000007babd7c11 */ /* 0x000fe4000f8610ff */
[----:B-1----:R-:W-:Y:S01]  /*fd30*/  LEA.HI.X R2, R190, UR8, R38, 0x2, P2 ;  /* 0x00000008be027c11 */ /* 0x002fe200090f1426 */
[----:B------:R1:W-:Y:S01]  /*fd40*/  STL [R1+0x168], R39 ;  /* 0x0001682701007387 */ /* 0x0003e20000100800 */
[----:B------:R-:W-:-:S03]  /*fd50*/  LEA.HI.X R0, R186, UR8, R37, 0x2, P3 ;  /* 0x00000008ba007c11 */ /* 0x000fc600098f1425 */
[----:B------:R-:W2:Y:S01]  /*fd60*/  LDL.LU R155, [R1+0x274] ;  /* 0x00027400019b7983 */ /* 0x000ea20000300800 */
[----:B------:R-:W-:-:S03]  /*fd70*/  SHF.R.S32.HI R196, RZ, 0x1f, R151 ;  /* 0x0000001fffc47819 */ /* 0x000fc60000011497 */
[----:B------:R3:W-:Y:S01]  /*fd80*/  STL [R1+0x178], R2 ;  /* 0x0001780201007387 */ /* 0x0007e20000100800 */
[----:B------:R-:W-:-:S03]  /*fd90*/  LEA R178, P0, R151, UR7, 0x2 ;  /* 0x0000000797b27c11 */ /* 0x000fc6000f8010ff */
[----:B------:R-:W4:Y:S01]  /*fda0*/  LDL.LU R148, [R1+0x278] ;  /* 0x0002780001947983 */ /* 0x000f220000300800 */
[----:B------:R-:W-:-:S03]  /*fdb0*/  LEA.HI.X R196, R151, UR8, R196, 0x2, P0 ;  /* 0x0000000897c47c11 */ /* 0x000fc600080f14c4 */
[----:B------:R3:W-:Y:S01]  /*fdc0*/  STL [R1+0x190], R0 ;  /* 0x0001900001007387 */ /* 0x0007e20000100800 */
[----:B------:R-:W-:-:S03]  /*fdd0*/  SHF.R.S32.HI R40, RZ, 0x1f, R129 ;  /* 0x0000001fff287819 */ /* 0x000fc60000011481 */
[----:B------:R-:W4:Y:S01]  /*fde0*/  LDL.LU R149, [R1+0x27c] ;  /* 0x00027c0001957983 */ /* 0x000f220000300800 */
[----:B------:R-:W-:-:S03]  /*fdf0*/  LEA R186, P0, R129, UR7, 0x2 ;  /* 0x0000000781ba7c11 */ /* 0x000fc6000f8010ff */
[----:B------:R-:W4:Y:S01]  /*fe00*/  LDL.LU R150, [R1+0x280] ;  /* 0x0002800001967983 */ /* 0x000f220000300800 */
[----:B-1----:R-:W-:Y:S02]  /*fe10*/  SHF.R.S32.HI R39, RZ, 0x1f, R130 ;  /* 0x0000001fff277819 */ /* 0x002fe40000011482 */
[----:B------:R-:W-:Y:S02]  /*fe20*/  LEA R190, P1, R130, UR7, 0x2 ;  /* 0x0000000782be7c11 */ /* 0x000fe4000f8210ff */
[----:B---3--:R-:W-:Y:S02]  /*fe30*/  LEA R2, P3, R194, UR7, 0x2 ;  /* 0x00000007c2027c11 */ /* 0x008fe4000f8610ff */
[----:B------:R-:W-:Y:S02]  /*fe40*/  LEA.HI.X R0, R129, UR8, R40, 0x2, P0 ;  /* 0x0000000881007c11 */ /* 0x000fe400080f1428 */
[----:B------:R-:W-:Y:S01]  /*fe50*/  LEA.HI.X R39, R130, UR8, R39, 0x2, P1 ;  /* 0x0000000882277c11 */ /* 0x000fe200088f1427 */
[----:B------:R1:W-:Y:S04]  /*fe60*/  STL [R1+0x170], R2 ;  /* 0x0001700201007387 */ /* 0x0003e80000100800 */
[----:B------:R3:W-:Y:S04]  /*fe70*/  STL [R1+0x1a0], R0 ;  /* 0x0001a00001007387 */ /* 0x0007e80000100800 */
[----:B------:R-:W-:Y:S04]  /*fe80*/  STL [R1+0x1b8], R39 ;  /* 0x0001b82701007387 */ /* 0x000fe80000100800 */
[----:B------:R-:W4:Y:S01]  /*fe90*/  LDL.LU R151, [R1+0x284] ;  /* 0x0002840001977983 */ /* 0x000f220000300800 */
[----:B------:R-:W-:-:S02]  /*fea0*/  SHF.R.S32.HI R38, RZ, 0x1f, R131 ;  /* 0x0000001fff267819 */ /* 0x000fc40000011483 */
[C---:B------:R-:W-:Y:S02]  /*feb0*/  LEA R193, P2, R131.reuse, UR7, 0x2 ;  /* 0x0000000783c17c11 */ /* 0x040fe4000f8410ff */
[----:B------:R-:W-:Y:S02]  /*fec0*/  SHF.R.S32.HI R37, RZ, 0x1f, R194 ;  /* 0x0000001fff257819 */ /* 0x000fe400000114c2 */
[----:B-1----:R-:W-:Y:S02]  /*fed0*/  LEA.HI.X R2, R131, UR8, R38, 0x2, P2 ;  /* 0x0000000883027c11 */ /* 0x002fe400090f1426 */
[----:B---3--:R-:W-:-:S03]  /*fee0*/  LEA.HI.X R0, R194, UR8, R37, 0x2, P3 ;  /* 0x00000008c2007c11 */ /* 0x008fc600098f1425 */
[----:B------:R-:W-:Y:S04]  /*fef0*/  STL [R1+0x1c0], R2 ;  /* 0x0001c00201007387 */ /* 0x000fe80000100800 */
[----:B------:R-:W3:Y:S04]  /*ff00*/  LDL.LU R129, [R1+0x288] ;  /* 0x0002880001817983 */ /* 0x000ee80000300800 */
[----:B------:R1:W-:Y:S01]  /*ff10*/  STL [R1+0x1cc], R0 ;  /* 0x0001cc0001007387 */ /* 0x0003e20000100800 */
[----:B------:R-:W-:-:S03]  /*ff20*/  SHF.R.S32.HI R40, RZ, 0x1f, R152 ;  /* 0x0000001fff287819 */ /* 0x000fc60000011498 */
[----:B------:R-:W3:Y:S01]  /*ff30*/  LDL.LU R130, [R1+0x28c] ;  /* 0x00028c0001827983 */ /* 0x000ee20000300800 */
[----:B------:R-:W-:-:S03]  /*ff40*/  LEA R194, P0, R152, UR7, 0x2 ;  /* 0x0000000798c27c11 */ /* 0x000fc6000f8010ff */
[----:B------:R-:W3:Y:S01]  /*ff50*/  LDL.LU R131, [R1+0x290] ;  /* 0x0002900001837983 */ /* 0x000ee20000300800 */
[----:B-1----:R-:W-:Y:S02]  /*ff60*/  LEA R0, P1, R153, UR7, 0x2 ;  /* 0x0000000799007c11 */ /* 0x002fe4000f8210ff */
[----:B------:R-:W-:Y:S02]  /*ff70*/  SHF.R.S32.HI R39, RZ, 0x1f, R153 ;  /* 0x0000001fff277819 */ /* 0x000fe40000011499 */
[----:B------:R-:W-:Y:S01]  /*ff80*/  LEA R42, P2, R154, UR7, 0x2 ;  /* 0x000000079a2a7c11 */ /* 0x000fe2000f8410ff */
[----:B------:R1:W-:Y:S01]  /*ff90*/  STL [R1+0x180], R0 ;  /* 0x0001800001007387 */ /* 0x0003e20000100800 */
[----:B------:R-:W-:Y:S02]  /*ffa0*/  LEA R2, P3, R199, UR7, 0x2 ;  /* 0x00000007c7027c11 */ /* 0x000fe4000f8610ff */
[----:B------:R-:W-:Y:S01]  /*ffb0*/  LEA.HI.X R39, R153, UR8, R39, 0x2, P1 ;  /* 0x0000000899277c11 */ /* 0x000fe200088f1427 */
[----:B------:R-:W-:Y:S01]  /*ffc0*/  STL [R1+0x188], R42 ;  /* 0x0001882a01007387 */ /* 0x000fe20000100800 */
[----:B------:R-:W-:-:S02]  /*ffd0*/  SHF.R.S32.HI R38, RZ, 0x1f, R154 ;  /* 0x0000001fff267819 */ /* 0x000fc4000001149a */
[----:B-1----:R-:W-:Y:S01]  /*ffe0*/  LEA.HI.X R0, R152, UR8, R40, 0x2, P0 ;  /* 0x0000000898007c11 */ /* 0x002fe200080f1428 */
[----:B------:R1:W-:Y:S01]  /*fff0*/  STL [R1+0x1a8], R2 ;  /* 0x0001a80201007387 */ /* 0x0003e20000100800 */
[----:B------:R-:W-:-:S03]  /*10000*/  SHF.R.S32.HI R37, RZ, 0x1f, R199 ;  /* 0x0000001fff257819 */ /* 0x000fc600000114c7 */
[----:B------:R1:W-:Y:S04]  /*10010*/  STL [R1+0x1d4], R0 ;  /* 0x0001d40001007387 */ /* 0x0003e80000100800 */
[----:B------:R-:W-:Y:S01]  /*10020*/  STL [R1+0x1dc], R39 ;  /* 0x0001dc2701007387 */ /* 0x000fe20000100800 */
[----:B-1----:R-:W-:-:S03]  /*10030*/  LEA.HI.X R2, R154, UR8, R38, 0x2, P2 ;  /* 0x000000089a027c11 */ /* 0x002fc600090f1426 */
[----:B------:R-:W3:Y:S01]  /*10040*/  LDL.LU R152, [R1+0x294] ;  /* 0x0002940001987983 */ /* 0x000ee20000300800 */
[----:B------:R-:W-:-:S03]  /*10050*/  LEA.HI.X R0, R199, UR8, R37, 0x2, P3 ;  /* 0x00000008c7007c11 */ /* 0x000fc600098f1425 */
[----:B------:R2:W-:Y:S04]  /*10060*/  STL [R1+0x1e4], R2 ;  /* 0x0001e40201007387 */ /* 0x0005e80000100800 */
[----:B------:R-:W3:Y:S04]  /*10070*/  LDL.LU R153, [R1+0x298] ;  /* 0x0002980001997983 */ /* 0x000ee80000300800 */
[----:B------:R4:W-:Y:S04]  /*10080*/  STL [R1+0x1ec], R0 ;  /* 0x0001ec0001007387 */ /* 0x0009e80000100800 */
[----:B------:R-:W3:Y:S04]  /*10090*/  LDL.LU R154, [R1+0x29c] ;  /* 0x00029c00019a7983 */ /* 0x000ee80000300800 */
[----:B------:R-:W3:Y:S01]  /*100a0*/  LDL.LU R199, [R1+0x2a0] ;  /* 0x0002a00001c77983 */ /* 0x000ee20000300800 */
[----:B--2---:R-:W-:-:S02]  /*100b0*/  LEA R2, P0, R155, UR7, 0x2 ;  /* 0x000000079b027c11 */ /* 0x004fc4000f8010ff */
[----:B------:R-:W-:Y:S02]  /*100c0*/  SHF.R.S32.HI R37, RZ, 0x1f, R155 ;  /* 0x0000001fff257819 */ /* 0x000fe4000001149b */
[----:B----4-:R-:W-:Y:S01]  /*100d0*/  LEA R0, P1, R148, UR7, 0x2 ;  /* 0x0000000794007c11 */ /* 0x010fe2000f8210ff */
[----:B------:R1:W-:Y:S01]  /*100e0*/  STL [R1+0x198], R2 ;  /* 0x0001980201007387 */ /* 0x0003e20000100800 */
[----:B------:R-:W-:-:S03]  /*100f0*/  SHF.R.S32.HI R38, RZ, 0x1f, R148 ;  /* 0x0000001fff267819 */ /* 0x000fc60000011494 */
[----:B------:R2:W-:Y:S01]  /*10100*/  STL [R1+0x1b0], R0 ;  /* 0x0001b00001007387 */ /* 0x0005e20000100800 */
[----:B------:R-:W-:Y:S02]  /*10110*/  LEA R42, P2, R149, UR7, 0x2 ;  /* 0x00000007952a7c11 */ /* 0x000fe4000f8410ff */
[----:B------:R-:W-:Y:S02]  /*10120*/  SHF.R.S32.HI R39, RZ, 0x1f, R149 ;  /* 0x0000001fff277819 */ /* 0x000fe40000011495 */
[----:B-1----:R-:W-:Y:S02]  /*10130*/  LEA R2, P3, R150, UR7, 0x2 ;  /* 0x0000000796027c11 */ /* 0x002fe4000f8610ff */
[----:B--2---:R-:W-:Y:S01]  /*10140*/  LEA.HI.X R0, R155, UR8, R37, 0x2, P0 ;  /* 0x000000089b007c11 */ /* 0x004fe200080f1425 */
[----:B------:R-:W-:Y:S01]  /*10150*/  STL [R1+0x1c8], R42 ;  /* 0x0001c82a01007387 */ /* 0x000fe20000100800 */
[----:B------:R-:W-:Y:S02]  /*10160*/  SHF.R.S32.HI R40, RZ, 0x1f, R150 ;  /* 0x0000001fff287819 */ /* 0x000fe40000011496 */
[----:B------:R-:W-:Y:S01]  /*10170*/  LEA.HI.X R37, R148, UR8, R38, 0x2, P1 ;  /* 0x0000000894257c11 */ /* 0x000fe200088f1426 */
[----:B------:R1:W-:Y:S04]  /*10180*/  STL [R1+0x1d8], R2 ;  /* 0x0001d80201007387 */ /* 0x0003e80000100800 */
[----:B------:R2:W-:Y:S01]  /*10190*/  STL [R1+0x1f4], R0 ;  /* 0x0001f40001007387 */ /* 0x0005e20000100800 */
[----:B-1----:R-:W-:-:S03]  /*101a0*/  LEA.HI.X R2, R149, UR8, R39, 0x2, P2 ;  /* 0x0000000895027c11 */ /* 0x002fc600090f1427 */
[----:B------:R-:W-:Y:S01]  /*101b0*/  STL [R1+0x1fc], R37 ;  /* 0x0001fc2501007387 */ /* 0x000fe20000100800 */
[----:B--2---:R-:W-:-:S03]  /*101c0*/  LEA.HI.X R0, R150, UR8, R40, 0x2, P3 ;  /* 0x0000000896007c11 */ /* 0x004fc600098f1428 */
[----:B------:R-:W-:Y:S04]  /*101d0*/  STL [R1+0x204], R2 ;  /* 0x0002040201007387 */ /* 0x000fe80000100800 */
[----:B------:R1:W-:Y:S04]  /*101e0*/  STL [R1+0x20c], R0 ;  /* 0x00020c0001007387 */ /* 0x0003e80000100800 */
[----:B------:R-:W2:Y:S04]  /*101f0*/  LDL.LU R155, [R1+0x2a4] ;  /* 0x0002a400019b7983 */ /* 0x000ea80000300800 */
[----:B------:R-:W4:Y:S01]  /*10200*/  LDL.LU R148, [R1+0x2a8] ;  /* 0x0002a80001947983 */ /* 0x000f220000300800 */
[----:B-1----:R-:W-:-:S05]  /*10210*/  LEA R0, P0, R151, UR7, 0x2 ;  /* 0x0000000797007c11 */ /* 0x002fca000f8010ff */
[----:B------:R3:W-:Y:S04]  /*10220*/  STL [R1+0x1d0], R0 ;  /* 0x0001d00001007387 */ /* 0x0007e80000100800 */
[----:B------:R-:W4:Y:S04]  /*10230*/  LDL.LU R149, [R1+0x2ac] ;  /* 0x0002ac0001957983 */ /* 0x000f280000300800 */
[----:B------:R-:W4:Y:S01]  /*10240*/  LDL.LU R150, [R1+0x2b0] ;  /* 0x0002b00001967983 */ /* 0x000f220000300800 */
[----:B---3--:R-:W-:Y:S02]  /*10250*/  LEA R0, P1, R129, UR7, 0x2 ;  /* 0x0000000781007c11 */ /* 0x008fe4000f8210ff */
[----:B------:R-:W-:-:S02]  /*10260*/  SHF.R.S32.HI R37, RZ, 0x1f, R151 ;  /* 0x0000001fff257819 */ /* 0x000fc40000011497 */
[----:B------:R-:W-:Y:S01]  /*10270*/  LEA R42, P2, R130, UR7, 0x2 ;  /* 0x00000007822a7c11 */ /* 0x000fe2000f8410ff */
[----:B------:R1:W-:Y:S01]  /*10280*/  STL [R1+0x1e0], R0 ;  /* 0x0001e00001007387 */ /* 0x0003e20000100800 */
[----:B------:R-:W-:Y:S02]  /*10290*/  LEA R2, P3, R131, UR7, 0x2 ;  /* 0x0000000783027c11 */ /* 0x000fe4000f8610ff */
[----:B------:R-:W-:Y:S02]  /*102a0*/  SHF.R.S32.HI R38, RZ, 0x1f, R129 ;  /* 0x0000001fff267819 */ /* 0x000fe40000011481 */
[----:B------:R-:W-:Y:S01]  /*102b0*/  SHF.R.S32.HI R39, RZ, 0x1f, R130 ;  /* 0x0000001fff277819 */ /* 0x000fe20000011482 */
[----:B------:R-:W-:Y:S01]  /*102c0*/  STL [R1+0x1e8], R42 ;  /* 0x0001e82a01007387 */ /* 0x000fe20000100800 */
[----:B------:R-:W-:Y:S02]  /*102d0*/  SHF.R.S32.HI R40, RZ, 0x1f, R131 ;  /* 0x0000001fff287819 */ /* 0x000fe40000011483 */
[----:B-1----:R-:W-:Y:S01]  /*102e0*/  LEA.HI.X R0, R151, UR8, R37, 0x2, P0 ;  /* 0x0000000897007c11 */ /* 0x002fe200080f1425 */
[----:B------:R1:W-:Y:S01]  /*102f0*/  STL [R1+0x1f8], R2 ;  /* 0x0001f80201007387 */ /* 0x0003e20000100800 */
[----:B------:R-:W-:-:S03]  /*10300*/  LEA.HI.X R37, R129, UR8, R38, 0x2, P1 ;  /* 0x0000000881257c11 */ /* 0x000fc600088f1426 */
[----:B------:R3:W-:Y:S01]  /*10310*/  STL [R1+0x214], R0 ;  /* 0x0002140001007387 */ /* 0x0007e20000100800 */
[----:B-1----:R-:W-:-:S03]  /*10320*/  LEA.HI.X R2, R130, UR8, R39, 0x2, P2 ;  /* 0x0000000882027c11 */ /* 0x002fc600090f1427 */
[----:B------:R-:W-:Y:S01]  /*10330*/  STL [R1+0x21c], R37 ;  /* 0x00021c2501007387 */ /* 0x000fe20000100800 */
[----:B---3--:R-:W-:-:S03]  /*10340*/  LEA.HI.X R0, R131, UR8, R40, 0x2, P3 ;  /* 0x0000000883007c11 */ /* 0x008fc600098f1428 */
[----:B------:R-:W-:Y:S04]  /*10350*/  STL [R1+0x224], R2 ;  /* 0x0002240201007387 */ /* 0x000fe80000100800 */
[----:B------:R1:W-:Y:S04]  /*10360*/  STL [R1+0x22c], R0 ;  /* 0x00022c0001007387 */ /* 0x0003e80000100800 */
[----:B------:R-:W3:Y:S04]  /*10370*/  LDL.LU R151, [R1+0x2b4] ;  /* 0x0002b40001977983 */ /* 0x000ee80000300800 */
[----:B------:R-:W3:Y:S01]  /*10380*/  LDL.LU R129, [R1+0x2b8] ;  /* 0x0002b80001817983 */ /* 0x000ee20000300800 */
[----:B-1----:R-:W-:-:S05]  /*10390*/  LEA R0, P0, R152, UR7, 0x2 ;  /* 0x0000000798007c11 */ /* 0x002fca000f8010ff */
[----:B------:R1:W-:Y:S01]  /*103a0*/  STL [R1+0x1f0], R0 ;  /* 0x0001f00001007387 */ /* 0x0003e20000100800 */
[----:B------:R-:W-:-:S03]  /*103b0*/  SHF.R.S32.HI R37, RZ, 0x1f, R152 ;  /* 0x0000001fff257819 */ /* 0x000fc60000011498 */
[----:B------:R-:W3:Y:S01]  /*103c0*/  LDL.LU R130, [R1+0x2bc] ;  /* 0x0002bc0001827983 */ /* 0x000ee20000300800 */
[----:B------:R-:W-:-:S03]  /*103d0*/  SHF.R.S32.HI R38, RZ, 0x1f, R153 ;  /* 0x0000001fff267819 */ /* 0x000fc60000011499 */
[----:B------:R-:W3:Y:S01]  /*103e0*/  LDL.LU R131, [R1+0x2c0] ;  /* 0x0002c00001837983 */ /* 0x000ee20000300800 */
[----:B-1----:R-:W-:Y:S02]  /*103f0*/  LEA R0, P1, R153, UR7, 0x2 ;  /* 0x0000000799007c11 */ /* 0x002fe4000f8210ff */
[----:B------:R-:W-:Y:S02]  /*10400*/  LEA R42, P2, R154, UR7, 0x2 ;  /* 0x000000079a2a7c11 */ /* 0x000fe4000f8410ff */
[----:B------:R-:W-:Y:S01]  /*10410*/  LEA R2, P3, R199, UR7, 0x2 ;  /* 0x00000007c7027c11 */ /* 0x000fe2000f8610ff */
[----:B------:R1:W-:Y:S04]  /*10420*/  STL [R1+0x200], R0 ;  /* 0x0002000001007387 */ /* 0x0003e80000100800 */
[----:B------:R-:W-:Y:S01]  /*10430*/  STL [R1+0x208], R42 ;  /* 0x0002082a01007387 */ /* 0x000fe20000100800 */
[----:B-1----:R-:W-:-:S02]  /*10440*/  LEA.HI.X R0, R152, UR8, R37, 0x2, P0 ;  /* 0x0000000898007c11 */ /* 0x002fc400080f1425 */
[----:B------:R-:W-:Y:S01]  /*10450*/  LEA.HI.X R37, R153, UR8, R38, 0x2, P1 ;  /* 0x0000000899257c11 */ /* 0x000fe200088f1426 */
[----:B------:R1:W-:Y:S01]  /*10460*/  STL [R1+0x218], R2 ;  /* 0x0002180201007387 */ /* 0x0003e20000100800 */
[----:B------:R-:W-:-:S03]  /*10470*/  SHF.R.S32.HI R39, RZ, 0x1f, R154 ;  /* 0x0000001fff277819 */ /* 0x000fc6000001149a */
[----:B------:R1:W-:Y:S04]  /*10480*/  STL [R1+0x234], R0 ;  /* 0x0002340001007387 */ /* 0x0003e80000100800 */
[----:B------:R-:W-:Y:S04]  /*10490*/  STL [R1+0x23c], R37 ;  /* 0x00023c2501007387 */ /* 0x000fe80000100800 */
[----:B------:R-:W3:Y:S01]  /*104a0*/  LDL.LU R152, [R1+0x2c4] ;  /* 0x0002c40001987983 */ /* 0x000ee20000300800 */
[----:B------:R-:W-:Y:S02]  /*104b0*/  SHF.R.S32.HI R40, RZ, 0x1f, R199 ;  /* 0x0000001fff287819 */ /* 0x000fe400000114c7 */
[----:B-1----:R-:W-:-:S02]  /*104c0*/  LEA.HI.X R2, R154, UR8, R39, 0x2, P2 ;  /* 0x000000089a027c11 */ /* 0x002fc400090f1427 */
        /* <DEDUP_REMOVED lines=13> */
[----:B-1----:R-:W-:Y:S02]  /*105a0*/  LEA R2, P3, R150, UR7, 0x2 ;  /* 0x0000000796027c11 */ /* 0x002fe4000f8610ff */
[----:B--2---:R-:W-:Y:S02]  /*105b0*/  LEA.HI.X R0, R155, UR8, R37, 0x2, P0 ;  /* 0x000000089b007c11 */ /* 0x004fe400080f1425 */
[----:B------:R-:W-:Y:S01]  /*105c0*/  LEA.HI.X R37, R148, UR8, R38, 0x2, P1 ;  /* 0x0000000894257c11 */ /* 0x000fe200088f1426 */
[----:B------:R-:W-:Y:S04]  /*105d0*/  STL [R1+0x228], R42 ;  /* 0x0002282a01007387 */ /* 0x000fe80000100800 */
[----:B------:R1:W-:Y:S04]  /*105e0*/  STL [R1+0x238], R2 ;  /* 0x0002380201007387 */ /* 0x0003e80000100800 */
[----:B------:R2:W-:Y:S04]  /*105f0*/  STL [R1+0x254], R0 ;  /* 0x0002540001007387 */ /* 0x0005e80000100800 */
[----:B------:R-:W-:Y:S04]  /*10600*/  STL [R1+0x25c], R37 ;  /* 0x00025c2501007387 */ /* 0x000fe80000100800 */
[----:B------:R-:W4:Y:S01]  /*10610*/  LDL.LU R155, [R1+0x2d4] ;  /* 0x0002d400019b7983 */ /* 0x000f220000300800 */
[----:B------:R-:W-:-:S02]  /*10620*/  SHF.R.S32.HI R39, RZ, 0x1f, R149 ;  /* 0x0000001fff277819 */ /* 0x000fc40000011495 */
[----:B------:R-:W-:Y:S02]  /*10630*/  SHF.R.S32.HI R40, RZ, 0x1f, R150 ;  /* 0x0000001fff287819 */ /* 0x000fe40000011496 */
[----:B-1----:R-:W-:Y:S02]  /*10640*/  LEA.HI.X R2, R149, UR8, R39, 0x2, P2 ;  /* 0x0000000895027c11 */ /* 0x002fe400090f1427 */
[----:B--2---:R-:W-:-:S03]  /*10650*/  LEA.HI.X R0, R150, UR8, R40, 0x2, P3 ;  /* 0x0000000896007c11 */ /* 0x004fc600098f1428 */
[----:B------:R3:W-:Y:S04]  /*10660*/  STL [R1+0x264], R2 ;  /* 0x0002640201007387 */ /* 0x0007e80000100800 */
[----:B------:R-:W2:Y:S04]  /*10670*/  LDL.LU R148, [R1+0x2d8] ;  /* 0x0002d80001947983 */ /* 0x000ea80000300800 */
[----:B------:R1:W-:Y:S01]  /*10680*/  STL [R1+0x26c], R0 ;  /* 0x00026c0001007387 */ /* 0x0003e20000100800 */
[----:B---3--:R-:W-:-:S03]  /*10690*/  LEA R2, P0, R151, UR7, 0x2 ;  /* 0x0000000797027c11 */ /* 0x008fc6000f8010ff */
[----:B------:R-:W3:Y:S01]  /*106a0*/  LDL.LU R149, [R1+0x2dc] ;  /* 0x0002dc0001957983 */ /* 0x000ee20000300800 */
[----:B------:R-:W-:-:S03]  /*106b0*/  SHF.R.S32.HI R37, RZ, 0x1f, R151 ;  /* 0x0000001fff257819 */ /* 0x000fc60000011497 */
[----:B------:R-:W3:Y:S01]  /*106c0*/  LDL.LU R150, [R1+0x2e0] ;  /* 0x0002e00001967983 */ /* 0x000ee20000300800 */
[----:B-1----:R-:W-:-:S03]  /*106d0*/  LEA R0, P1, R129, UR7, 0x2 ;  /* 0x0000000781007c11 */ /* 0x002fc6000f8210ff */
[----:B------:R1:W-:Y:S01]  /*106e0*/  STL [R1+0x230], R2 ;  /* 0x0002300201007387 */ /* 0x0003e20000100800 */
[----:B------:R-:W-:-:S03]  /*106f0*/  SHF.R.S32.HI R38, RZ, 0x1f, R129 ;  /* 0x0000001fff267819 */ /* 0x000fc60000011481 */
[----:B------:R1:W-:Y:S01]  /*10700*/  STL [R1+0x240], R0 ;  /* 0x0002400001007387 */ /* 0x0003e20000100800 */
[----:B------:R-:W-:Y:S02]  /*10710*/  LEA R42, P2, R130, UR7, 0x2 ;  /* 0x00000007822a7c11 */ /* 0x000fe4000f8410ff */
[----:B------:R-:W-:Y:S02]  /*10720*/  SHF.R.S32.HI R39, RZ, 0x1f, R130 ;  /* 0x0000001fff277819 */ /* 0x000fe40000011482 */
[----:B-1----:R-:W-:Y:S01]  /*10730*/  LEA R2, P3, R131, UR7, 0x2 ;  /* 0x0000000783027c11 */ /* 0x002fe2000f8610ff */
[----:B------:R-:W-:Y:S01]  /*10740*/  STL [R1+0x248], R42 ;  /* 0x0002482a01007387 */ /* 0x000fe20000100800 */
[----:B------:R-:W-:Y:S02]  /*10750*/  SHF.R.S32.HI R40, RZ, 0x1f, R131 ;  /* 0x0000001fff287819 */ /* 0x000fe40000011483 */
[----:B------:R-:W-:Y:S01]  /*10760*/  LEA.HI.X R0, R151, UR8, R37, 0x2, P0 ;  /* 0x0000000897007c11 */ /* 0x000fe200080f1425 */
[----:B------:R1:W-:Y:S01]  /*10770*/  STL [R1+0x258], R2 ;  /* 0x0002580201007387 */ /* 0x0003e20000100800 */
[----:B------:R-:W-:-:S03]  /*10780*/  LEA.HI.X R37, R129, UR8, R38, 0x2, P1 ;  /* 0x0000000881257c11 */ /* 0x000fc600088f1426 */
[----:B------:R1:W-:Y:S02]  /*10790*/  STL [R1+0x274], R0 ;  /* 0x0002740001007387 */ /* 0x0003e40000100800 */
[----:B-1----:R-:W-:Y:S02]  /*107a0*/  LEA.HI.X R2, R130, UR8, R39, 0x2, P2 ;  /* 0x0000000882027c11 */ /* 0x002fe400090f1427 */
[----:B------:R-:W-:Y:S01]  /*107b0*/  STL [R1+0x27c], R37 ;  /* 0x00027c2501007387 */ /* 0x000fe20000100800 */
[----:B------:R-:W-:-:S03]  /*107c0*/  LEA.HI.X R0, R131, UR8, R40, 0x2, P3 ;  /* 0x0000000883007c11 */ /* 0x000fc600098f1428 */
[----:B------:R-:W-:Y:S04]  /*107d0*/  STL [R1+0x284], R2 ;  /* 0x0002840201007387 */ /* 0x000fe80000100800 */
[----:B------:R1:W-:Y:S04]  /*107e0*/  STL [R1+0x28c], R0 ;  /* 0x00028c0001007387 */ /* 0x0003e80000100800 */
[----:B------:R-:W3:Y:S04]  /*107f0*/  LDL.LU R151, [R1+0x2e4] ;  /* 0x0002e40001977983 */ /* 0x000ee80000300800 */
[----:B------:R-:W3:Y:S01]  /*10800*/  LDL.LU R129, [R1+0x2e8] ;  /* 0x0002e80001817983 */ /* 0x000ee20000300800 */
[----:B-1----:R-:W-:-:S05]  /*10810*/  LEA R0, P0, R152, UR7, 0x2 ;  /* 0x0000000798007c11 */ /* 0x002fca000f8010ff */
[----:B------:R1:W-:Y:S04]  /*10820*/  STL [R1+0x250], R0 ;  /* 0x0002500001007387 */ /* 0x0003e80000100800 */
[----:B------:R-:W3:Y:S04]  /*10830*/  LDL.LU R130, [R1+0x2ec] ;  /* 0x0002ec0001827983 */ /* 0x000ee80000300800 */
[----:B------:R-:W3:Y:S01]  /*10840*/  LDL.LU R131, [R1+0x2f0] ;  /* 0x0002f00001837983 */ /* 0x000ee20000300800 */
[----:B-1----:R-:W-:Y:S02]  /*10850*/  LEA R0, P1, R153, UR7, 0x2 ;  /* 0x0000000799007c11 */ /* 0x002fe4000f8210ff */
        /* <DEDUP_REMOVED lines=19> */
[----:B----4-:R-:W-:-:S05]  /*10990*/  LEA R0, P0, R155, UR7, 0x2 ;  /* 0x000000079b007c11 */ /* 0x010fca000f8010ff */
[----:B------:R2:W-:Y:S04]  /*109a0*/  STL [R1+0x270], R0 ;  /* 0x0002700001007387 */ /* 0x0005e80000100800 */
[----:B------:R-:W4:Y:S04]  /*109b0*/  LDL.LU R152, [R1+0x2fc] ;  /* 0x0002fc0001987983 */ /* 0x000f280000300800 */
[----:B------:R-:W4:Y:S01]  /*109c0*/  LDL.LU R153, [R1+0x300] ;  /* 0x0003000001997983 */ /* 0x000f220000300800 */
[----:B--2---:R-:W-:Y:S02]  /*109d0*/  LEA R0, P1, R148, UR7, 0x2 ;  /* 0x0000000794007c11 */ /* 0x004fe4000f8210ff */
[----:B------:R-:W-:-:S02]  /*109e0*/  SHF.R.S32.HI R37, RZ, 0x1f, R155 ;  /* 0x0000001fff257819 */ /* 0x000fc4000001149b */
[----:B------:R-:W-:Y:S02]  /*109f0*/  SHF.R.S32.HI R38, RZ, 0x1f, R148 ;  /* 0x0000001fff267819 */ /* 0x000fe40000011494 */
[----:B---3--:R-:W-:Y:S01]  /*10a00*/  LEA R42, P2, R149, UR7, 0x2 ;  /* 0x00000007952a7c11 */ /* 0x008fe2000f8410ff */
[----:B------:R1:W-:Y:S01]  /*10a10*/  STL [R1+0x280], R0 ;  /* 0x0002800001007387 */ /* 0x0003e20000100800 */
[----:B------:R-:W-:Y:S02]  /*10a20*/  SHF.R.S32.HI R39, RZ, 0x1f, R149 ;  /* 0x0000001fff277819 */ /* 0x000fe40000011495 */
[----:B------:R-:W-:Y:S01]  /*10a30*/  LEA R2, P3, R150, UR7, 0x2 ;  /* 0x0000000796027c11 */ /* 0x000fe2000f8610ff */
[----:B------:R-:W-:Y:S01]  /*10a40*/  STL [R1+0x288], R42 ;  /* 0x0002882a01007387 */ /* 0x000fe20000100800 */
[----:B------:R-:W-:-:S03]  /*10a50*/  SHF.R.S32.HI R40, RZ, 0x1f, R150 ;  /* 0x0000001fff287819 */ /* 0x000fc60000011496 */
[----:B------:R2:W-:Y:S01]  /*10a60*/  STL [R1+0x298], R2 ;  /* 0x0002980201007387 */ /* 0x0005e20000100800 */
[----:B-1----:R-:W-:Y:S02]  /*10a70*/  LEA.HI.X R0, R155, UR8, R37, 0x2, P0 ;  /* 0x000000089b007c11 */ /* 0x002fe400080f1425 */
[----:B------:R-:W-:-:S03]  /*10a80*/  LEA.HI.X R37, R148, UR8, R38, 0x2, P1 ;  /* 0x0000000894257c11 */ /* 0x000fc600088f1426 */
[----:B------:R1:W-:Y:S01]  /*10a90*/  STL [R1+0x2b4], R0 ;  /* 0x0002b40001007387 */ /* 0x0003e20000100800 */
[----:B--2---:R-:W-:-:S03]  /*10aa0*/  LEA.HI.X R2, R149, UR8, R39, 0x2, P2 ;  /* 0x0000000895027c11 */ /* 0x004fc600090f1427 */
[----:B------:R-:W-:Y:S04]  /*10ab0*/  STL [R1+0x2bc], R37 ;  /* 0x0002bc2501007387 */ /* 0x000fe80000100800 */
[----:B------:R-:W2:Y:S01]  /*10ac0*/  LDL.LU R154, [R1+0x304] ;  /* 0x00030400019a7983 */ /* 0x000ea20000300800 */
[----:B-1----:R-:W-:-:S03]  /*10ad0*/  LEA.HI.X R0, R150, UR8, R40, 0x2, P3 ;  /* 0x0000000896007c11 */ /* 0x002fc600098f1428 */
[----:B------:R-:W-:Y:S04]  /*10ae0*/  STL [R1+0x2c4], R2 ;  /* 0x0002c40201007387 */ /* 0x000fe80000100800 */
[----:B------:R-:W2:Y:S04]  /*10af0*/  LDL.LU R155, [R1+0x308] ;  /* 0x00030800019b7983 */ /* 0x000ea80000300800 */
[----:B------:R1:W-:Y:S04]  /*10b00*/  STL [R1+0x2cc], R0 ;  /* 0x0002cc0001007387 */ /* 0x0003e80000100800 */
[----:B------:R-:W2:Y:S04]  /*10b10*/  LDL.LU R148, [R1+0x30c] ;  /* 0x00030c0001947983 */ /* 0x000ea80000300800 */
[----:B------:R-:W2:Y:S01]  /*10b20*/  LDL.LU R149, [R1+0x310] ;  /* 0x0003100001957983 */ /* 0x000ea20000300800 */
[----:B-1----:R-:W-:-:S02]  /*10b30*/  LEA R0, P0, R151, UR7, 0x2 ;  /* 0x0000000797007c11 */ /* 0x002fc4000f8010ff */
[----:B------:R-:W-:Y:S02]  /*10b40*/  SHF.R.S32.HI R37, RZ, 0x1f, R151 ;  /* 0x0000001fff257819 */ /* 0x000fe40000011497 */
[----:B------:R-:W-:Y:S01]  /*10b50*/  LEA R42, P1, R129, UR7, 0x2 ;  /* 0x00000007812a7c11 */ /* 0x000fe2000f8210ff */
[----:B------:R1:W-:Y:S01]  /*10b60*/  STL [R1+0x290], R0 ;  /* 0x0002900001007387 */ /* 0x0003e20000100800 */
[----:B------:R-:W-:Y:S02]  /*10b70*/  SHF.R.S32.HI R38, RZ, 0x1f, R129 ;  /* 0x0000001fff267819 */ /* 0x000fe40000011481 */
[----:B------:R-:W-:Y:S01]  /*10b80*/  LEA.HI.X R37, R151, UR8, R37, 0x2, P0 ;  /* 0x0000000897257c11 */ /* 0x000fe200080f1425 */
[----:B------:R-:W-:Y:S01]  /*10b90*/  STL [R1+0x2a0], R42 ;  /* 0x0002a02a01007387 */ /* 0x000fe20000100800 */
[----:B------:R-:W-:Y:S02]  /*10ba0*/  LEA R2, P2, R130, UR7, 0x2 ;  /* 0x0000000782027c11 */ /* 0x000fe4000f8410ff */
[----:B-1----:R-:W-:-:S03]  /*10bb0*/  LEA R0, P3, R131, UR7, 0x2 ;  /* 0x0000000783007c11 */ /* 0x002fc6000f8610ff */
[----:B------:R1:W-:Y:S01]  /*10bc0*/  STL [R1+0x2a8], R2 ;  /* 0x0002a80201007387 */ /* 0x0003e20000100800 */
[----:B------:R-:W-:-:S03]  /*10bd0*/  SHF.R.S32.HI R39, RZ, 0x1f, R130 ;  /* 0x0000001fff277819 */ /* 0x000fc60000011482 */
[----:B------:R1:W-:Y:S02]  /*10be0*/  STL [R1+0x2b8], R0 ;  /* 0x0002b80001007387 */ /* 0x0003e40000100800 */
[----:B-1----:R-:W-:Y:S02]  /*10bf0*/  LEA.HI.X R2, R129, UR8, R38, 0x2, P1 ;  /* 0x0000000881027c11 */ /* 0x002fe400088f1426 */
[----:B------:R-:W-:Y:S01]  /*10c00*/  STL [R1+0x2d4], R37 ;  /* 0x0002d42501007387 */ /* 0x000fe20000100800 */
[----:B------:R-:W-:-:S03]  /*10c10*/  LEA.HI.X R0, R130, UR8, R39, 0x2, P2 ;  /* 0x0000000882007c11 */ /* 0x000fc600090f1427 */
[----:B------:R-:W2:Y:S04]  /*10c20*/  LDL.LU R150, [R1+0x314] ;  /* 0x0003140001967983 */ /* 0x000ea80000300800 */
[----:B------:R-:W-:Y:S04]  /*10c30*/  STL [R1+0x2dc], R2 ;  /* 0x0002dc0201007387 */ /* 0x000fe80000100800 */
[----:B------:R-:W2:Y:S01]  /*10c40*/  LDL.LU R151, [R1+0x318] ;  /* 0x0003180001977983 */ /* 0x000ea20000300800 */
[----:B------:R-:W-:-:S03]  /*10c50*/  SHF.R.S32.HI R40, RZ, 0x1f, R131 ;  /* 0x0000001fff287819 */ /* 0x000fc60000011483 */
[----:B------:R1:W-:Y:S04]  /*10c60*/  STL [R1+0x2e4], R0 ;  /* 0x0002e40001007387 */ /* 0x0003e80000100800 */
[----:B------:R-:W2:Y:S04]  /*10c70*/  LDL.LU R129, [R1+0x31c] ;  /* 0x00031c0001817983 */ /* 0x000ea80000300800 */
[----:B------:R-:W2:Y:S01]  /*10c80*/  LDL.LU R130, [R1+0x320] ;  /* 0x0003200001827983 */ /* 0x000ea20000300800 */
[----:B-1----:R-:W-:Y:S02]  /*10c90*/  LEA.HI.X R0, R131, UR8, R40, 0x2, P3 ;  /* 0x0000000883007c11 */ /* 0x002fe400098f1428 */
[----:B------:R-:W-:-:S02]  /*10ca0*/  LEA R2, P0, R199, UR7, 0x2 ;  /* 0x00000007c7027c11 */ /* 0x000fc4000f8010ff */
[----:B------:R-:W-:Y:S01]  /*10cb0*/  LEA R42, P1, R99, UR7, 0x2 ;  /* 0x00000007632a7c11 */ /* 0x000fe2000f8210ff */
[----:B------:R4:W-:Y:S01]  /*10cc0*/  STL [R1+0x2ec], R0 ;  /* 0x0002ec0001007387 */ /* 0x0009e20000100800 */
[----:B------:R-:W-:-:S03]  /*10cd0*/  SHF.R.S32.HI R37, RZ, 0x1f, R199 ;  /* 0x0000001fff257819 */ /* 0x000fc600000114c7 */
[----:B------:R1:W-:Y:S04]  /*10ce0*/  STL [R1+0x2b0], R2 ;  /* 0x0002b00201007387 */ /* 0x0003e80000100800 */
[----:B------:R-:W-:Y:S04]  /*10cf0*/  STL [R1+0x2c0], R42 ;  /* 0x0002c02a01007387 */ /* 0x000fe80000100800 */
[----:B------:R-:W2:Y:S01]  /*10d00*/  LDL.LU R131, [R1+0x324] ;  /* 0x0003240001837983 */ /* 0x000ea20000300800 */
[----:B----4-:R-:W-:Y:S02]  /*10d10*/  LEA R0, P2, R152, UR7, 0x2 ;  /* 0x0000000798007c11 */ /* 0x010fe4000f8410ff */
[----:B-1----:R-:W-:-:S03]  /*10d20*/  LEA R2, P3, R153, UR7, 0x2 ;  /* 0x0000000799027c11 */ /* 0x002fc6000f8610ff */
[----:B------:R1:W-:Y:S04]  /*10d30*/  STL [R1+0x2c8], R0 ;  /* 0x0002c80001007387 */ /* 0x0003e80000100800 */
[----:B------:R4:W-:Y:S01]  /*10d40*/  STL [R1+0x2d8], R2 ;  /* 0x0002d80201007387 */ /* 0x0009e20000100800 */
[----:B-1----:R-:W-:-:S03]  /*10d50*/  LEA.HI.X R0, R199, UR8, R37, 0x2, P0 ;  /* 0x00000008c7007c11 */ /* 0x002fc600080f1425 */
[----:B------:R-:W3:Y:S01]  /*10d60*/  LDL.LU R199, [R1+0x328] ;  /* 0x0003280001c77983 */ /* 0x000ee20000300800 */
[----:B------:R-:W-:Y:S02]  /*10d70*/  SHF.R.S32.HI R38, RZ, 0x1f, R99 ;  /* 0x0000001fff267819 */ /* 0x000fe40000011463 */
[----:B------:R-:W-:Y:S02]  /*10d80*/  SHF.R.S32.HI R39, RZ, 0x1f, R152 ;  /* 0x0000001fff277819 */ /* 0x000fe40000011498 */
[----:B------:R-:W-:Y:S01]  /*10d90*/  SHF.R.S32.HI R40, RZ, 0x1f, R153 ;  /* 0x0000001fff287819 */ /* 0x000fe20000011499 */
[----:B------:R1:W-:Y:S01]  /*10da0*/  STL [R1+0x2f4], R0 ;  /* 0x0002f40001007387 */ /* 0x0003e20000100800 */
[----:B------:R-:W-:Y:S02]  /*10db0*/  LEA.HI.X R37, R99, UR8, R38, 0x2, P1 ;  /* 0x0000000863257c11 */ /* 0x000fe400088f1426 */
[----:B----4-:R-:W-:-:S03]  /*10dc0*/  LEA.HI.X R2, R152, UR8, R39, 0x2, P2 ;  /* 0x0000000898027c11 */ /* 0x010fc600090f1427 */
[----:B------:R2:W-:Y:S01]  /*10dd0*/  STL [R1+0x334], R37 ;  /* 0x0003342501007387 */ /* 0x0005e20000100800 */
[----:B-1----:R-:W-:-:S03]  /*10de0*/  LEA.HI.X R0, R153, UR8, R40, 0x2, P3 ;  /* 0x0000000899007c11 */ /* 0x002fc600098f1428 */
[----:B------:R1:W-:Y:S04]  /*10df0*/  STL [R1+0x3a4], R2 ;  /* 0x0003a40201007387 */ /* 0x0003e80000100800 */
[----:B------:R4:W-:Y:S01]  /*10e00*/  STL [R1+0x3a8], R0 ;  /* 0x0003a80001007387 */ /* 0x0009e20000100800 */
[----:B--2---:R-:W-:Y:S02]  /*10e10*/  SHF.R.S32.HI R37, RZ, 0x1f, R154 ;  /* 0x0000001fff257819 */ /* 0x004fe4000001149a */
[----:B-1----:R-:W-:Y:S02]  /*10e20*/  LEA R2, P0, R154, UR7, 0x2 ;  /* 0x000000079a027c11 */ /* 0x002fe4000f8010ff */
[----:B----4-:R-:W-:-:S03]  /*10e30*/  LEA R0, P1, R155, UR7, 0x2 ;  /* 0x000000079b007c11 */ /* 0x010fc6000f8210ff */
[----:B------:R1:W-:Y:S01]  /*10e40*/  STL [R1+0x2d0], R2 ;  /* 0x0002d00201007387 */ /* 0x0003e20000100800 */
[----:B------:R-:W-:Y:S02]  /*10e50*/  SHF.R.S32.HI R38, RZ, 0x1f, R155 ;  /* 0x0000001fff267819 */ /* 0x000fe4000001149b */
[----:B------:R-:W-:Y:S01]  /*10e60*/  LEA R42, P2, R148, UR7, 0x2 ;  /* 0x00000007942a7c11 */ /* 0x000fe2000f8410ff */
[----:B------:R2:W-:Y:S01]  /*10e70*/  STL [R1+0x2e0], R0 ;  /* 0x0002e00001007387 */ /* 0x0005e20000100800 */
[----:B------:R-:W-:Y:S02]  /*10e80*/  SHF.R.S32.HI R39, RZ, 0x1f, R148 ;  /* 0x0000001fff277819 */ /* 0x000fe40000011494 */
[----:B-1----:R-:W-:Y:S01]  /*10e90*/  LEA R2, P3, R149, UR7, 0x2 ;  /* 0x0000000795027c11 */ /* 0x002fe2000f8610ff */
[----:B------:R-:W-:Y:S01]  /*10ea0*/  STL [R1+0x2e8], R42 ;  /* 0x0002e82a01007387 */ /* 0x000fe20000100800 */
[----:B------:R-:W-:Y:S02]  /*10eb0*/  SHF.R.S32.HI R40, RZ, 0x1f, R149 ;  /* 0x0000001fff287819 */ /* 0x000fe40000011495 */
[----:B--2---:R-:W-:Y:S01]  /*10ec0*/  LEA.HI.X R0, R154, UR8, R37, 0x2, P0 ;  /* 0x000000089a007c11 */ /* 0x004fe200080f1425 */
[----:B------:R1:W-:Y:S01]  /*10ed0*/  STL [R1+0x2f8], R2 ;  /* 0x0002f80201007387 */ /* 0x0003e20000100800 */
[----:B------:R-:W-:-:S03]  /*10ee0*/  LEA.HI.X R37, R155, UR8, R38, 0x2, P1 ;  /* 0x000000089b257c11 */ /* 0x000fc600088f1426 */
[----:B------:R2:W-:Y:S01]  /*10ef0*/  STL [R1+0x3ac], R0 ;  /* 0x0003ac0001007387 */ /* 0x0005e20000100800 */
[----:B-1----:R-:W-:-:S03]  /*10f00*/  LEA.HI.X R2, R148, UR8, R39, 0x2, P2 ;  /* 0x0000000894027c11 */ /* 0x002fc600090f1427 */
[----:B------:R-:W-:Y:S01]  /*10f10*/  STL [R1+0x3b0], R37 ;  /* 0x0003b02501007387 */ /* 0x000fe20000100800 */
[----:B--2---:R-:W-:-:S03]  /*10f20*/  LEA.HI.X R0, R149, UR8, R40, 0x2, P3 ;  /* 0x0000000895007c11 */ /* 0x004fc600098f1428 */
[----:B------:R-:W-:Y:S04]  /*10f30*/  STL [R1+0x3b4], R2 ;  /* 0x0003b40201007387 */ /* 0x000fe80000100800 */
[----:B------:R1:W-:Y:S02]  /*10f40*/  STL [R1+0x3b8], R0 ;  /* 0x0003b80001007387 */ /* 0x0003e40000100800 */
[----:B-1----:R-:W-:Y:S02]  /*10f50*/  LEA R0, P0, R150, UR7, 0x2 ;  /* 0x0000000796007c11 */ /* 0x002fe4000f8010ff */
[----:B------:R-:W-:Y:S02]  /*10f60*/  SHF.R.S32.HI R37, RZ, 0x1f, R150 ;  /* 0x0000001fff257819 */ /* 0x000fe40000011496 */
[----:B------:R-:W-:Y:S01]  /*10f70*/  LEA R2, P1, R151, UR7, 0x2 ;  /* 0x0000000797027c11 */ /* 0x000fe2000f8210ff */
[----:B------:R1:W-:Y:S04]  /*10f80*/  STL [R1+0x2f0], R0 ;  /* 0x0002f00001007387 */ /* 0x0003e80000100800 */
[----:B------:R2:W-:Y:S01]  /*10f90*/  STL [R1+0x300], R2 ;  /* 0x0003000201007387 */ /* 0x0005e20000100800 */
[----:B------:R-:W-:-:S02]  /*10fa0*/  LEA R42, P2, R129, UR7, 0x2 ;  /* 0x00000007812a7c11 */ /* 0x000fc4000f8410ff */
[----:B-1----:R-:W-:Y:S02]  /*10fb0*/  LEA R0, P3, R130, UR7, 0x2 ;  /* 0x0000000782007c11 */ /* 0x002fe4000f8610ff */
[----:B--2---:R-:W-:Y:S01]  /*10fc0*/  LEA.HI.X R2, R150, UR8, R37, 0x2, P0 ;  /* 0x0000000896027c11 */ /* 0x004fe200080f1425 */
[----:B------:R-:W-:Y:S01]  /*10fd0*/  STL [R1+0x308], R42 ;  /* 0x0003082a01007387 */ /* 0x000fe20000100800 */
[----:B------:R-:W-:-:S03]  /*10fe0*/  SHF.R.S32.HI R40, RZ, 0x1f, R130 ;  /* 0x0000001fff287819 */ /* 0x000fc60000011482 */
[----:B------:R-:W-:Y:S01]  /*10ff0*/  STL [R1+0x32c], R0 ;  /* 0x00032c0001007387 */ /* 0x000fe20000100800 */
[----:B------:R-:W-:-:S03]  /*11000*/  SHF.R.S32.HI R38, RZ, 0x1f, R151 ;  /* 0x0000001fff267819 */ /* 0x000fc60000011497 */
[----:B------:R1:W-:Y:S01]  /*11010*/  STL [R1+0x3bc], R2 ;  /* 0x0003bc0201007387 */ /* 0x0003e20000100800 */
[----:B------:R-:W-:Y:S02]  /*11020*/  SHF.R.S32.HI R39, RZ, 0x1f, R129 ;  /* 0x0000001fff277819 */ /* 0x000fe40000011481 */
[----:B------:R-:W-:Y:S02]  /*11030*/  LEA.HI.X R197, R151, UR8, R38, 0x2, P1 ;  /* 0x0000000897c57c11 */ /* 0x000fe400088f1426 */
[----:B-1----:R-:W-:Y:S02]  /*11040*/  LEA.HI.X R2, R130, UR8, R40, 0x2, P3 ;  /* 0x0000000882027c11 */ /* 0x002fe400098f1428 */
[----:B------:R-:W-:Y:S02]  /*11050*/  LEA.HI.X R0, R129, UR8, R39, 0x2, P2 ;  /* 0x0000000881007c11 */ /* 0x000fe400090f1427 */
[----:B------:R-:W-:Y:S01]  /*11060*/  SHF.R.S32.HI R38, RZ, 0x1f, R131 ;  /* 0x0000001fff267819 */ /* 0x000fe20000011483 */
[----:B------:R1:W-:Y:S01]  /*11070*/  STL [R1+0x698], R2 ;  /* 0x0006980201007387 */ /* 0x0003e20000100800 */
[----:B------:R-:W-:-:S03]  /*11080*/  IADD3 R206, P3, R206, c[0x0][0x168], RZ ;  /* 0x00005a00cece7a10 */ /* 0x000fc60007f7e0ff */
[----:B------:R2:W-:Y:S01]  /*11090*/  STL [R1+0x340], R0 ;  /* 0x0003400001007387 */ /* 0x0005e20000100800 */
[----:B-1----:R-:W-:-:S04]  /*110a0*/  LEA R2, P0, R131, UR7, 0x2 ;  /* 0x0000000783027c11 */ /* 0x002fc8000f8010ff */
[----:B------:R-:W-:Y:S02]  /*110b0*/  LEA.HI.X R200, R131, UR8, R38, 0x2, P0 ;  /* 0x0000000883c87c11 */ /* 0x000fe400080f1426 */
[----:B------:R-:W-:Y:S02]  /*110c0*/  IADD3 R208, P0, R208, c[0x0][0x168], RZ ;  /* 0x00005a00d0d07a10 */ /* 0x000fe40007f1e0ff */
[----:B------:R-:W-:Y:S02]  /*110d0*/  IADD3.X R205, R205, c[0x0][0x16c], RZ, P3, !PT ;  /* 0x00005b00cdcd7a10 */ /* 0x000fe40001ffe4ff */
[----:B------:R-:W-:Y:S02]  /*110e0*/  IADD3 R218, P3, R218, c[0x0][0x168], RZ ;  /* 0x00005a00dada7a10 */ /* 0x000fe40007f7e0ff */
[----:B------:R-:W-:Y:S02]  /*110f0*/  IADD3 R210, P2, R210, c[0x0][0x168], RZ ;  /* 0x00005a00d2d27a10 */ /* 0x000fe40007f5e0ff */
[----:B------:R-:W-:-:S02]  /*11100*/  IADD3.X R207, R207, c[0x0][0x16c], RZ, P0, !PT ;  /* 0x00005b00cfcf7a10 */ /* 0x000fc400007fe4ff */
[----:B------:R-:W-:Y:S02]  /*11110*/  IADD3 R202, P4, R202, c[0x0][0x168], RZ ;  /* 0x00005a00caca7a10 */ /* 0x000fe40007f9e0ff */
[----:B------:R-:W-:Y:S02]  /*11120*/  IADD3 R220, P0, R220, c[0x0][0x168], RZ ;  /* 0x00005a00dcdc7a10 */ /* 0x000fe40007f1e0ff */
[----:B------:R-:W-:Y:S02]  /*11130*/  IADD3 R204, P5, R204, c[0x0][0x168], RZ ;  /* 0x00005a00cccc7a10 */ /* 0x000fe40007fbe0ff */
[----:B------:R-:W-:Y:S02]  /*11140*/  IADD3.X R217, R217, c[0x0][0x16c], RZ, P3, !PT ;  /* 0x00005b00d9d97a10 */ /* 0x000fe40001ffe4ff */
[----:B------:R-:W-:Y:S02]  /*11150*/  IADD3.X R209, R209, c[0x0][0x16c], RZ, P2, !PT ;  /* 0x00005b00d1d17a10 */ /* 0x000fe400017fe4ff */
[----:B------:R-:W-:-:S02]  /*11160*/  IADD3 R230, P3, R230, c[0x0][0x168], RZ ;  /* 0x00005a00e6e67a10 */ /* 0x000fc40007f7e0ff */
[----:B------:R-:W-:Y:S02]  /*11170*/  IADD3.X R201, R201, c[0x0][0x16c], RZ, P4, !PT ;  /* 0x00005b00c9c97a10 */ /* 0x000fe400027fe4ff */
[----:B------:R-:W-:Y:S02]  /*11180*/  IADD3 R222, P2, R222, c[0x0][0x168], RZ ;  /* 0x00005a00dede7a10 */ /* 0x000fe40007f5e0ff */
[----:B------:R-:W-:Y:S02]  /*11190*/  IADD3.X R219, R219, c[0x0][0x16c], RZ, P0, !PT ;  /* 0x00005b00dbdb7a10 */ /* 0x000fe400007fe4ff */
[----:B------:R-:W-:Y:S02]  /*111a0*/  IADD3 R214, P4, R214, c[0x0][0x168], RZ ;  /* 0x00005a00d6d67a10 */ /* 0x000fe40007f9e0ff */
[----:B------:R-:W-:Y:S02]  /*111b0*/  IADD3 R232, P0, R232, c[0x0][0x168], RZ ;  /* 0x00005a00e8e87a10 */ /* 0x000fe40007f1e0ff */
[----:B------:R-:W-:-:S02]  /*111c0*/  IADD3.X R203, R203, c[0x0][0x16c], RZ, P5, !PT ;  /* 0x00005b00cbcb7a10 */ /* 0x000fc40002ffe4ff */
[----:B------:R-:W-:Y:S02]  /*111d0*/  IADD3 R216, P5, R216, c[0x0][0x168], RZ ;  /* 0x00005a00d8d87a10 */ /* 0x000fe40007fbe0ff */
[----:B------:R-:W-:Y:S02]  /*111e0*/  IADD3.X R229, R229, c[0x0][0x16c], RZ, P3, !PT ;  /* 0x00005b00e5e57a10 */ /* 0x000fe40001ffe4ff */
[----:B------:R-:W-:Y:S02]  /*111f0*/  IADD3.X R221, R221, c[0x0][0x16c], RZ, P2, !PT ;  /* 0x00005b00dddd7a10 */ /* 0x000fe400017fe4ff */
[----:B------:R-:W-:Y:S02]  /*11200*/  IADD3 R242, P3, R242, c[0x0][0x168], RZ ;  /* 0x00005a00f2f27a10 */ /* 0x000fe40007f7e0ff */
[----:B------:R-:W-:Y:S02]  /*11210*/  IADD3.X R213, R213, c[0x0][0x16c], RZ, P4, !PT ;  /* 0x00005b00d5d57a10 */ /* 0x000fe400027fe4ff */
[----:B------:R-:W-:-:S02]  /*11220*/  IADD3 R234, P2, R234, c[0x0][0x168], RZ ;  /* 0x00005a00eaea7a10 */ /* 0x000fc40007f5e0ff */
[----:B------:R-:W-:Y:S02]  /*11230*/  IADD3.X R231, R231, c[0x0][0x16c], RZ, P0, !PT ;  /* 0x00005b00e7e77a10 */ /* 0x000fe400007fe4ff */
[----:B------:R-:W-:Y:S02]  /*11240*/  IADD3 R226, P4, R226, c[0x0][0x168], RZ ;  /* 0x00005a00e2e27a10 */ /* 0x000fe40007f9e0ff */
[----:B------:R-:W-:Y:S02]  /*11250*/  IADD3 R244, P0, R244, c[0x0][0x168], RZ ;  /* 0x00005a00f4f47a10 */ /* 0x000fe40007f1e0ff */
[----:B------:R-:W-:Y:S02]  /*11260*/  IADD3.X R215, R215, c[0x0][0x16c], RZ, P5, !PT ;  /* 0x00005b00d7d77a10 */ /* 0x000fe40002ffe4ff */
[----:B------:R-:W-:Y:S02]  /*11270*/  IADD3 R228, P5, R228, c[0x0][0x168], RZ ;  /* 0x00005a00e4e47a10 */ /* 0x000fe40007fbe0ff */
[----:B------:R-:W-:-:S02]  /*11280*/  IADD3.X R241, R241, c[0x0][0x16c], RZ, P3, !PT ;  /* 0x00005b00f1f17a10 */ /* 0x000fc40001ffe4ff */
[----:B------:R-:W-:Y:S02]  /*11290*/  IADD3.X R233, R233, c[0x0][0x16c], RZ, P2, !PT ;  /* 0x00005b00e9e97a10 */ /* 0x000fe400017fe4ff */
[----:B------:R-:W-:Y:S02]  /*112a0*/  IADD3 R4, P3, R4, c[0x0][0x168], RZ ;  /* 0x00005a0004047a10 */ /* 0x000fe40007f7e0ff */
[----:B------:R-:W-:Y:S02]  /*112b0*/  SHF.R.S32.HI R3, RZ, 0x6, R3 ;  /* 0x00000006ff037819 */ /* 0x000fe40000011403 */
[----:B------:R-:W-:Y:S02]  /*112c0*/  IADD3.X R225, R225, c[0x0][0x16c], RZ, P4, !PT ;  /* 0x00005b00e1e17a10 */ /* 0x000fe400027fe4ff */
[----:B------:R-:W-:Y:S02]  /*112d0*/  IADD3 R246, P2, R246, c[0x0][0x168], RZ ;  /* 0x00005a00f6f67a10 */ /* 0x000fe40007f5e0ff */
[----:B------:R-:W-:-:S02]  /*112e0*/  IADD3.X R243, R243, c[0x0][0x16c], RZ, P0, !PT ;  /* 0x00005b00f3f37a10 */ /* 0x000fc400007fe4ff */
[----:B------:R-:W-:Y:S02]  /*112f0*/  IADD3 R238, P4, R238, c[0x0][0x168], RZ ;  /* 0x00005a00eeee7a10 */ /* 0x000fe40007f9e0ff */
[----:B------:R-:W-:Y:S02]  /*11300*/  IADD3 R3, P0, R5, c[0x0][0x168], RZ ;  /* 0x00005a0005037a10 */ /* 0x000fe40007f1e0ff */
[----:B------:R-:W-:Y:S02]  /*11310*/  IADD3.X R227, R227, c[0x0][0x16c], RZ, P5, !PT ;  /* 0x00005b00e3e37a10 */ /* 0x000fe40002ffe4ff */
[----:B------:R-:W-:Y:S02]  /*11320*/  IADD3 R240, P5, R240, c[0x0][0x168], RZ ;  /* 0x00005a00f0f07a10 */ /* 0x000fe40007fbe0ff */
[----:B------:R-:W-:Y:S02]  /*11330*/  IADD3.X R245, R245, c[0x0][0x16c], RZ, P2, !PT ;  /* 0x00005b00f5f57a10 */ /* 0x000fe400017fe4ff */
[----:B------:R-:W-:-:S02]  /*11340*/  IADD3.X R237, R237, c[0x0][0x16c], RZ, P4, !PT ;  /* 0x00005b00eded7a10 */ /* 0x000fc400027fe4ff */
[----:B------:R-:W-:Y:S02]  /*11350*/  IADD3 R250, P4, R250, c[0x0][0x168], RZ ;  /* 0x00005a00fafa7a10 */ /* 0x000fe40007f9e0ff */
[----:B------:R-:W-:Y:S02]  /*11360*/  IADD3.X R239, R239, c[0x0][0x16c], RZ, P5, !PT ;  /* 0x00005b00efef7a10 */ /* 0x000fe40002ffe4ff */
[----:B------:R-:W-:Y:S02]  /*11370*/  IADD3 R252, P5, R252, c[0x0][0x168], RZ ;  /* 0x00005a00fcfc7a10 */ /* 0x000fe40007fbe0ff */
[----:B------:R-:W-:Y:S02]  /*11380*/  IADD3.X R249, R249, c[0x0][0x16c], RZ, P4, !PT ;  /* 0x00005b00f9f97a10 */ /* 0x000fe400027fe4ff */
[----:B------:R-:W-:Y:S02]  /*11390*/  IADD3.X R251, R251, c[0x0][0x16c], RZ, P5, !PT ;  /* 0x00005b00fbfb7a10 */ /* 0x000fe40002ffe4ff */
[----:B------:R-:W-:-:S02]  /*113a0*/  IADD3.X R5, R12, c[0x0][0x16c], RZ, P3, !PT ;  /* 0x00005b000c057a10 */ /* 0x000fc40001ffe4ff */
[----:B---3--:R-:W-:Y:S02]  /*113b0*/  SHF.R.S32.HI R37, RZ, 0x1f, R199 ;  /* 0x0000001fff257819 */ /* 0x008fe400000114c7 */
[----:B--2---:R-:W-:-:S04]  /*113c0*/  LEA R0, P1, R199, UR7, 0x2 ;  /* 0x00000007c7007c11 */ /* 0x004fc8000f8210ff */
[----:B------:R-:W-:Y:S02]  /*113d0*/  LEA.HI.X R198, R199, UR8, R37, 0x2, P1 ;  /* 0x00000008c7c67c11 */ /* 0x000fe400088f1425 */
[----:B------:R-:W-:Y:S01]  /*113e0*/  IADD3 R212, P1, R212, c[0x0][0x168], RZ ;  /* 0x00005a00d4d47a10 */ /* 0x000fe20007f3e0ff */
[----:B------:R1:W-:Y:S03]  /*113f0*/  STL [R1+0x318], R0 ;  /* 0x0003180001007387 */ /* 0x0003e60000100800 */
[----:B------:R-:W-:Y:S02]  /*11400*/  IADD3.X R211, R211, c[0x0][0x16c], RZ, P1, !PT ;  /* 0x00005b00d3d37a10 */ /* 0x000fe40000ffe4ff */
[----:B------:R-:W-:Y:S01]  /*11410*/  IADD3 R224, P1, R224, c[0x0][0x168], RZ ;  /* 0x00005a00e0e07a10 */ /* 0x000fe20007f3e0ff */
[----:B-1----:R-:W-:-:S03]  /*11420*/  IMAD.SHL.U32 R0, R128, 0x40, RZ ;  /* 0x0000004080007824 */ /* 0x002fc600078e00ff */
[----:B------:R-:W-:Y:S02]  /*11430*/  IADD3.X R223, R223, c[0x0][0x16c], RZ, P1, !PT ;  /* 0x00005b00dfdf7a10 */ /* 0x000fe40000ffe4ff */
[----:B------:R-:W-:Y:S02]  /*11440*/  IADD3 R236, P1, R236, c[0x0][0x168], RZ ;  /* 0x00005a00ecec7a10 */ /* 0x000fe40007f3e0ff */
[----:B------:R-:W-:Y:S02]  /*11450*/  LOP3.LUT R0, R0, 0x1800, RZ, 0xc0, !PT ;  /* 0x0000180000007812 */ /* 0x000fe400078ec0ff */
[----:B------:R-:W-:Y:S02]  /*11460*/  IADD3.X R235, R235, c[0x0][0x16c], RZ, P1, !PT ;  /* 0x00005b00ebeb7a10 */ /* 0x000fe40000ffe4ff */
[----:B------:R-:W-:Y:S01]  /*11470*/  IADD3 R248, P1, R248, c[0x0][0x168], RZ ;  /* 0x00005a00f8f87a10 */ /* 0x000fe20007f3e0ff */
[----:B------:R-:W-:Y:S04]  /*11480*/  STL [R1+0x3c8], R0 ;  /* 0x0003c80001007387 */ /* 0x000fe80000100800 */
[----:B------:R1:W-:Y:S01]  /*11490*/  STL [R1+0x4], R4 ;  /* 0x0000040401007387 */ /* 0x0003e20000100800 */
[----:B------:R-:W-:-:S03]  /*114a0*/  IADD3.X R247, R247, c[0x0][0x16c], RZ, P1, !PT ;  /* 0x00005b00f7f77a10 */ /* 0x000fc60000ffe4ff */
[----:B------:R2:W-:Y:S01]  /*114b0*/  STL [R1+0xc], R3 ;  /* 0x00000c0301007387 */ /* 0x0005e20000100800 */
[----:B-1----:R-:W-:Y:S02]  /*114c0*/  IADD3 R4, P2, R6, c[0x0][0x168], RZ ;  /* 0x00005a0006047a10 */ /* 0x002fe40007f5e0ff */
[----:B--2---:R-:W-:-:S03]  /*114d0*/  IADD3 R3, P1, R8, c[0x0][0x168], RZ ;  /* 0x00005a0008037a10 */ /* 0x004fc60007f3e0ff */
[----:B------:R1:W-:Y:S04]  /*114e0*/  STL [R1+0x14], R4 ;  /* 0x0000140401007387 */ /* 0x0003e80000100800 */
[----:B------:R2:W-:Y:S01]  /*114f0*/  STL [R1+0x1c], R3 ;  /* 0x00001c0301007387 */ /* 0x0005e20000100800 */
[----:B-1----:R-:W-:Y:S02]  /*11500*/  IADD3 R4, P4, R7, c[0x0][0x168], RZ ;  /* 0x00005a0007047a10 */ /* 0x002fe40007f9e0ff */
[----:B--2---:R-:W-:-:S03]  /*11510*/  IADD3 R3, P5, R9, c[0x0][0x168], RZ ;  /* 0x00005a0009037a10 */ /* 0x004fc60007fbe0ff */
[----:B------:R1:W-:Y:S04]  /*11520*/  STL [R1+0x24], R4 ;  /* 0x0000240401007387 */ /* 0x0003e80000100800 */
[----:B------:R2:W-:Y:S04]  /*11530*/  STL [R1+0x2c], R3 ;  /* 0x00002c0301007387 */ /* 0x0005e80000100800 */
[----:B------:R3:W-:Y:S01]  /*11540*/  STL [R1], R5 ;  /* 0x0000000501007387 */ /* 0x0007e20000100800 */
[----:B-1----:R-:W-:Y:S02]  /*11550*/  IADD3 R4, P3, R10, c[0x0][0x168], RZ ;  /* 0x00005a000a047a10 */ /* 0x002fe40007f7e0ff */
[----:B--2---:R-:W-:-:S03]  /*11560*/  IADD3.X R3, R15, c[0x0][0x16c], RZ, P0, !PT ;  /* 0x00005b000f037a10 */ /* 0x004fc600007fe4ff */
[----:B------:R1:W-:Y:S01]  /*11570*/  STL [R1+0x34], R4 ;  /* 0x0000340401007387 */ /* 0x0003e20000100800 */
[----:B---3--:R-:W-:-:S03]  /*11580*/  IADD3 R5, P0, R13, c[0x0][0x168], RZ ;  /* 0x00005a000d057a10 */ /* 0x008fc60007f1e0ff */
[----:B------:R2:W-:Y:S04]  /*11590*/  STL [R1+0x8], R3 ;  /* 0x0000080301007387 */ /* 0x0005e80000100800 */
[----:B------:R3:W-:Y:S01]  /*115a0*/  STL [R1+0x3c], R5 ;  /* 0x00003c0501007387 */ /* 0x0007e20000100800 */
[----:B-1----:R-:W-:Y:S02]  /*115b0*/  IADD3.X R4, R16, c[0x0][0x16c], RZ, P2, !PT ;  /* 0x00005b0010047a10 */ /* 0x002fe400017fe4ff */
[----:B--2---:R-:W-:-:S03]  /*115c0*/  IADD3 R3, P2, R11, c[0x0][0x168], RZ ;  /* 0x00005a000b037a10 */ /* 0x004fc60007f5e0ff */
[----:B------:R1:W-:Y:S01]  /*115d0*/  STL [R1+0x10], R4 ;  /* 0x0000100401007387 */ /* 0x0003e20000100800 */
[----:B---3--:R-:W-:-:S03]  /*115e0*/  IADD3.X R5, R19, c[0x0][0x16c], RZ, P1, !PT ;  /* 0x00005b0013057a10 */ /* 0x008fc60000ffe4ff */
[----:B------:R2:W-:Y:S04]  /*115f0*/  STL [R1+0x44], R3 ;  /* 0x0000440301007387 */ /* 0x0005e80000100800 */
[----:B------:R3:W-:Y:S01]  /*11600*/  STL [R1+0x18], R5 ;  /* 0x0000180501007387 */ /* 0x0007e20000100800 */
        /* <DEDUP_REMOVED lines=119> */
[----:B------:R-:W-:Y:S01]  /*11d80*/  STL [R1+0x108], R5 ;  /* 0x0001080501007387 */ /* 0x000fe20000100800 */
[----:B-1----:R-:W-:-:S03]  /*11d90*/  IADD3 R4, P1, R161, c[0x0][0x168], RZ ;  /* 0x00005a00a1047a10 */ /* 0x002fc60007f3e0ff */
[----:B------:R-:W3:Y:S01]  /*11da0*/  LDL.LU R15, [R1+0x168] ;  /* 0x00016800010f7983 */ /* 0x000ee20000300800 */
[----:B--2---:R-:W-:-:S03]  /*11db0*/  IADD3.X R3, R176, c[0x0][0x16c], RZ, P4, !PT ;  /* 0x00005b00b0037a10 */ /* 0x004fc600027fe4ff */
[----:B------:R-:W-:Y:S04]  /*11dc0*/  STL [R1+0x13c], R4 ;  /* 0x00013c0401007387 */ /* 0x000fe80000100800 */
[----:B------:R-:W2:Y:S04]  /*11dd0*/  LDL.LU R10, [R1+0x170] ;  /* 0x00017000010a7983 */ /* 0x000ea80000300800 */
[----:B------:R1:W-:Y:S04]  /*11de0*/  STL [R1+0x110], R3 ;  /* 0x0001100301007387 */ /* 0x0003e80000100800 */
[----:B------:R-:W4:Y:S04]  /*11df0*/  LDL.LU R12, [R1+0x178] ;  /* 0x00017800010c7983 */ /* 0x000f280000300800 */
[----:B------:R-:W4:Y:S01]  /*11e00*/  LDL.LU R9, [R1+0x190] ;  /* 0x0001900001097983 */ /* 0x000f220000300800 */
[----:B-1----:R-:W-:-:S03]  /*11e10*/  IADD3 R3, P4, R146, c[0x0][0x168], RZ ;  /* 0x00005a0092037a10 */ /* 0x002fc60007f9e0ff */
[----:B------:R-:W4:Y:S04]  /*11e20*/  LDL.LU R5, [R1+0x180] ;  /* 0x0001800001057983 */ /* 0x000f280000300800 */
[----:B------:R1:W-:Y:S04]  /*11e30*/  STL [R1+0x144], R3 ;  /* 0x0001440301007387 */ /* 0x0003e80000100800 */
[----:B------:R-:W4:Y:S04]  /*11e40*/  LDL.LU R7, [R1+0x1a0] ;  /* 0x0001a00001077983 */ /* 0x000f280000300800 */
[----:B------:R-:W4:Y:S01]  /*11e50*/  LDL.LU R8, [R1+0x188] ;  /* 0x0001880001087983 */ /* 0x000f220000300800 */
[----:B-1----:R-:W-:-:S05]  /*11e60*/  IADD3.X R3, R179, c[0x0][0x16c], RZ, P5, !PT ;  /* 0x00005b00b3037a10 */ /* 0x002fca0002ffe4ff */
[----:B------:R1:W-:Y:S04]  /*11e70*/  STL [R1+0x118], R3 ;  /* 0x0001180301007387 */ /* 0x0003e80000100800 */
[----:B------:R-:W4:Y:S04]  /*11e80*/  LDL.LU R6, [R1+0x1b8] ;  /* 0x0001b80001067983 */ /* 0x000f280000300800 */
[----:B------:R-:W4:Y:S01]  /*11e90*/  LDL.LU R4, [R1+0x1a8] ;  /* 0x0001a80001047983 */ /* 0x000f220000300800 */
[----:B------:R-:W-:Y:S02]  /*11ea0*/  IADD3 R13, P5, R162, c[0x0][0x168], RZ ;  /* 0x00005a00a20d7a10 */ /* 0x000fe40007fbe0ff */
[----:B------:R-:W-:Y:S01]  /*11eb0*/  IADD3.X R11, R180, c[0x0][0x16c], RZ, P3, !PT ;  /* 0x00005b00b40b7a10 */ /* 0x000fe20001ffe4ff */
[----:B-1----:R-:W4:Y:S01]  /*11ec0*/  LDL.LU R3, [R1+0x1c0] ;  /* 0x0001c00001037983 */ /* 0x002f220000300800 */
[----:B------:R-:W-:-:S03]  /*11ed0*/  IADD3.X R14, R183, c[0x0][0x16c], RZ, P0, !PT ;  /* 0x00005b00b70e7a10 */ /* 0x000fc600007fe4ff */
[----:B------:R1:W-:Y:S04]  /*11ee0*/  STL [R1+0x14c], R13 ;  /* 0x00014c0d01007387 */ /* 0x0003e80000100800 */
[----:B------:R1:W-:Y:S02]  /*11ef0*/  STL [R1+0x120], R11 ;  /* 0x0001200b01007387 */ /* 0x0003e40000100800 */
[----:B-1----:R-:W-:Y:S02]  /*11f00*/  IADD3 R13, P3, R177, c[0x0][0x168], RZ ;  /* 0x00005a00b10d7a10 */ /* 0x002fe40007f7e0ff */
[----:B------:R-:W-:-:S03]  /*11f10*/  IADD3 R11, P0, R181, c[0x0][0x168], RZ ;  /* 0x00005a00b50b7a10 */ /* 0x000fc60007f1e0ff */
[----:B------:R1:W-:Y:S04]  /*11f20*/  STL [R1+0x154], R13 ;  /* 0x0001540d01007387 */ /* 0x0003e80000100800 */
[----:B------:R1:W-:Y:S04]  /*11f30*/  STL [R1+0x128], R14 ;  /* 0x0001280e01007387 */ /* 0x0003e80000100800 */
[----:B------:R1:W-:Y:S02]  /*11f40*/  STL [R1+0x15c], R11 ;  /* 0x00015c0b01007387 */ /* 0x0003e40000100800 */
[----:B-1----:R-:W-:-:S02]  /*11f50*/  IADD3.X R13, R184, c[0x0][0x16c], RZ, P2, !PT ;  /* 0x00005b00b80d7a10 */ /* 0x002fc400017fe4ff */
[----:B------:R-:W-:-:S03]  /*11f60*/  IADD3 R14, P2, R178, c[0x0][0x168], RZ ;  /* 0x00005a00b20e7a10 */ /* 0x000fc60007f5e0ff */
[----:B------:R1:W-:Y:S01]  /*11f70*/  STL [R1+0x130], R13 ;  /* 0x0001300d01007387 */ /* 0x0003e20000100800 */
[----:B------:R-:W-:-:S03]  /*11f80*/  IADD3.X R11, R187, c[0x0][0x16c], RZ, P1, !PT ;  /* 0x00005b00bb0b7a10 */ /* 0x000fc60000ffe4ff */
[----:B------:R1:W-:Y:S04]  /*11f90*/  STL [R1+0x164], R14 ;  /* 0x0001640e01007387 */ /* 0x0003e80000100800 */
[----:B------:R1:W-:Y:S02]  /*11fa0*/  STL [R1+0x138], R11 ;  /* 0x0001380b01007387 */ /* 0x0003e40000100800 */
[----:B-1----:R-:W-:Y:S02]  /*11fb0*/  IADD3 R13, P1, R182, c[0x0][0x168], RZ ;  /* 0x00005a00b60d7a10 */ /* 0x002fe40007f3e0ff */
[----:B------:R-:W-:-:S03]  /*11fc0*/  IADD3.X R14, R188, c[0x0][0x16c], RZ, P4, !PT ;  /* 0x00005b00bc0e7a10 */ /* 0x000fc600027fe4ff */
[----:B------:R1:W-:Y:S01]  /*11fd0*/  STL [R1+0x16c], R13 ;  /* 0x00016c0d01007387 */ /* 0x0003e20000100800 */
[----:B------:R-:W-:-:S03]  /*11fe0*/  IADD3 R11, P4, R185, c[0x0][0x168], RZ ;  /* 0x00005a00b90b7a10 */ /* 0x000fc60007f9e0ff */
[----:B------:R1:W-:Y:S04]  /*11ff0*/  STL [R1+0x140], R14 ;  /* 0x0001400e01007387 */ /* 0x0003e80000100800 */
[----:B------:R1:W-:Y:S02]  /*12000*/  STL [R1+0x174], R11 ;  /* 0x0001740b01007387 */ /* 0x0003e40000100800 */
[----:B-1----:R-:W-:Y:S02]  /*12010*/  IADD3.X R13, R191, c[0x0][0x16c], RZ, P5, !PT ;  /* 0x00005b00bf0d7a10 */ /* 0x002fe40002ffe4ff */
        /* <DEDUP_REMOVED lines=10> */
[----:B------:R3:W-:Y:S01]  /*120c0*/  STL [R1+0x18c], R11 ;  /* 0x00018c0b01007387 */ /* 0x0007e20000100800 */
[----:B-1----:R-:W-:Y:S02]  /*120d0*/  IADD3.X R13, R196, c[0x0][0x16c], RZ, P2, !PT ;  /* 0x00005b00c40d7a10 */ /* 0x002fe400017fe4ff */
[----:B------:R-:W-:-:S03]  /*120e0*/  IADD3 R14, P2, R193, c[0x0][0x168], RZ ;  /* 0x00005a00c10e7a10 */ /* 0x000fc60007f5e0ff */
[----:B------:R2:W-:Y:S04]  /*120f0*/  STL [R1+0x160], R13 ;  /* 0x0001600d01007387 */ /* 0x0005e80000100800 */
[----:B------:R-:W-:Y:S01]  /*12100*/  STL [R1+0x194], R14 ;  /* 0x0001940e01007387 */ /* 0x000fe20000100800 */
[----:B---3--:R-:W-:-:S05]  /*12110*/  IADD3.X R11, R15, c[0x0][0x16c], RZ, P1, !PT ;  /* 0x00005b000f0b7a10 */ /* 0x008fca0000ffe4ff */
[----:B------:R1:W-:Y:S01]  /*12120*/  STL [R1+0x168], R11 ;  /* 0x0001680b01007387 */ /* 0x0003e20000100800 */
[----:B--2---:R-:W-:Y:S02]  /*12130*/  IADD3 R13, P1, R10, c[0x0][0x168], RZ ;  /* 0x00005a000a0d7a10 */ /* 0x004fe40007f3e0ff */
[----:B----4-:R-:W-:Y:S02]  /*12140*/  IADD3.X R10, R12, c[0x0][0x16c], RZ, P4, !PT ;  /* 0x00005b000c0a7a10 */ /* 0x010fe400027fe4ff */
[----:B-1----:R-:W-:Y:S01]  /*12150*/  IADD3 R11, P4, R194, c[0x0][0x168], RZ ;  /* 0x00005a00c20b7a10 */ /* 0x002fe20007f9e0ff */
[----:B------:R-:W-:Y:S01]  /*12160*/  STL [R1+0x19c], R13 ;  /* 0x00019c0d01007387 */ /* 0x000fe20000100800 */
[----:B------:R-:W-:-:S03]  /*12170*/  IADD3.X R9, R9, c[0x0][0x16c], RZ, P5, !PT ;  /* 0x00005b0009097a10 */ /* 0x000fc60002ffe4ff */
[----:B------:R1:W-:Y:S04]  /*12180*/  STL [R1+0x170], R10 ;  /* 0x0001700a01007387 */ /* 0x0003e80000100800 */
[----:B------:R-:W-:Y:S01]  /*12190*/  STL [R1+0x1a4], R11 ;  /* 0x0001a40b01007387 */ /* 0x000fe20000100800 */
[----:B-1----:R-:W-:-:S03]  /*121a0*/  IADD3 R10, P5, R5, c[0x0][0x168], RZ ;  /* 0x00005a00050a7a10 */ /* 0x002fc60007fbe0ff */
[----:B------:R-:W2:Y:S04]  /*121b0*/  LDL.LU R5, [R1+0x198] ;  /* 0x0001980001057983 */ /* 0x000ea80000300800 */
[----:B------:R1:W-:Y:S04]  /*121c0*/  STL [R1+0x178], R9 ;  /* 0x0001780901007387 */ /* 0x0003e80000100800 */
[----:B------:R3:W-:Y:S01]  /*121d0*/  STL [R1+0x1ac], R10 ;  /* 0x0001ac0a01007387 */ /* 0x0007e20000100800 */
[----:B-1----:R-:W-:Y:S02]  /*121e0*/  IADD3.X R9, R7, c[0x0][0x16c], RZ, P3, !PT ;  /* 0x00005b0007097a10 */ /* 0x002fe40001ffe4ff */
[----:B------:R-:W-:-:S02]  /*121f0*/  IADD3 R8, P3, R8, c[0x0][0x168], RZ ;  /* 0x00005a0008087a10 */ /* 0x000fc40007f7e0ff */
[----:B------:R-:W-:Y:S01]  /*12200*/  IADD3.X R7, R6, c[0x0][0x16c], RZ, P0, !PT ;  /* 0x00005b0006077a10 */ /* 0x000fe200007fe4ff */
[----:B------:R1:W-:Y:S01]  /*12210*/  STL [R1+0x180], R9 ;  /* 0x0001800901007387 */ /* 0x0003e20000100800 */
[----:B------:R-:W-:-:S03]  /*12220*/  IADD3 R6, P0, R4, c[0x0][0x168], RZ ;  /* 0x00005a0004067a10 */ /* 0x000fc60007f1e0ff */
[----:B------:R-:W-:Y:S04]  /*12230*/  STL [R1+0x1b4], R8 ;  /* 0x0001b40801007387 */ /* 0x000fe80000100800 */
[----:B------:R-:W4:Y:S01]  /*12240*/  LDL.LU R4, [R1+0x1cc] ;  /* 0x0001cc0001047983 */ /* 0x000f220000300800 */
[----:B------:R-:W-:-:S03]  /*12250*/  IADD3.X R3, R3, c[0x0][0x16c], RZ, P2, !PT ;  /* 0x00005b0003037a10 */ /* 0x000fc600017fe4ff */
[----:B------:R-:W-:Y:S04]  /*12260*/  STL [R1+0x188], R7 ;  /* 0x0001880701007387 */ /* 0x000fe80000100800 */
[----:B------:R-:W-:Y:S04]  /*12270*/  STL [R1+0x1bc], R6 ;  /* 0x0001bc0601007387 */ /* 0x000fe80000100800 */
[----:B------:R-:W4:Y:S04]  /*12280*/  LDL.LU R26, [R1+0x1b0] ;  /* 0x0001b000011a7983 */ /* 0x000f280000300800 */
[----:B------:R-:W4:Y:S04]  /*12290*/  LDL.LU R32, [R1+0x1d4] ;  /* 0x0001d40001207983 */ /* 0x000f280000300800 */
[----:B------:R1:W-:Y:S04]  /*122a0*/  STL [R1+0x190], R3 ;  /* 0x0001900301007387 */ /* 0x0003e80000100800 */
        /* <DEDUP_REMOVED lines=18> */
[----:B---3--:R-:W3:Y:S04]  /*123d0*/  LDL.LU R10, [R1+0x218] ;  /* 0x00021800010a7983 */ /* 0x008ee80000300800 */
[----:B------:R-:W3:Y:S04]  /*123e0*/  LDL.LU R12, [R1+0x224] ;  /* 0x00022400010c7983 */ /* 0x000ee80000300800 */
[----:B-1----:R-:W3:Y:S04]  /*123f0*/  LDL.LU R9, [R1+0x210] ;  /* 0x0002100001097983 */ /* 0x002ee80000300800 */
[----:B------:R-:W3:Y:S04]  /*12400*/  LDL.LU R3, [R1+0x22c] ;  /* 0x00022c0001037983 */ /* 0x000ee80000300800 */
[----:B------:R-:W3:Y:S04]  /*12410*/  LDL.LU R7, [R1+0x220] ;  /* 0x0002200001077983 */ /* 0x000ee80000300800 */
[----:B------:R-:W3:Y:S01]  /*12420*/  LDL.LU R8, [R1+0x234] ;  /* 0x0002340001087983 */ /* 0x000ee20000300800 */
[----:B--2---:R-:W-:-:S05]  /*12430*/  IADD3 R5, P2, R5, c[0x0][0x168], RZ ;  /* 0x00005a0005057a10 */ /* 0x004fca0007f5e0ff */
[----:B------:R1:W-:Y:S04]  /*12440*/  STL [R1+0x1c4], R5 ;  /* 0x0001c40501007387 */ /* 0x0003e80000100800 */
[----:B------:R-:W2:Y:S04]  /*12450*/  LDL.LU R6, [R1+0x228] ;  /* 0x0002280001067983 */ /* 0x000ea80000300800 */
[----:B-1----:R-:W2:Y:S01]  /*12460*/  LDL.LU R5, [R1+0x23c] ;  /* 0x00023c0001057983 */ /* 0x002ea20000300800 */
[----:B----4-:R-:W-:-:S03]  /*12470*/  IADD3.X R30, R4, c[0x0][0x16c], RZ, P1, !PT ;  /* 0x00005b00041e7a10 */ /* 0x010fc60000ffe4ff */
[----:B------:R-:W4:Y:S04]  /*12480*/  LDL.LU R4, [R1+0x238] ;  /* 0x0002380001047983 */ /* 0x000f280000300800 */
[----:B------:R1:W-:Y:S01]  /*12490*/  STL [R1+0x198], R30 ;  /* 0x0001981e01007387 */ /* 0x0003e20000100800 */
[----:B------:R-:W-:Y:S02]  /*124a0*/  IADD3 R26, P1, R26, c[0x0][0x168], RZ ;  /* 0x00005a001a1a7a10 */ /* 0x000fe40007f3e0ff */
[----:B------:R-:W-:-:S03]  /*124b0*/  IADD3.X R32, R32, c[0x0][0x16c], RZ, P4, !PT ;  /* 0x00005b0020207a10 */ /* 0x000fc600027fe4ff */
[----:B------:R1:W-:Y:S02]  /*124c0*/  STL [R1+0x1cc], R26 ;  /* 0x0001cc1a01007387 */ /* 0x0003e40000100800 */
[----:B-1----:R-:W-:Y:S02]  /*124d0*/  IADD3 R30, P4, R29, c[0x0][0x168], RZ ;  /* 0x00005a001d1e7a10 */ /* 0x002fe40007f9e0ff */
[----:B------:R-:W-:Y:S01]  /*124e0*/  STL [R1+0x1a0], R32 ;  /* 0x0001a02001007387 */ /* 0x000fe20000100800 */
[----:B------:R-:W-:-:S03]  /*124f0*/  IADD3.X R26, R31, c[0x0][0x16c], RZ, P5, !PT ;  /* 0x00005b001f1a7a10 */ /* 0x000fc60002ffe4ff */
[----:B------:R-:W-:Y:S01]  /*12500*/  STL [R1+0x1d4], R30 ;  /* 0x0001d41e01007387 */ /* 0x000fe20000100800 */
[----:B------:R-:W-:-:S03]  /*12510*/  IADD3 R29, P5, R25, c[0x0][0x168], RZ ;  /* 0x00005a00191d7a10 */ /* 0x000fc60007fbe0ff */
[----:B------:R1:W-:Y:S01]  /*12520*/  STL [R1+0x1a8], R26 ;  /* 0x0001a81a01007387 */ /* 0x0003e20000100800 */
[----:B------:R-:W-:-:S03]  /*12530*/  IADD3.X R25, R28, c[0x0][0x16c], RZ, P3, !PT ;  /* 0x00005b001c197a10 */ /* 0x000fc60001ffe4ff */
[----:B------:R-:W-:Y:S04]  /*12540*/  STL [R1+0x1dc], R29 ;  /* 0x0001dc1d01007387 */ /* 0x000fe80000100800 */
[----:B------:R1:W-:Y:S02]  /*12550*/  STL [R1+0x1b0], R25 ;  /* 0x0001b01901007387 */ /* 0x0003e40000100800 */
[----:B-1----:R-:W-:Y:S02]  /*12560*/  IADD3 R26, P3, R22, c[0x0][0x168], RZ ;  /* 0x00005a00161a7a10 */ /* 0x002fe40007f7e0ff */
[----:B------:R-:W-:-:S03]  /*12570*/  IADD3.X R22, R27, c[0x0][0x16c], RZ, P0, !PT ;  /* 0x00005b001b167a10 */ /* 0x000fc600007fe4ff */
[----:B------:R-:W-:Y:S01]  /*12580*/  STL [R1+0x1e4], R26 ;  /* 0x0001e41a01007387 */ /* 0x000fe20000100800 */
[----:B------:R-:W-:Y:S02]  /*12590*/  IADD3 R25, P0, R18, c[0x0][0x168], RZ ;  /* 0x00005a0012197a10 */ /* 0x000fe40007f1e0ff */
[----:B------:R-:W-:Y:S01]  /*125a0*/  IADD3.X R18, R24, c[0x0][0x16c], RZ, P2, !PT ;  /* 0x00005b0018127a10 */ /* 0x000fe200017fe4ff */
[----:B------:R1:W-:Y:S04]  /*125b0*/  STL [R1+0x1b8], R22 ;  /* 0x0001b81601007387 */ /* 0x0003e80000100800 */
[----:B------:R-:W-:Y:S04]  /*125c0*/  STL [R1+0x1ec], R25 ;  /* 0x0001ec1901007387 */ /* 0x000fe80000100800 */
[----:B------:R1:W-:Y:S02]  /*125d0*/  STL [R1+0x1c0], R18 ;  /* 0x0001c01201007387 */ /* 0x0003e40000100800 */
[----:B-1----:R-:W-:-:S02]  /*125e0*/  IADD3 R22, P2, R21, c[0x0][0x168], RZ ;  /* 0x00005a0015167a10 */ /* 0x002fc40007f5e0ff */
[----:B------:R-:W-:-:S03]  /*125f0*/  IADD3.X R21, R23, c[0x0][0x16c], RZ, P1, !PT ;  /* 0x00005b0017157a10 */ /* 0x000fc60000ffe4ff */
[----:B------:R-:W-:Y:S01]  /*12600*/  STL [R1+0x1f4], R22 ;  /* 0x0001f41601007387 */ /* 0x000fe20000100800 */
[----:B------:R-:W-:Y:S02]  /*12610*/  IADD3 R18, P1, R17, c[0x0][0x168], RZ ;  /* 0x00005a0011127a10 */ /* 0x000fe40007f3e0ff */
[----:B------:R-:W-:Y:S02]  /*12620*/  IADD3.X R17, R20, c[0x0][0x16c], RZ, P4, !PT ;  /* 0x00005b0014117a10 */ /* 0x000fe400027fe4ff */
[----:B------:R-:W-:Y:S01]  /*12630*/  IADD3 R14, P4, R14, c[0x0][0x168], RZ ;  /* 0x00005a000e0e7a10 */ /* 0x000fe20007f9e0ff */
[----:B------:R-:W-:Y:S04]  /*12640*/  STL [R1+0x1c8], R21 ;  /* 0x0001c81501007387 */ /* 0x000fe80000100800 */
[----:B------:R1:W-:Y:S04]  /*12650*/  STL [R1+0x1fc], R18 ;  /* 0x0001fc1201007387 */ /* 0x0003e80000100800 */
[----:B------:R1:W-:Y:S04]  /*12660*/  STL [R1+0x1d0], R17 ;  /* 0x0001d01101007387 */ /* 0x0003e80000100800 */
[----:B------:R1:W-:Y:S02]  /*12670*/  STL [R1+0x204], R14 ;  /* 0x0002040e01007387 */ /* 0x0003e40000100800 */
[----:B-1----:R-:W-:-:S02]  /*12680*/  IADD3.X R18, R19, c[0x0][0x16c], RZ, P5, !PT ;  /* 0x00005b0013127a10 */ /* 0x002fc40002ffe4ff */
[----:B------:R-:W-:-:S03]  /*12690*/  IADD3 R17, P5, R11, c[0x0][0x168], RZ ;  /* 0x00005a000b117a10 */ /* 0x000fc60007fbe0ff */
[----:B------:R-:W-:Y:S01]  /*126a0*/  STL [R1+0x1d8], R18 ;  /* 0x0001d81201007387 */ /* 0x000fe20000100800 */
[----:B------:R-:W-:Y:S02]  /*126b0*/  IADD3.X R14, R16, c[0x0][0x16c], RZ, P3, !PT ;  /* 0x00005b00100e7a10 */ /* 0x000fe40001ffe4ff */
[----:B------:R-:W-:Y:S01]  /*126c0*/  IADD3 R11, P3, R13, c[0x0][0x168], RZ ;  /* 0x00005a000d0b7a10 */ /* 0x000fe20007f7e0ff */
[----:B------:R-:W-:Y:S01]  /*126d0*/  STL [R1+0x20c], R17 ;  /* 0x00020c1101007387 */ /* 0x000fe20000100800 */
[----:B------:R-:W-:Y:S02]  /*126e0*/  IADD3.X R13, R15, c[0x0][0x16c], RZ, P0, !PT ;  /* 0x00005b000f0d7a10 */ /* 0x000fe400007fe4ff */
[----:B---3--:R-:W-:Y:S01]  /*126f0*/  IADD3 R10, P0, R10, c[0x0][0x168], RZ ;  /* 0x00005a000a0a7a10 */ /* 0x008fe20007f1e0ff */
[----:B------:R-:W-:Y:S04]  /*12700*/  STL [R1+0x1e0], R14 ;  /* 0x0001e00e01007387 */ /* 0x000fe80000100800 */
[----:B------:R1:W-:Y:S04]  /*12710*/  STL [R1+0x214], R11 ;  /* 0x0002140b01007387 */ /* 0x0003e80000100800 */
[----:B------:R-:W-:Y:S01]  /*12720*/  STL [R1+0x1e8], R13 ;  /* 0x0001e80d01007387 */ /* 0x000fe20000100800 */
[----:B-1----:R-:W-:-:S02]  /*12730*/  IADD3.X R11, R12, c[0x0][0x16c], RZ, P2, !PT ;  /* 0x00005b000c0b7a10 */ /* 0x002fc400017fe4ff */
[----:B------:R-:W-:Y:S01]  /*12740*/  IADD3 R9, P2, R9, c[0x0][0x168], RZ ;  /* 0x00005a0009097a10 */ /* 0x000fe20007f5e0ff */
[----:B------:R1:W-:Y:S04]  /*12750*/  STL [R1+0x21c], R10 ;  /* 0x00021c0a01007387 */ /* 0x0003e80000100800 */
[----:B------:R-:W-:Y:S01]  /*12760*/  STL [R1+0x1f0], R11 ;  /* 0x0001f00b01007387 */ /* 0x000fe20000100800 */
[----:B------:R-:W-:Y:S02]  /*12770*/  IADD3.X R8, R8, c[0x0][0x16c], RZ, P4, !PT ;  /* 0x00005b0008087a10 */ /* 0x000fe400027fe4ff */
[----:B-1----:R-:W-:Y:S02]  /*12780*/  IADD3.X R10, R3, c[0x0][0x16c], RZ, P1, !PT ;  /* 0x00005b00030a7a10 */ /* 0x002fe40000ffe4ff */
[----:B------:R-:W3:Y:S04]  /*12790*/  LDL.LU R3, [R1+0x244] ;  /* 0x0002440001037983 */ /* 0x000ee80000300800 */
[----:B------:R1:W-:Y:S04]  /*127a0*/  STL [R1+0x224], R9 ;  /* 0x0002240901007387 */ /* 0x0003e80000100800 */
[----:B------:R2:W-:Y:S01]  /*127b0*/  STL [R1+0x1f8], R10 ;  /* 0x0001f80a01007387 */ /* 0x0005e20000100800 */
[----:B-1----:R-:W-:-:S05]  /*127c0*/  IADD3 R9, P1, R7, c[0x0][0x168], RZ ;  /* 0x00005a0007097a10 */ /* 0x002fca0007f3e0ff */
[----:B------:R1:W-:Y:S04]  /*127d0*/  STL [R1+0x22c], R9 ;  /* 0x00022c0901007387 */ /* 0x0003e80000100800 */
[----:B------:R-:W-:Y:S01]  /*127e0*/  STL [R1+0x200], R8 ;  /* 0x0002000801007387 */ /* 0x000fe20000100800 */
[----:B--2---:R-:W-:Y:S02]  /*127f0*/  IADD3 R7, P4, R6, c[0x0][0x168], RZ ;  /* 0x00005a0006077a10 */ /* 0x004fe40007f9e0ff */
[----:B------:R-:W-:Y:S02]  /*12800*/  IADD3.X R6, R5, c[0x0][0x16c], RZ, P5, !PT ;  /* 0x00005b0005067a10 */ /* 0x000fe40002ffe4ff */
[----:B------:R-:W2:Y:S04]  /*12810*/  LDL.LU R5, [R1+0x230] ;  /* 0x0002300001057983 */ /* 0x000ea80000300800 */
[----:B------:R-:W-:Y:S04]  /*12820*/  STL [R1+0x234], R7 ;  /* 0x0002340701007387 */ /* 0x000fe80000100800 */
[----:B------:R-:W-:Y:S01]  /*12830*/  STL [R1+0x208], R6 ;  /* 0x0002080601007387 */ /* 0x000fe20000100800 */
[----:B----4-:R-:W-:-:S03]  /*12840*/  IADD3 R4, P5, R4, c[0x0][0x168], RZ ;  /* 0x00005a0004047a10 */ /* 0x010fc60007fbe0ff */
        /* <DEDUP_REMOVED lines=23> */
[----:B-1----:R-:W4:Y:S04]  /*129c0*/  LDL.LU R9, [R1+0x2a4] ;  /* 0x0002a40001097983 */ /* 0x002f280000300800 */
[----:B------:R-:W4:Y:S04]  /*129d0*/  LDL.LU R4, [R1+0x290] ;  /* 0x0002900001047983 */ /* 0x000f280000300800 */
[----:B------:R-:W4:Y:S04]  /*129e0*/  LDL.LU R7, [R1+0x2ac] ;  /* 0x0002ac0001077983 */ /* 0x000f280000300800 */
[----:B------:R-:W4:Y:S01]  /*129f0*/  LDL.LU R8, [R1+0x2a0] ;  /* 0x0002a00001087983 */ /* 0x000f220000300800 */
[----:B---3--:R-:W-:-:S05]  /*12a00*/  IADD3.X R3, R3, c[0x0][0x16c], RZ, P3, !PT ;  /* 0x00005b0003037a10 */ /* 0x008fca0001ffe4ff */
[----:B------:R1:W-:Y:S04]  /*12a10*/  STL [R1+0x210], R3 ;  /* 0x0002100301007387 */ /* 0x0003e80000100800 */
[----:B------:R-:W3:Y:S04]  /*12a20*/  LDL.LU R6, [R1+0x2b4] ;  /* 0x0002b40001067983 */ /* 0x000ee80000300800 */
[----:B-1----:R-:W3:Y:S01]  /*12a30*/  LDL.LU R3, [R1+0x2a8] ;  /* 0x0002a80001037983 */ /* 0x002ee20000300800 */
[----:B--2---:R-:W-:-:S03]  /*12a40*/  IADD3 R30, P3, R5, c[0x0][0x168], RZ ;  /* 0x00005a00051e7a10 */ /* 0x004fc60007f7e0ff */
[----:B------:R-:W2:Y:S04]  /*12a50*/  LDL.LU R5, [R1+0x2bc] ;  /* 0x0002bc0001057983 */ /* 0x000ea80000300800 */
[----:B------:R1:W-:Y:S01]  /*12a60*/  STL [R1+0x244], R30 ;  /* 0x0002441e01007387 */ /* 0x0003e20000100800 */
[----:B----4-:R-:W-:Y:S02]  /*12a70*/  IADD3.X R26, R26, c[0x0][0x16c], RZ, P0, !PT ;  /* 0x00005b001a1a7a10 */ /* 0x010fe400007fe4ff */
[----:B------:R-:W-:-:S03]  /*12a80*/  IADD3 R32, P0, R32, c[0x0][0x168], RZ ;  /* 0x00005a0020207a10 */ /* 0x000fc60007f1e0ff */
[----:B------:R4:W-:Y:S01]  /*12a90*/  STL [R1+0x218], R26 ;  /* 0x0002181a01007387 */ /* 0x0009e20000100800 */
[----:B-1----:R-:W-:-:S03]  /*12aa0*/  IADD3.X R30, R29, c[0x0][0x16c], RZ, P2, !PT ;  /* 0x00005b001d1e7a10 */ /* 0x002fc600017fe4ff */
[----:B------:R-:W-:Y:S01]  /*12ab0*/  STL [R1+0x24c], R32 ;  /* 0x00024c2001007387 */ /* 0x000fe20000100800 */
[----:B----4-:R-:W-:-:S03]  /*12ac0*/  IADD3 R26, P2, R31, c[0x0][0x168], RZ ;  /* 0x00005a001f1a7a10 */ /* 0x010fc60007f5e0ff */
[----:B------:R-:W-:Y:S01]  /*12ad0*/  STL [R1+0x220], R30 ;  /* 0x0002201e01007387 */ /* 0x000fe20000100800 */
[----:B------:R-:W-:-:S03]  /*12ae0*/  IADD3.X R29, R25, c[0x0][0x16c], RZ, P1, !PT ;  /* 0x00005b00191d7a10 */ /* 0x000fc60000ffe4ff */
[----:B------:R1:W-:Y:S01]  /*12af0*/  STL [R1+0x254], R26 ;  /* 0x0002541a01007387 */ /* 0x0003e20000100800 */
[----:B------:R-:W-:-:S03]  /*12b00*/  IADD3 R25, P1, R28, c[0x0][0x168], RZ ;  /* 0x00005a001c197a10 */ /* 0x000fc60007f3e0ff */
[----:B------:R-:W-:Y:S04]  /*12b10*/  STL [R1+0x228], R29 ;  /* 0x0002281d01007387 */ /* 0x000fe80000100800 */
[----:B------:R4:W-:Y:S01]  /*12b20*/  STL [R1+0x25c], R25 ;  /* 0x00025c1901007387 */ /* 0x0009e20000100800 */
[----:B-1----:R-:W-:Y:S02]  /*12b30*/  IADD3.X R26, R22, c[0x0][0x16c], RZ, P4, !PT ;  /* 0x00005b00161a7a10 */ /* 0x002fe400027fe4ff */
[----:B------:R-:W-:-:S03]  /*12b40*/  IADD3 R22, P4, R27, c[0x0][0x168], RZ ;  /* 0x00005a001b167a10 */ /* 0x000fc60007f9e0ff */
[----:B------:R-:W-:Y:S01]  /*12b50*/  STL [R1+0x230], R26 ;  /* 0x0002301a01007387 */ /* 0x000fe20000100800 */
[----:B----4-:R-:W-:Y:S02]  /*12b60*/  IADD3.X R25, R18, c[0x0][0x16c], RZ, P5, !PT ;  /* 0x00005b0012197a10 */ /* 0x010fe40002ffe4ff */
[----:B------:R-:W-:Y:S01]  /*12b70*/  IADD3 R18, P5, R24, c[0x0][0x168], RZ ;  /* 0x00005a0018127a10 */ /* 0x000fe20007fbe0ff */
[----:B------:R1:W-:Y:S04]  /*12b80*/  STL [R1+0x264], R22 ;  /* 0x0002641601007387 */ /* 0x0003e80000100800 */
[----:B------:R-:W-:Y:S04]  /*12b90*/  STL [R1+0x238], R25 ;  /* 0x0002381901007387 */ /* 0x000fe80000100800 */
[----:B------:R4:W-:Y:S01]  /*12ba0*/  STL [R1+0x26c], R18 ;  /* 0x00026c1201007387 */ /* 0x0009e20000100800 */
[----:B-1----:R-:W-:-:S02]  /*12bb0*/  IADD3.X R22, R21, c[0x0][0x16c], RZ, P3, !PT ;  /* 0x00005b0015167a10 */ /* 0x002fc40001ffe4ff */
[----:B------:R-:W-:-:S03]  /*12bc0*/  IADD3 R21, P3, R23, c[0x0][0x168], RZ ;  /* 0x00005a0017157a10 */ /* 0x000fc60007f7e0ff */
[----:B------:R-:W-:Y:S01]  /*12bd0*/  STL [R1+0x240], R22 ;  /* 0x0002401601007387 */ /* 0x000fe20000100800 */
[----:B----4-:R-:W-:Y:S02]  /*12be0*/  IADD3.X R18, R17, c[0x0][0x16c], RZ, P0, !PT ;  /* 0x00005b0011127a10 */ /* 0x010fe400007fe4ff */
[----:B------:R-:W-:Y:S02]  /*12bf0*/  IADD3 R17, P0, R20, c[0x0][0x168], RZ ;  /* 0x00005a0014117a10 */ /* 0x000fe40007f1e0ff */
[----:B------:R-:W-:Y:S01]  /*12c00*/  IADD3.X R14, R14, c[0x0][0x16c], RZ, P2, !PT ;  /* 0x00005b000e0e7a10 */ /* 0x000fe200017fe4ff */
[----:B------:R-:W-:Y:S04]  /*12c10*/  STL [R1+0x274], R21 ;  /* 0x0002741501007387 */ /* 0x000fe80000100800 */
[----:B------:R1:W-:Y:S04]  /*12c20*/  STL [R1+0x248], R18 ;  /* 0x0002481201007387 */ /* 0x0003e80000100800 */
[----:B------:R4:W-:Y:S04]  /*12c30*/  STL [R1+0x27c], R17 ;  /* 0x00027c1101007387 */ /* 0x0009e80000100800 */
[----:B------:R4:W-:Y:S01]  /*12c40*/  STL [R1+0x250], R14 ;  /* 0x0002500e01007387 */ /* 0x0009e20000100800 */
[----:B-1----:R-:W-:-:S02]  /*12c50*/  IADD3 R18, P2, R19, c[0x0][0x168], RZ ;  /* 0x00005a0013127a10 */ /* 0x002fc40007f5e0ff */
[----:B----4-:R-:W-:Y:S02]  /*12c60*/  IADD3.X R17, R11, c[0x0][0x16c], RZ, P1, !PT ;  /* 0x00005b000b117a10 */ /* 0x010fe40000ffe4ff */
[----:B------:R-:W-:Y:S02]  /*12c70*/  IADD3.X R11, R13, c[0x0][0x16c], RZ, P4, !PT ;  /* 0x00005b000d0b7a10 */ /* 0x000fe400027fe4ff */
[----:B------:R-:W-:Y:S01]  /*12c80*/  IADD3 R14, P1, R16, c[0x0][0x168], RZ ;  /* 0x00005a00100e7a10 */ /* 0x000fe20007f3e0ff */
[----:B------:R-:W-:Y:S01]  /*12c90*/  STL [R1+0x284], R18 ;  /* 0x0002841201007387 */ /* 0x000fe20000100800 */
[----:B------:R-:W-:-:S03]  /*12ca0*/  IADD3 R13, P4, R15, c[0x0][0x168], RZ ;  /* 0x00005a000f0d7a10 */ /* 0x000fc60007f9e0ff */
[----:B------:R-:W-:Y:S01]  /*12cb0*/  STL [R1+0x258], R17 ;  /* 0x0002581101007387 */ /* 0x000fe20000100800 */
[----:B------:R-:W-:-:S03]  /*12cc0*/  IADD3.X R10, R10, c[0x0][0x16c], RZ, P5, !PT ;  /* 0x00005b000a0a7a10 */ /* 0x000fc60002ffe4ff */
[----:B------:R-:W-:Y:S04]  /*12cd0*/  STL [R1+0x28c], R14 ;  /* 0x00028c0e01007387 */ /* 0x000fe80000100800 */
[----:B------:R1:W-:Y:S01]  /*12ce0*/  STL [R1+0x260], R11 ;  /* 0x0002600b01007387 */ /* 0x0003e20000100800 */
[----:B------:R-:W-:-:S03]  /*12cf0*/  IADD3.X R9, R9, c[0x0][0x16c], RZ, P3, !PT ;  /* 0x00005b0009097a10 */ /* 0x000fc60001ffe4ff */
[----:B------:R-:W-:Y:S01]  /*12d00*/  STL [R1+0x294], R13 ;  /* 0x0002940d01007387 */ /* 0x000fe20000100800 */
[----:B-1----:R-:W-:-:S03]  /*12d10*/  IADD3 R11, P5, R12, c[0x0][0x168], RZ ;  /* 0x00005a000c0b7a10 */ /* 0x002fc60007fbe0ff */
[----:B------:R1:W-:Y:S04]  /*12d20*/  STL [R1+0x268], R10 ;  /* 0x0002680a01007387 */ /* 0x0003e80000100800 */
[----:B------:R-:W-:Y:S01]  /*12d30*/  STL [R1+0x29c], R11 ;  /* 0x00029c0b01007387 */ /* 0x000fe20000100800 */
[----:B-1----:R-:W-:-:S03]  /*12d40*/  IADD3 R10, P3, R4, c[0x0][0x168], RZ ;  /* 0x00005a00040a7a10 */ /* 0x002fc60007f7e0ff */
[----:B------:R-:W4:Y:S04]  /*12d50*/  LDL.LU R4, [R1+0x2b8] ;  /* 0x0002b80001047983 */ /* 0x000f280000300800 */
[----:B------:R1:W-:Y:S04]  /*12d60*/  STL [R1+0x270], R9 ;  /* 0x0002700901007387 */ /* 0x0003e80000100800 */
[----:B------:R2:W-:Y:S01]  /*12d70*/  STL [R1+0x2a4], R10 ;  /* 0x0002a40a01007387 */ /* 0x0005e20000100800 */
[----:B-1----:R-:W-:Y:S02]  /*12d80*/  IADD3.X R9, R7, c[0x0][0x16c], RZ, P0, !PT ;  /* 0x00005b0007097a10 */ /* 0x002fe400007fe4ff */
[----:B------:R-:W-:-:S02]  /*12d90*/  IADD3 R8, P0, R8, c[0x0][0x168], RZ ;  /* 0x00005a0008087a10 */ /* 0x000fc40007f1e0ff */
[----:B---3--:R-:W-:Y:S01]  /*12da0*/  IADD3.X R7, R6, c[0x0][0x16c], RZ, P2, !PT ;  /* 0x00005b0006077a10 */ /* 0x008fe200017fe4ff */
[----:B------:R1:W-:Y:S04]  /*12db0*/  STL [R1+0x278], R9 ;  /* 0x0002780901007387 */ /* 0x0003e80000100800 */
[----:B------:R-:W-:Y:S01]  /*12dc0*/  STL [R1+0x2ac], R8 ;  /* 0x0002ac0801007387 */ /* 0x000fe20000100800 */
[----:B------:R-:W-:-:S03]  /*12dd0*/  IADD3 R6, P2, R3, c[0x0][0x168], RZ ;  /* 0x00005a0003067a10 */ /* 0x000fc60007f5e0ff */
[----:B------:R-:W2:Y:S04]  /*12de0*/  LDL.LU R3, [R1+0x2c4] ;  /* 0x0002c40001037983 */ /* 0x000ea80000300800 */
[----:B------:R1:W-:Y:S04]  /*12df0*/  STL [R1+0x280], R7 ;  /* 0x0002800701007387 */ /* 0x0003e80000100800 */
[----:B------:R1:W-:Y:S04]  /*12e00*/  STL [R1+0x2b4], R6 ;  /* 0x0002b40601007387 */ /* 0x0003e80000100800 */
[----:B------:R-:W2:Y:S04]  /*12e10*/  LDL.LU R26, [R1+0x2b0] ;  /* 0x0002b000011a7983 */ /* 0x000ea80000300800 */
[----:B------:R-:W2:Y:S02]  /*12e20*/  LDL.LU R32, [R1+0x2cc] ;  /* 0x0002cc0001207983 */ /* 0x000ea40000300800 */
[----:B--2---:R-:W-:-:S05]  /*12e30*/  IADD3.X R5, R5, c[0x0][0x16c], RZ, P1, !PT ;  /* 0x00005b0005057a10 */ /* 0x004fca0000ffe4ff */
[----:B------:R2:W-:Y:S04]  /*12e40*/  STL [R1+0x288], R5 ;  /* 0x0002880501007387 */ /* 0x0005e80000100800 */
[----:B------:R-:W3:Y:S04]  /*12e50*/  LDL.LU R29, [R1+0x2c0] ;  /* 0x0002c000011d7983 */ /* 0x000ee80000300800 */
        /* <DEDUP_REMOVED lines=12> */
[----:B------:R-:W3:Y:S04]  /*12f20*/  LDL R19, [R1+0x3a4] ;  /* 0x0003a40001137983 */ /* 0x000ee80000100800 */
[----:B------:R-:W3:Y:S04]  /*12f30*/  LDL.LU R11, [R1+0x2f0] ;  /* 0x0002f000010b7983 */ /* 0x000ee80000300800 */
[----:B------:R-:W3:Y:S04]  /*12f40*/  LDL R16, [R1+0x3a8] ;  /* 0x0003a80001107983 */ /* 0x000ee80000100800 */
[----:B------:R-:W3:Y:S04]  /*12f50*/  LDL.LU R13, [R1+0x300] ;  /* 0x00030000010d7983 */ /* 0x000ee80000300800 */
[----:B------:R-:W3:Y:S04]  /*12f60*/  LDL R15, [R1+0x3ac] ;  /* 0x0003ac00010f7983 */ /* 0x000ee80000100800 */
[----:B------:R-:W3:Y:S04]  /*12f70*/  LDL.LU R10, [R1+0x308] ;  /* 0x00030800010a7983 */ /* 0x000ee80000300800 */
[----:B------:R-:W3:Y:S04]  /*12f80*/  LDL R12, [R1+0x3b0] ;  /* 0x0003b000010c7983 */ /* 0x000ee80000100800 */
[----:B-1----:R-:W3:Y:S04]  /*12f90*/  LDL.LU R9, [R1+0x32c] ;  /* 0x00032c0001097983 */ /* 0x002ee80000300800 */
[----:B------:R-:W3:Y:S04]  /*12fa0*/  LDL.LU R7, [R1+0x3b4] ;  /* 0x0003b40001077983 */ /* 0x000ee80000300800 */
[----:B------:R-:W3:Y:S04]  /*12fb0*/  LDL.LU R8, [R1+0x3b8] ;  /* 0x0003b80001087983 */ /* 0x000ee80000300800 */
[----:B------:R-:W3:Y:S01]  /*12fc0*/  LDL.LU R6, [R1+0x318] ;  /* 0x0003180001067983 */ /* 0x000ee20000300800 */
[----:B----4-:R-:W-:-:S05]  /*12fd0*/  IADD3 R4, P1, R4, c[0x0][0x168], RZ ;  /* 0x00005a0004047a10 */ /* 0x010fca0007f3e0ff */
[----:B------:R1:W-:Y:S04]  /*12fe0*/  STL [R1+0x2bc], R4 ;  /* 0x0002bc0401007387 */ /* 0x0003e80000100800 */
[----:B--2---:R-:W2:Y:S04]  /*12ff0*/  LDL.LU R5, [R1+0x3bc] ;  /* 0x0003bc0001057983 */ /* 0x004ea80000300800 */
[----:B-1----:R-:W4:Y:S01]  /*13000*/  LDL.LU R4, [R1+0x3c4] ;  /* 0x0003c40001047983 */ /* 0x002f220000300800 */
[----:B------:R-:W-:-:S03]  /*13010*/  IADD3.X R30, R3, c[0x0][0x16c], RZ, P4, !PT ;  /* 0x00005b00031e7a10 */ /* 0x000fc600027fe4ff */
[----:B------:R-:W4:Y:S04]  /*13020*/  LDL.LU R3, [R1+0x340] ;  /* 0x0003400001037983 */ /* 0x000f280000300800 */
[----:B------:R1:W-:Y:S01]  /*13030*/  STL [R1+0x290], R30 ;  /* 0x0002901e01007387 */ /* 0x0003e20000100800 */
[----:B------:R-:W-:Y:S02]  /*13040*/  IADD3 R33, P4, R26, c[0x0][0x168], RZ ;  /* 0x00005a001a217a10 */ /* 0x000fe40007f9e0ff */
[----:B-1----:R-:W-:-:S03]  /*13050*/  IADD3.X R30, R32, c[0x0][0x16c], RZ, P5, !PT ;  /* 0x00005b00201e7a10 */ /* 0x002fc60002ffe4ff */
[----:B------:R-:W-:Y:S04]  /*13060*/  STL [R1+0x2c4], R33 ;  /* 0x0002c42101007387 */ /* 0x000fe80000100800 */
[----:B------:R-:W-:Y:S01]  /*13070*/  STL [R1+0x298], R30 ;  /* 0x0002981e01007387 */ /* 0x000fe20000100800 */
[----:B---3--:R-:W-:Y:S02]  /*13080*/  IADD3 R26, P5, R29, c[0x0][0x168], RZ ;  /* 0x00005a001d1a7a10 */ /* 0x008fe40007fbe0ff */
        /* <DEDUP_REMOVED lines=8> */
[----:B---3--:R-:W-:Y:S02]  /*13110*/  IADD3.X R25, R27, c[0x0][0x16c], RZ, P2, !PT ;  /* 0x00005b001b197a10 */ /* 0x008fe400017fe4ff */
[----:B------:R-:W-:Y:S01]  /*13120*/  IADD3 R18, P2, R18, c[0x0][0x168], RZ ;  /* 0x00005a0012127a10 */ /* 0x000fe20007f5e0ff */
[----:B------:R1:W-:Y:S04]  /*13130*/  STL [R1+0x2dc], R22 ;  /* 0x0002dc1601007387 */ /* 0x0003e80000100800 */
[----:B------:R-:W-:Y:S04]  /*13140*/  STL [R1+0x2b0], R25 ;  /* 0x0002b01901007387 */ /* 0x000fe80000100800 */
[----:B------:R3:W-:Y:S01]  /*13150*/  STL [R1+0x2e4], R18 ;  /* 0x0002e41201007387 */ /* 0x0007e20000100800 */
[----:B-1----:R-:W-:-:S02]  /*13160*/  IADD3.X R22, R24, c[0x0][0x16c], RZ, P1, !PT ;  /* 0x00005b0018167a10 */ /* 0x002fc40000ffe4ff */
[----:B------:R-:W-:-:S03]  /*13170*/  IADD3 R21, P1, R21, c[0x0][0x168], RZ ;  /* 0x00005a0015157a10 */ /* 0x000fc60007f3e0ff */
[----:B------:R-:W-:Y:S01]  /*13180*/  STL [R1+0x2b8], R22 ;  /* 0x0002b81601007387 */ /* 0x000fe20000100800 */
[----:B---3--:R-:W-:Y:S02]  /*13190*/  IADD3.X R18, R23, c[0x0][0x16c], RZ, P4, !PT ;  /* 0x00005b0017127a10 */ /* 0x008fe400027fe4ff */
[----:B------:R-:W-:Y:S01]  /*131a0*/  IADD3 R17, P4, R17, c[0x0][0x168], RZ ;  /* 0x00005a0011117a10 */ /* 0x000fe20007f9e0ff */
[----:B------:R-:W-:Y:S01]  /*131b0*/  STL [R1+0x2ec], R21 ;  /* 0x0002ec1501007387 */ /* 0x000fe20000100800 */
[----:B------:R-:W-:-:S03]  /*131c0*/  IADD3.X R20, R20, c[0x0][0x16c], RZ, P5, !PT ;  /* 0x00005b0014147a10 */ /* 0x000fc60002ffe4ff */
[----:B------:R1:W-:Y:S04]  /*131d0*/  STL [R1+0x2c0], R18 ;  /* 0x0002c01201007387 */ /* 0x0003e80000100800 */
[----:B------:R3:W-:Y:S01]  /*131e0*/  STL [R1+0x2f4], R17 ;  /* 0x0002f41101007387 */ /* 0x0007e20000100800 */
[----:B-1----:R-:W-:-:S03]  /*131f0*/  IADD3 R18, P5, R14, c[0x0][0x168], RZ ;  /* 0x00005a000e127a10 */ /* 0x002fc60007fbe0ff */
[----:B------:R-:W-:Y:S01]  /*13200*/  STL [R1+0x2c8], R20 ;  /* 0x0002c81401007387 */ /* 0x000fe20000100800 */
[----:B------:R-:W-:Y:S02]  /*13210*/  IADD3.X R16, R16, c[0x0][0x16c], RZ, P0, !PT ;  /* 0x00005b0010107a10 */ /* 0x000fe400007fe4ff */
[----:B---3--:R-:W-:Y:S02]  /*13220*/  IADD3.X R17, R19, c[0x0][0x16c], RZ, P3, !PT ;  /* 0x00005b0013117a10 */ /* 0x008fe40001ffe4ff */
[----:B------:R-:W-:Y:S01]  /*13230*/  IADD3 R14, P3, R11, c[0x0][0x168], RZ ;  /* 0x00005a000b0e7a10 */ /* 0x000fe20007f7e0ff */
[----:B------:R-:W-:Y:S01]  /*13240*/  STL [R1+0x2fc], R18 ;  /* 0x0002fc1201007387 */ /* 0x000fe20000100800 */
[----:B------:R-:W-:-:S03]  /*13250*/  IADD3 R11, P0, R13, c[0x0][0x168], RZ ;  /* 0x00005a000d0b7a10 */ /* 0x000fc60007f1e0ff */
[----:B------:R-:W-:Y:S04]  /*13260*/  STL [R1+0x2d0], R17 ;  /* 0x0002d01101007387 */ /* 0x000fe80000100800 */
[----:B------:R1:W-:Y:S04]  /*13270*/  STL [R1+0x304], R14 ;  /* 0x0003040e01007387 */ /* 0x0003e80000100800 */
[----:B------:R-:W-:Y:S04]  /*13280*/  STL [R1+0x2d8], R16 ;  /* 0x0002d81001007387 */ /* 0x000fe80000100800 */
[----:B------:R3:W-:Y:S01]  /*13290*/  STL [R1+0x30c], R11 ;  /* 0x00030c0b01007387 */ /* 0x0007e20000100800 */
[----:B-1----:R-:W-:-:S02]  /*132a0*/  IADD3.X R14, R15, c[0x0][0x16c], RZ, P2, !PT ;  /* 0x00005b000f0e7a10 */ /* 0x002fc400017fe4ff */
[----:B------:R-:W-:Y:S02]  /*132b0*/  IADD3 R13, P2, R10, c[0x0][0x168], RZ ;  /* 0x00005a000a0d7a10 */ /* 0x000fe40007f5e0ff */
[----:B------:R-:W-:Y:S01]  /*132c0*/  IADD3.X R7, R7, c[0x0][0x16c], RZ, P4, !PT ;  /* 0x00005b0007077a10 */ /* 0x000fe200027fe4ff */
[----:B------:R-:W-:Y:S01]  /*132d0*/  STL [R1+0x2e0], R14 ;  /* 0x0002e00e01007387 */ /* 0x000fe20000100800 */
[----:B---3--:R-:W-:Y:S02]  /*132e0*/  IADD3.X R11, R12, c[0x0][0x16c], RZ, P1, !PT ;  /* 0x00005b000c0b7a10 */ /* 0x008fe40000ffe4ff */
[----:B------:R-:W-:Y:S01]  /*132f0*/  IADD3 R10, P1, R9, c[0x0][0x168], RZ ;  /* 0x00005a00090a7a10 */ /* 0x000fe20007f3e0ff */
[----:B------:R-:W-:Y:S01]  /*13300*/  STL [R1+0x314], R13 ;  /* 0x0003140d01007387 */ /* 0x000fe20000100800 */
[----:B------:R-:W-:-:S03]  /*13310*/  IADD3 R9, P4, R2, c[0x0][0x168], RZ ;  /* 0x00005a0002097a10 */ /* 0x000fc60007f9e0ff */
[----:B------:R-:W-:Y:S01]  /*13320*/  STL [R1+0x2e8], R11 ;  /* 0x0002e80b01007387 */ /* 0x000fe20000100800 */
[----:B------:R-:W-:-:S03]  /*13330*/  IADD3.X R8, R8, c[0x0][0x16c], RZ, P5, !PT ;  /* 0x00005b0008087a10 */ /* 0x000fc60002ffe4ff */
[----:B------:R-:W-:Y:S04]  /*13340*/  STL [R1+0x31c], R10 ;  /* 0x00031c0a01007387 */ /* 0x000fe80000100800 */
[----:B------:R-:W3:Y:S04]  /*13350*/  LDL.LU R2, [R1+0x698] ;  /* 0x0006980001027983 */ /* 0x000ee80000300800 */
[----:B------:R1:W-:Y:S04]  /*13360*/  STL [R1+0x2f0], R7 ;  /* 0x0002f00701007387 */ /* 0x0003e80000100800 */
[----:B------:R-:W-:Y:S01]  /*13370*/  STL [R1+0x324], R9 ;  /* 0x0003240901007387 */ /* 0x000fe20000100800 */
[----:B-1----:R-:W-:-:S03]  /*13380*/  IADD3 R7, P5, R6, c[0x0][0x168], RZ ;  /* 0x00005a0006077a10 */ /* 0x002fc60007fbe0ff */
[----:B------:R-:W-:Y:S04]  /*13390*/  STL [R1+0x2f8], R8 ;  /* 0x0002f80801007387 */ /* 0x000fe80000100800 */
[----:B------:R-:W-:Y:S01]  /*133a0*/  STL [R1+0x32c], R7 ;  /* 0x00032c0701007387 */ /* 0x000fe20000100800 */
[----:B--2---:R-:W-:Y:S02]  /*133b0*/  IADD3.X R6, R5, c[0x0][0x16c], RZ, P3, !PT ;  /* 0x00005b0005067a10 */ /* 0x004fe40001ffe4ff */
[----:B------:R-:W-:-:S03]  /*133c0*/  IADD3.X R5, R197, c[0x0][0x16c], RZ, P0, !PT ;  /* 0x00005b00c5057a10 */ /* 0x000fc600007fe4ff */
[----:B------:R-:W-:Y:S04]  /*133d0*/  STL [R1+0x300], R6 ;  /* 0x0003000601007387 */ /* 0x000fe80000100800 */
[----:B------:R-:W2:Y:S01]  /*133e0*/  LDL.LU R197, [R1+0x694] ;  /* 0x0006940001c57983 */ /* 0x000ea20000300800 */
[----:B----4-:R-:W-:-:S05]  /*133f0*/  IADD3 R4, P3, R4, c[0x0][0x160], RZ ;  /* 0x0000580004047a10 */ /* 0x010fca0007f7e0ff */
[----:B------:R1:W-:Y:S04]  /*13400*/  STL [R1+0x334], R4 ;  /* 0x0003340401007387 */ /* 0x0003e80000100800 */
[----:B------:R-:W-:Y:S01]  /*13410*/  STL [R1+0x308], R5 ;  /* 0x0003080501007387 */ /* 0x000fe20000100800 */
[----:B-1----:R-:W-:Y:S01]  /*13420*/  IADD3.X R4, R3, c[0x0][0x16c], RZ, P2, !PT ;  /* 0x00005b0003047a10 */ /* 0x002fe200017fe4ff */
[----:B------:R-:W-:Y:S02]  /*13430*/  IMAD R199, R41, 0x100, R36 ;  /* 0x0000010029c77824 */ /* 0x000fe400078e0224 */
[----:B------:R-:W1:Y:S02]  /*13440*/  S2R R129, SR_TID.X ;  /* 0x0000000000817919 */ /* 0x000e640000002100 */
[----:B-1----:R-:W-:-:S02]  /*13450*/  SHF.R.U32.HI R151, RZ, 0x6, R129 ;  /* 0x00000006ff977819 */ /* 0x002fc40000011681 */
[----:B---3--:R-:W-:Y:S02]  /*13460*/  IADD3.X R3, R2, c[0x0][0x16c], RZ, P1, !PT ;  /* 0x00005b0002037a10 */ /* 0x008fe40000ffe4ff */
[----:B------:R1:W5:Y:S04]  /*13470*/  LDL.LU R2, [R1+0x690] ;  /* 0x0006900001027983 */ /* 0x0003680000300800 */
[----:B------:R3:W-:Y:S02]  /*13480*/  STL [R1+0x310], R4 ;  /* 0x0003100401007387 */ /* 0x0007e40000100800 */
[----:B---3--:R-:W-:Y:S02]  /*13490*/  IADD3.X R4, R200, c[0x0][0x16c], RZ, P4, !PT ;  /* 0x00005b00c8047a10 */ /* 0x008fe400027fe4ff */
[----:B------:R1:W5:Y:S04]  /*134a0*/  LDL.LU R200, [R1+0x68c] ;  /* 0x00068c0001c87983 */ /* 0x0003680000300800 */
[----:B------:R3:W-:Y:S02]  /*134b0*/  STL [R1+0x318], R3 ;  /* 0x0003180301007387 */ /* 0x0007e40000100800 */
[----:B---3--:R-:W-:-:S02]  /*134c0*/  IADD3.X R3, R198, c[0x0][0x16c], RZ, P5, !PT ;  /* 0x00005b00c6037a10 */ /* 0x008fc40002ffe4ff */
[----:B------:R1:W5:Y:S04]  /*134d0*/  LDL.LU R198, [R1+0x688] ;  /* 0x0006880001c67983 */ /* 0x0003680000300800 */
[----:B------:R2:W-:Y:S02]  /*134e0*/  STL [R1+0x320], R4 ;  /* 0x0003200401007387 */ /* 0x0005e40000100800 */
[----:B--2---:R-:W-:Y:S02]  /*134f0*/  IADD3.X R4, R197, c[0x0][0x164], RZ, P3, !PT ;  /* 0x00005900c5047a10 */ /* 0x004fe40001ffe4ff */
[----:B------:R1:W5:Y:S04]  /*13500*/  LDL.LU R197, [R1+0x684] ;  /* 0x0006840001c57983 */ /* 0x0003680000300800 */
[----:B------:R2:W-:Y:S02]  /*13510*/  STL [R1+0x328], R3 ;  /* 0x0003280301007387 */ /* 0x0005e40000100800 */
[----:B--2---:R-:W-:-:S02]  /*13520*/  IMAD.IADD R3, R199, 0x1, R0 ;  /* 0x00000001c7037824 */ /* 0x004fc400078e0200 */
[----:B------:R1:W5:Y:S04]  /*13530*/  LDL.LU R0, [R1+0x680] ;  /* 0x0006800001007983 */ /* 0x0003680000300800 */
[----:B------:R-:W-:Y:S04]  /*13540*/  STL [R1+0x330], R4 ;  /* 0x0003300401007387 */ /* 0x000fe80000100800 */
[----:B------:R-:W2:Y:S01]  /*13550*/  LDL R5, [R1+0x338] ;  /* 0x0003380001057983 */ /* 0x000ea20000100800 */
[----:B------:R-:W-:Y:S02]  /*13560*/  SGXT.U32 R151, R151, 0x1 ;  /* 0x000000019797781a */ /* 0x000fe40000000000 */
[----:B------:R-:W-:-:S02]  /*13570*/  SHF.R.U32.HI R131, RZ, 0x6, R129 ;  /* 0x00000006ff837819 */ /* 0x000fc40000011681 */
[----:B------:R-:W-:Y:S02]  /*13580*/  LOP3.LUT R151, R151, 0x3e, RZ, 0xfc, !PT ;  /* 0x0000003e97977812 */ /* 0x000fe400078efcff */
[--C-:B------:R-:W-:Y:S02]  /*13590*/  SHF.R.U32.HI R130, RZ, 0x6, R129.reuse ;  /* 0x00000006ff827819 */ /* 0x100fe40000011681 */
[----:B------:R-:W-:Y:S01]  /*135a0*/  SGXT.U32 R131, R131, 0x1 ;  /* 0x000000018383781a */ /* 0x000fe20000000000 */
[----:B------:R-:W-:Y:S01]  /*135b0*/  IMAD R38, R151, c[0x0][0x188], RZ ;  /* 0x0000620097267a24 */ /* 0x000fe200078e02ff */
[----:B------:R-:W-:Y:S02]  /*135c0*/  SGXT.U32 R130, R130, 0x1 ;  /* 0x000000018282781a */ /* 0x000fe40000000000 */
[----:B------:R-:W-:Y:S02]  /*135d0*/  SHF.R.U32.HI R151, RZ, 0x6, R129 ;  /* 0x00000006ff977819 */ /* 0x000fe40000011681 */
[----:B------:R-:W-:-:S02]  /*135e0*/  LOP3.LUT R130, R130, 0x3c, RZ, 0xfc, !PT ;  /* 0x0000003c82827812 */ /* 0x000fc400078efcff */
[----:B------:R-:W-:Y:S02]  /*135f0*/  LOP3.LUT R131, R131, 0x3a, RZ, 0xfc, !PT ;  /* 0x0000003a83837812 */ /* 0x000fe400078efcff */
[----:B------:R-:W-:Y:S01]  /*13600*/  SGXT.U32 R151, R151, 0x1 ;  /* 0x000000019797781a */ /* 0x000fe20000000000 */
[----:B------:R-:W-:Y:S01]  /*13610*/  IMAD R37, R130, c[0x0][0x188], RZ ;  /* 0x0000620082257a24 */ /* 0x000fe200078e02ff */
[--C-:B------:R-:W-:Y:S01]  /*13620*/  SHF.R.U32.HI R130, RZ, 0x6, R129.reuse ;  /* 0x00000006ff827819 */ /* 0x100fe20000011681 */
[----:B------:R-:W-:Y:S01]  /*13630*/  IMAD R36, R131, c[0x0][0x188], RZ ;  /* 0x0000620083247a24 */ /* 0x000fe200078e02ff */
[----:B------:R-:W-:Y:S02]  /*13640*/  LOP3.LUT R151, R151, 0x38, RZ, 0xfc, !PT ;  /* 0x0000003897977812 */ /* 0x000fe400078efcff */
[----:B------:R-:W-:Y:S02]  /*13650*/  SHF.R.U32.HI R131, RZ, 0x6, R129 ;  /* 0x00000006ff837819 */ /* 0x000fe40000011681 */
[----:B------:R-:W-:Y:S01]  /*13660*/  SGXT.U32 R130, R130, 0x1 ;  /* 0x000000018282781a */ /* 0x000fe20000000000 */
[----:B------:R-:W-:Y:S01]  /*13670*/  IMAD R38, R151, c[0x0][0x188], RZ ;  /* 0x0000620097267a24 */ /* 0x000fe200078e02ff */
[----:B------:R-:W-:-:S02]  /*13680*/  SGXT.U32 R131, R131, 0x1 ;  /* 0x000000018383781a */ /* 0x000fc40000000000 */
[--C-:B------:R-:W-:Y:S02]  /*13690*/  SHF.R.U32.HI R151, RZ, 0x6, R129.reuse ;  /* 0x00000006ff977819 */ /* 0x100fe40000011681 */
[----:B------:R-:W-:Y:S02]  /*136a0*/  LOP3.LUT R130, R130, 0x36, RZ, 0xfc, !PT ;  /* 0x0000003682827812 */ /* 0x000fe400078efcff */
[----:B------:R-:W-:Y:S02]  /*136b0*/  LOP3.LUT R131, R131, 0x34, RZ, 0xfc, !PT ;  /* 0x0000003483837812 */ /* 0x000fe400078efcff */
[----:B------:R-:W-:Y:S01]  /*136c0*/  SGXT.U32 R151, R151, 0x1 ;  /* 0x000000019797781a */ /* 0x000fe20000000000 */
[----:B------:R-:W-:Y:S01]  /*136d0*/  IMAD R37, R130, c[0x0][0x188], RZ ;  /* 0x0000620082257a24 */ /* 0x000fe200078e02ff */
[----:B------:R-:W-:Y:S01]  /*136e0*/  SHF.R.U32.HI R130, RZ, 0x6, R129 ;  /* 0x00000006ff827819 */ /* 0x000fe20000011681 */
[----:B------:R-:W-:Y:S01]  /*136f0*/  IMAD R36, R131, c[0x0][0x188], RZ ;  /* 0x0000620083247a24 */ /* 0x000fe200078e02ff */
[----:B------:R-:W-:-:S02]  /*13700*/  LOP3.LUT R151, R151, 0x32, RZ, 0xfc, !PT ;  /* 0x0000003297977812 */ /* 0x000fc400078efcff */
[----:B------:R-:W-:Y:S02]  /*13710*/  SHF.R.U32.HI R131, RZ, 0x6, R129 ;  /* 0x00000006ff837819 */ /* 0x000fe40000011681 */
[----:B------:R-:W-:Y:S01]  /*13720*/  SGXT.U32 R130, R130, 0x1 ;  /* 0x000000018282781a */ /* 0x000fe20000000000 */
[----:B------:R-:W-:Y:S01]  /*13730*/  IMAD R38, R151, c[0x0][0x188], RZ ;  /* 0x0000620097267a24 */ /* 0x000fe200078e02ff */
[----:B------:R-:W-:Y:S01]  /*13740*/  SGXT.U32 R131, R131, 0x1 ;  /* 0x000000018383781a */ /* 0x000fe20000000000 */
[----:B------:R-:W3:Y:S01]  /*13750*/  S2R R151, SR_TID.X ;  /* 0x0000000000977919 */ /* 0x000ee20000002100 */
[----:B------:R-:W-:Y:S02]  /*13760*/  LOP3.LUT R130, R130, 0x30, RZ, 0xfc, !PT ;  /* 0x0000003082827812 */ /* 0x000fe400078efcff */
[----:B------:R-:W-:-:S03]  /*13770*/  LOP3.LUT R131, R131, 0x2e, RZ, 0xfc, !PT ;  /* 0x0000002e83837812 */ /* 0x000fc600078efcff */
[----:B------:R-:W-:Y:S01]  /*13780*/  IMAD R37, R130, c[0x0][0x188], RZ ;  /* 0x0000620082257a24 */ /* 0x000fe200078e02ff */
[--C-:B------:R-:W-:Y:S01]  /*13790*/  SHF.R.U32.HI R130, RZ, 0x6, R129.reuse ;  /* 0x00000006ff827819 */ /* 0x100fe20000011681 */
[----:B------:R-:W-:Y:S01]  /*137a0*/  IMAD R36, R131, c[0x0][0x188], RZ ;  /* 0x0000620083247a24 */ /* 0x000fe200078e02ff */
[--C-:B------:R-:W-:Y:S02]  /*137b0*/  SHF.R.U32.HI R131, RZ, 0x6, R129.reuse ;  /* 0x00000006ff837819 */ /* 0x100fe40000011681 */
[----:B------:R-:W-:Y:S02]  /*137c0*/  SHF.R.U32.HI R129, RZ, 0x6, R129 ;  /* 0x00000006ff817819 */ /* 0x000fe40000011681 */
[----:B------:R-:W-:Y:S02]  /*137d0*/  SGXT.U32 R131, R131, 0x1 ;  /* 0x000000018383781a */ /* 0x000fe40000000000 */
[----:B------:R-:W-:Y:S02]  /*137e0*/  SGXT.U32 R130, R130, 0x1 ;  /* 0x000000018282781a */ /* 0x000fe40000000000 */
[----:B------:R-:W-:-:S02]  /*137f0*/  SGXT.U32 R129, R129, 0x1 ;  /* 0x000000018181781a */ /* 0x000fc40000000000 */
[----:B------:R-:W-:Y:S02]  /*13800*/  LOP3.LUT R130, R130, 0x2a, RZ, 0xfc, !PT ;  /* 0x0000002a82827812 */ /* 0x000fe400078efcff */
[----:B------:R-:W-:Y:S02]  /*13810*/  LOP3.LUT R129, R129, 0x2c, RZ, 0xfc, !PT ;  /* 0x0000002c81817812 */ /* 0x000fe400078efcff */
[----:B------:R-:W-:Y:S01]  /*13820*/  LOP3.LUT R131, R131, 0x28, RZ, 0xfc, !PT ;  /* 0x0000002883837812 */ /* 0x000fe200078efcff */
[----:B------:R-:W-:Y:S01]  /*13830*/  IMAD R37, R130, c[0x0][0x188], RZ ;  /* 0x0000620082257a24 */ /* 0x000fe200078e02ff */
[--C-:B---3--:R-:W-:Y:S01]  /*13840*/  SHF.R.U32.HI R130, RZ, 0x6, R151.reuse ;  /* 0x00000006ff827819 */ /* 0x108fe20000011697 */
[----:B------:R-:W-:Y:S01]  /*13850*/  IMAD R38, R129, c[0x0][0x188], RZ ;  /* 0x0000620081267a24 */ /* 0x000fe200078e02ff */
[--C-:B------:R-:W-:Y:S01]  /*13860*/  SHF.R.U32.HI R129, RZ, 0x6, R151.reuse ;  /* 0x00000006ff817819 */ /* 0x100fe20000011697 */
[----:B------:R-:W-:Y:S01]  /*13870*/  IMAD R36, R131, c[0x0][0x188], RZ ;  /* 0x0000620083247a24 */ /* 0x000fe200078e02ff */
[----:B------:R-:W-:-:S02]  /*13880*/  SHF.R.U32.HI R131, RZ, 0x6, R151 ;  /* 0x00000006ff837819 */ /* 0x000fc40000011697 */
[----:B------:R-:W-:Y:S01]  /*13890*/  SHF.R.U32.HI R151, RZ, 0x6, R151 ;  /* 0x00000006ff977819 */ /* 0x000fe20000011697 */
[----:B------:R-:W3:Y:S01]  /*138a0*/  S2R R199, SR_TID.X ;  /* 0x0000000000c77919 */ /* 0x000ee20000002100 */
[----:B------:R-:W-:Y:S02]  /*138b0*/  SGXT.U32 R131, R131, 0x1 ;  /* 0x000000018383781a */ /* 0x000fe40000000000 */
[----:B------:R-:W-:Y:S01]  /*138c0*/  SGXT.U32 R151, R151, 0x1 ;  /* 0x000000019797781a */ /* 0x000fe20000000000 */
[----:B------:R4:W-:Y:S01]  /*138d0*/  STL [R1+0x340], R3 ;  /* 0x0003400301007387 */ /* 0x0009e20000100800 */
[----:B------:R-:W-:Y:S02]  /*138e0*/  SGXT.U32 R130, R130, 0x1 ;  /* 0x000000018282781a */ /* 0x000fe40000000000 */
[----:B------:R-:W-:Y:S02]  /*138f0*/  SGXT.U32 R129, R129, 0x1 ;  /* 0x000000018181781a */ /* 0x000fe40000000000 */
[----:B------:R-:W-:Y:S01]  /*13900*/  LOP3.LUT R151, R151, 0x26, RZ, 0xfc, !PT ;  /* 0x0000002697977812 */ /* 0x000fe200078efcff */
[----:B------:R-:W-:Y:S01]  /*13910*/  IMAD.MOV.U32 R6, RZ, RZ, 0x3f ;  /* 0x0000003fff067424 */ /* 0x000fe200078e00ff */
[----:B------:R-:W-:-:S02]  /*13920*/  LOP3.LUT R129, R129, 0x24, RZ, 0xfc, !PT ;  /* 0x0000002481817812 */ /* 0x000fc400078efcff */
[----:B----4-:R-:W-:Y:S02]  /*13930*/  LOP3.LUT R3, R3, 0x40, RZ, 0x3c, !PT ;  /* 0x0000004003037812 */ /* 0x010fe400078e3cff */
[----:B------:R-:W-:Y:S02]  /*13940*/  LOP3.LUT R130, R130, 0x22, RZ, 0xfc, !PT ;  /* 0x0000002282827812 */ /* 0x000fe400078efcff */
[----:B------:R-:W-:Y:S01]  /*13950*/  LOP3.LUT R131, R131, 0x20, RZ, 0xfc, !PT ;  /* 0x0000002083837812 */ /* 0x000fe200078efcff */
[----:B------:R1:W-:Y:S01]  /*13960*/  STL [R1+0x344], R3 ;  /* 0x0003440301007387 */ /* 0x0003e20000100800 */
[----:B------:R-:W-:Y:S01]  /*13970*/  IMAD R36, R151, c[0x0][0x188], RZ ;  /* 0x0000620097247a24 */ /* 0x000fe200078e02ff */
[----:B------:R-:W-:Y:S01]  /*13980*/  IADD3 R6, R6, c[0x0][0x180], RZ ;  /* 0x0000600006067a10 */ /* 0x000fe20007ffe0ff */
[----:B------:R-:W-:Y:S01]  /*13990*/  IMAD R38, R129, c[0x0][0x188], RZ ;  /* 0x0000620081267a24 */ /* 0x000fe200078e02ff */
[--C-:B------:R-:W-:Y:S01]  /*139a0*/  SHF.R.U32.HI R129, RZ, 0x6, R128.reuse ;  /* 0x00000006ff817819 */ /* 0x100fe20000011680 */
[----:B------:R-:W-:Y:S01]  /*139b0*/  IMAD R37, R130, c[0x0][0x188], RZ ;  /* 0x0000620082257a24 */ /* 0x000fe200078e02ff */
[--C-:B------:R-:W-:Y:S01]  /*139c0*/  SHF.R.U32.HI R130, RZ, 0x6, R128.reuse ;  /* 0x00000006ff827819 */ /* 0x100fe20000011680 */
[----:B------:R-:W-:Y:S01]  /*139d0*/  IMAD R36, R131, c[0x0][0x188], RZ ;  /* 0x0000620083247a24 */ /* 0x000fe200078e02ff */
[----:B------:R-:W-:-:S02]  /*139e0*/  SHF.R.U32.HI R131, RZ, 0x6, R128 ;  /* 0x00000006ff837819 */ /* 0x000fc40000011680 */
[----:B------:R-:W-:Y:S02]  /*139f0*/  SHF.R.U32.HI R128, RZ, 0x6, R128 ;  /* 0x00000006ff807819 */ /* 0x000fe40000011680 */
[----:B------:R-:W-:Y:S02]  /*13a00*/  SHF.R.S32.HI R4, RZ, 0x1f, R6 ;  /* 0x0000001fff047819 */ /* 0x000fe40000011406 */
[----:B------:R-:W-:Y:S02]  /*13a10*/  SGXT.U32 R128, R128, 0x1 ;  /* 0x000000018080781a */ /* 0x000fe40000000000 */
[----:B------:R-:W-:Y:S02]  /*13a20*/  SGXT.U32 R131, R131, 0x1 ;  /* 0x000000018383781a */ /* 0x000fe40000000000 */
[----:B------:R-:W-:Y:S02]  /*13a30*/  SGXT.U32 R130, R130, 0x1 ;  /* 0x000000018282781a */ /* 0x000fe40000000000 */
[----:B------:R-:W-:-:S02]  /*13a40*/  SGXT.U32 R129, R129, 0x1 ;  /* 0x000000018181781a */ /* 0x000fc40000000000 */
[----:B------:R-:W-:Y:S02]  /*13a50*/  LEA.HI R4, R4, R6, RZ, 0x6 ;  /* 0x0000000604047211 */ /* 0x000fe400078f30ff */
[----:B------:R-:W-:Y:S02]  /*13a60*/  LOP3.LUT R128, R128, 0x1e, RZ, 0xfc, !PT ;  /* 0x0000001e80807812 */ /* 0x000fe400078efcff */
[----:B------:R-:W-:Y:S02]  /*13a70*/  LOP3.LUT R129, R129, 0x1c, RZ, 0xfc, !PT ;  /* 0x0000001c81817812 */ /* 0x000fe400078efcff */
[----:B------:R-:W-:Y:S02]  /*13a80*/  LOP3.LUT R130, R130, 0x1a, RZ, 0xfc, !PT ;  /* 0x0000001a82827812 */ /* 0x000fe400078efcff */
[----:B------:R-:W-:Y:S02]  /*13a90*/  LOP3.LUT R131, R131, 0x18, RZ, 0xfc, !PT ;  /* 0x0000001883837812 */ /* 0x000fe400078efcff */
[----:B---3--:R-:W-:-:S02]  /*13aa0*/  SHF.R.U32.HI R199, RZ, 0x6, R199 ;  /* 0x00000006ffc77819 */ /* 0x008fc400000116c7 */
[----:B------:R-:W-:Y:S01]  /*13ab0*/  SHF.R.S32.HI R4, RZ, 0x6, R4 ;  /* 0x00000006ff047819 */ /* 0x000fe20000011404 */
[----:B------:R-:W-:Y:S01]  /*13ac0*/  IMAD R36, R128, c[0x0][0x188], RZ ;  /* 0x0000620080247a24 */ /* 0x000fe200078e02ff */
[----:B------:R-:W-:Y:S01]  /*13ad0*/  CS2R R120, SRZ ;  /* 0x0000000000787805 */ /* 0x000fe2000001ff00 */
[----:B------:R-:W-:Y:S01]  /*13ae0*/  IMAD R38, R129, c[0x0][0x188], RZ ;  /* 0x0000620081267a24 */ /* 0x000fe200078e02ff */
[----:B------:R-:W-:Y:S01]  /*13af0*/  CS2R R122, SRZ ;  /* 0x00000000007a7805 */ /* 0x000fe2000001ff00 */
[----:B------:R-:W-:Y:S01]  /*13b00*/  IMAD R37, R130, c[0x0][0x188], RZ ;  /* 0x0000620082257a24 */ /* 0x000fe200078e02ff */
[----:B------:R-:W-:Y:S01]  /*13b10*/  CS2R R116, SRZ ;  /* 0x0000000000747805 */ /* 0x000fe2000001ff00 */
[----:B------:R-:W-:Y:S01]  /*13b20*/  IMAD R36, R131, c[0x0][0x188], RZ ;  /* 0x0000620083247a24 */ /* 0x000fe200078e02ff */
        /* <DEDUP_REMOVED lines=45> */
[----:B------:R-:W-:Y:S01]  /*13e00*/  SGXT.U32 R199, R199, 0x1 ;  /* 0x00000001c7c7781a */ /* 0x000fe20000000000 */
        /* <DEDUP_REMOVED lines=16> */
[----:B------:R-:W-:Y:S01]  /*13f10*/  IADD3 R4, R4, -0x2, RZ ;  /* 0xfffffffe04047810 */ /* 0x000fe20007ffe0ff */
[----:B------:R-:W-:-:S02]  /*13f20*/  UIADD3 UR7, UR4, -0x80, URZ ;  /* 0xffffff8004077890 */ /* 0x000fc4000fffe03f */
[----:B------:R-:W-:Y:S02]  /*13f30*/  USHF.L.U32 UR11, UR6, 0x2, URZ ;  /* 0x00000002060b7899 */ /* 0x000fe4000800063f */
[----:B------:R-:W-:Y:S02]  /*13f40*/  USHF.L.U64.HI UR10, UR6, 0x2, UR10 ;  /* 0x00000002060a7899 */ /* 0x000fe4000801020a */
[----:B------:R-:W-:Y:S02]  /*13f50*/  UMOV UR4, URZ ;  /* 0x0000003f00047c82 */ /* 0x000fe40008000000 */
[----:B------:R-:W-:Y:S02]  /*13f60*/  UMOV UR8, 0x1 ;  /* 0x0000000100087882 */ /* 0x000fe40000000000 */
[----:B------:R-:W-:Y:S02]  /*13f70*/  USHF.L.U64.HI UR9, UR5, 0x2, UR9 ;  /* 0x0000000205097899 */ /* 0x000fe40008010209 */
[----:B------:R-:W-:Y:S01]  /*13f80*/  UMOV UR6, 0xffffffff ;  /* 0xffffffff00067882 */ /* 0x000fe20000000000 */
[----:B--2---:R-:W-:-:S02]  /*13f90*/  LOP3.LUT R7, R5, 0x20, RZ, 0x3c, !PT ;  /* 0x0000002005077812 */ /* 0x004fc400078e3cff */
[C---:B------:R-:W-:Y:S02]  /*13fa0*/  LOP3.LUT R6, R5.reuse, 0x40, RZ, 0x3c, !PT ;  /* 0x0000004005067812 */ /* 0x040fe400078e3cff */
[----:B-1----:R-:W-:Y:S02]  /*13fb0*/  LOP3.LUT R5, R5, 0x60, RZ, 0x3c, !PT ;  /* 0x0000006005057812 */ /* 0x002fe400078e3cff */
.L_x_2:
[----:B------:R-:W2:Y:S01]  /*13fc0*/  LDL R4, [R1+0x340] ;  /* 0x0003400001047983 */ /* 0x000ea20000100800 */
[----:B------:R-:W-:Y:S01]  /*13fd0*/  UIADD3 UR6, UR6, 0x1, URZ ;  /* 0x0000000106067890 */ /* 0x000fe2000fffe03f */
[----:B------:R-:W-:-:S04]  /*13fe0*/  DEPBAR.LE SB0, 0x2 ;  /* 0x000080800000791a */ /* 0x000fc80000000000 */
[----:B-----5:R1:W-:Y:S01]  /*13ff0*/  STL [R1+0x680], R198 ;  /* 0x000680c601007387 */ /* 0x0203e20000100800 */
[----:B------:R-:W-:-:S03]  /*14000*/  UISETP.GT.AND UP0, UPT, UR6, 0x1, UPT ;  /* 0x000000010600788c */ /* 0x000fc6000bf04270 */
[----:B------:R-:W3:Y:S01]  /*14010*/  LDL R180, [R1+0x344] ;  /* 0x0003440001b47983 */ /* 0x000ee20000100800 */
[----:B------:R-:W-:-:S03]  /*14020*/  USEL UR6, UR6, URZ, !UP0 ;  /* 0x0000003f06067287 */ /* 0x000fc6000c000000 */
[----:B------:R-:W4:Y:S03]  /*14030*/  S2R R7, SR_TID.X ;  /* 0x0000000000077919 */ /* 0x000f260000002100 */
[----:B------:R-:W-:Y:S01]  /*14040*/  IMAD.U32 R3, RZ, RZ, UR6 ;  /* 0x00000006ff037e24 */ /* 0x000fe2000f8e00ff */
[----:B-1----:R-:W3:Y:S01]  /*14050*/  LDL R198, [R1+0x374] ;  /* 0x0003740001c67983 */ /* 0x002ee20000100800 */
[----:B------:R-:W-:Y:S02]  /*14060*/  IMAD.U32 R192, RZ, RZ, UR6 ;  /* 0x00000006ffc07e24 */ /* 0x000fe4000f8e00ff */
[----:B------:R-:W-:Y:S02]  /*14070*/  IMAD.U32 R193, RZ, RZ, UR6 ;  /* 0x00000006ffc17e24 */ /* 0x000fe4000f8e00ff */
[----:B------:R-:W-:Y:S02]  /*14080*/  IMAD.U32 R194, RZ, RZ, UR6 ;  /* 0x00000006ffc27e24 */ /* 0x000fe4000f8e00ff */
[----:B------:R-:W-:Y:S01]  /*14090*/  IMAD.U32 R195, RZ, RZ, UR6 ;  /* 0x00000006ffc37e24 */ /* 0x000fe2000f8e00ff */
[----:B----4-:R-:W-:-:S02]  /*140a0*/  LOP3.LUT R6, R7, 0x1c, RZ, 0xc0, !PT ;  /* 0x0000001c07067812 */ /* 0x010fc400078ec0ff */
[C---:B------:R-:W-:Y:S02]  /*140b0*/  LOP3.LUT R5, R7.reuse, 0x3, RZ, 0xc0, !PT ;  /* 0x0000000307057812 */ /* 0x040fe400078ec0ff */
[C---:B------:R-:W-:Y:S02]  /*140c0*/  LOP3.LUT R9, R7.reuse, 0x1c, RZ, 0xc0, !PT ;  /* 0x0000001c07097812 */ /* 0x040fe400078ec0ff */
[----:B------:R-:W-:Y:S01]  /*140d0*/  LOP3.LUT R8, R7, 0x3, RZ, 0xc0, !PT ;  /* 0x0000000307087812 */ /* 0x000fe200078ec0ff */
[----:B------:R-:W-:-:S04]  /*140e0*/  IMAD R5, R5, 0x120, R6 ;  /* 0x0000012005057824 */ /* 0x000fc800078e0206 */
[----:B------:R-:W-:Y:S01]  /*140f0*/  IMAD R8, R8, 0x120, R9 ;  /* 0x0000012008087824 */ /* 0x000fe200078e0209 */
[----:B------:R-:W-:-:S03]  /*14100*/  LOP3.LUT R5, R5, 0x20, RZ, 0x3c, !PT ;  /* 0x0000002005057812 */ /* 0x000fc600078e3cff */
[----:B------:R-:W-:Y:S01]  /*14110*/  IMAD R3, R3, 0x4000, R8 ;  /* 0x0000400003037824 */ /* 0x000fe200078e0208 */
[----:B------:R-:W-:Y:S01]  /*14120*/  BAR.SYNC.DEFER_BLOCKING 0x0 ;  /* 0x0000000000007b1d */ /* 0x000fe20000010000 */
[----:B------:R-:W-:Y:S01]  /*14130*/  IMAD R192, R192, 0x4000, R5 ;  /* 0x00004000c0c07824 */ /* 0x000fe200078e0205 */
[C---:B------:R-:W-:Y:S02]  /*14140*/  LOP3.LUT R5, R7.reuse, 0x3, RZ, 0xc0, !PT ;  /* 0x0000000307057812 */ /* 0x040fe400078ec0ff */
[C---:B------:R-:W-:Y:S02]  /*14150*/  LOP3.LUT R8, R7.reuse, 0x1c, RZ, 0xc0, !PT ;  /* 0x0000001c07087812 */ /* 0x040fe400078ec0ff */
[----:B------:R-:W-:Y:S01]  /*14160*/  LOP3.LUT R7, R7, 0x3, RZ, 0xc0, !PT ;  /* 0x0000000307077812 */ /* 0x000fe200078ec0ff */
[----:B------:R-:W-:-:S04]  /*14170*/  IMAD R5, R5, 0x120, R6 ;  /* 0x0000012005057824 */ /* 0x000fc800078e0206 */
[----:B------:R-:W-:Y:S01]  /*14180*/  IMAD R7, R7, 0x120, R8 ;  /* 0x0000012007077824 */ /* 0x000fe200078e0208 */
[----:B------:R-:W-:-:S04]  /*14190*/  LOP3.LUT R5, R5, 0x60, RZ, 0x3c, !PT ;  /* 0x0000006005057812 */ /* 0x000fc800078e3cff */
[----:B------:R-:W-:Y:S01]  /*141a0*/  LOP3.LUT R7, R7, 0x40, RZ, 0x3c, !PT ;  /* 0x0000004007077812 */ /* 0x000fe200078e3cff */
[----:B------:R-:W-:-:S04]  /*141b0*/  IMAD R194, R194, 0x4000, R5 ;  /* 0x00004000c2c27824 */ /* 0x000fc800078e0205 */
[----:B------:R-:W-:Y:S01]  /*141c0*/  IMAD R193, R193, 0x4000, R7 ;  /* 0x00004000c1c17824 */ /* 0x000fe200078e0207 */
[----:B------:R-:W-:Y:S04]  /*141d0*/  LDS R25, [R194+0x20080] ;  /* 0x02008000c2197984 */ /* 0x000fe80000000800 */
        /* <DEDUP_REMOVED lines=14> */
[----:B------:R-:W-:Y:S01]  /*142c0*/  LDS R47, [R192+0x20400] ;  /* 0x02040000c02f7984 */ /* 0x000fe20000000800 */
[----:B------:R-:W-:-:S03]  /*142d0*/  IMAD.U32 R196, RZ, RZ, UR6 ;  /* 0x00000006ffc47e24 */ /* 0x000fc6000f8e00ff */
[----:B------:R-:W-:Y:S04]  /*142e0*/  LDS R184, [R193+0x21080] ;  /* 0x02108000c1b87984 */ /* 0x000fe80000000800 */
[----:B------:R-:W-:Y:S04]  /*142f0*/  LDS R186, [R193+0x21480] ;  /* 0x02148000c1ba7984 */ /* 0x000fe80000000800 */
[----:B------:R-:W-:Y:S04]  /*14300*/  LDS R185, [R194+0x21080] ;  /* 0x02108000c2b97984 */ /* 0x000fe80000000800 */
[----:B------:R-:W-:Y:S04]  /*14310*/  LDS R187, [R194+0x21480] ;  /* 0x02148000c2bb7984 */ /* 0x000fe80000000800 */
[----:B------:R-:W-:Y:S04]  /*14320*/  LDS R182, [R3+0x21480] ;  /* 0x0214800003b67984 */ /* 0x000fe80000000800 */
[----:B------:R-:W-:Y:S04]  /*14330*/  LDS R181, [R192+0x21080] ;  /* 0x02108000c0b57984 */ /* 0x000fe80000000800 */
[----:B------:R-:W-:Y:S01]  /*14340*/  LDS R183, [R192+0x21480] ;  /* 0x02148000c0b77984 */ /* 0x000fe20000000800 */
[----:B--2---:R-:W-:-:S05]  /*14350*/  IMAD R195, R195, 0x10000, R4 ;  /* 0x00010000c3c37824 */ /* 0x004fca00078e0204 */
[----:B------:R-:W1:Y:S04]  /*14360*/  LDSM.16.M88.4 R12, [R195] ;  /* 0x00000000c30c783b */ /* 0x000e680000000200 */
[----:B------:R-:W2:Y:S04]  /*14370*/  LDSM.16.M88.4 R8, [R195+0x2000] ;  /* 0x00200000c308783b */ /* 0x000ea80000000200 */
[----:B------:R-:W4:Y:S04]  /*14380*/  LDSM.16.M88.4 R4, [R195+0x8000] ;  /* 0x00800000c304783b */ /* 0x000f280000000200 */
[----:B------:R-:W3:Y:S04]  /*14390*/  LDSM.16.M88.4 R20, [R195+0x4000] ;  /* 0x00400000c314783b */ /* 0x000ee80000000200 */
[----:B------:R-:W3:Y:S04]  /*143a0*/  LDSM.16.M88.4 R16, [R195+0x6000] ;  /* 0x00600000c310783b */ /* 0x000ee80000000200 */
[----:B------:R-:W3:Y:S01]  /*143b0*/  LDSM.16.M88.4 R144, [R195+0xa000] ;  /* 0x00a00000c390783b */ /* 0x000ee20000000200 */
[----:B-1----:R-:W-:Y:S08]  /*143c0*/  HMMA.1688.F32.TF32 R56, R24, R12, R140 ;  /* 0x0000000c1838723c */ /* 0x002ff0000008108c */
[----:B--2---:R-:W-:Y:S08]  /*143d0*/  HMMA.1688.F32.TF32 R140, R28, R8, R52 ;  /* 0x000000081c8c723c */ /* 0x004ff00000081034 */
[C---:B----4-:R-:W-:Y:S01]  /*143e0*/  HMMA.1688.F32.TF32 R176, R24.reuse, R4, R100 ;  /* 0x0000000418b0723c */ /* 0x050fe20000081064 */
[----:B------:R-:W1:Y:S07]  /*143f0*/  LDSM.16.M88.4 R100, [R195+0xc000] ;  /* 0x00c00000c364783b */ /* 0x000e6e0000000200 */
[----:B------:R-:W-:Y:S01]  /*14400*/  HMMA.1688.F32.TF32 R52, R24, R8, R160 ;  /* 0x000000081834723c */ /* 0x000fe200000810a0 */
[----:B------:R-:W2:Y:S07]  /*14410*/  LDSM.16.M88.4 R160, [R195+0xe000] ;  /* 0x00e00000c3a0783b */ /* 0x000eae0000000200 */
[C---:B------:R-:W-:Y:S08]  /*14420*/  HMMA.1688.F32.TF32 R36, R32.reuse, R12, R36 ;  /* 0x0000000c2024723c */ /* 0x040ff00000081024 */
[C---:B------:R-:W-:Y:S08]  /*14430*/  HMMA.1688.F32.TF32 R48, R32.reuse, R8, R48 ;  /* 0x000000082030723c */ /* 0x040ff00000081030 */
[-C--:B---3--:R-:W-:Y:S08]  /*14440*/  HMMA.1688.F32.TF32 R60, R32, R20.reuse, R60 ;  /* 0x00000014203c723c */ /* 0x088ff0000008103c */
[----:B------:R-:W-:Y:S08]  /*14450*/  HMMA.1688.F32.TF32 R68, R24, R20, R68 ;  /* 0x000000141844723c */ /* 0x000ff00000081044 */
[-C--:B------:R-:W-:Y:S08]  /*14460*/  HMMA.1688.F32.TF32 R76, R32, R16.reuse, R76 ;  /* 0x00000010204c723c */ /* 0x080ff0000008104c */
[----:B------:R-:W-:Y:S08]  /*14470*/  HMMA.1688.F32.TF32 R84, R24, R16, R84 ;  /* 0x000000101854723c */ /* 0x000ff00000081054 */
[C---:B------:R-:W-:Y:S08]  /*14480*/  HMMA.1688.F32.TF32 R92, R32.reuse, R4, R92 ;  /* 0x00000004205c723c */ /* 0x040ff0000008105c */
[C---:B------:R-:W-:Y:S08]  /*14490*/  HMMA.1688.F32.TF32 R168, R32.reuse, R144, R168 ;  /* 0x0000009020a8723c */ /* 0x040ff000000810a8 */
[----:B-1----:R-:W-:Y:S08]  /*144a0*/  HMMA.1688.F32.TF32 R164, R32, R100, R164 ;  /* 0x0000006420a4723c */ /* 0x002ff000000810a4 */
[C---:B------:R-:W-:Y:S08]  /*144b0*/  HMMA.1688.F32.TF32 R136, R24.reuse, R144, R136 ;  /* 0x000000901888723c */ /* 0x040ff00000081088 */
[----:B------:R-:W-:Y:S08]  /*144c0*/  HMMA.1688.F32.TF32 R132, R24, R100, R132 ;  /* 0x000000641884723c */ /* 0x000ff00000081084 */
[C---:B------:R-:W-:Y:S08]  /*144d0*/  HMMA.1688.F32.TF32 R40, R28.reuse, R12, R40 ;  /* 0x0000000c1c28723c */ /* 0x040ff00000081028 */
[C---:B------:R-:W-:Y:S08]  /*144e0*/  HMMA.1688.F32.TF32 R64, R28.reuse, R20, R64 ;  /* 0x000000141c40723c */ /* 0x040ff00000081040 */
[C---:B------:R-:W-:Y:S08]  /*144f0*/  HMMA.1688.F32.TF32 R80, R28.reuse, R16, R80 ;  /* 0x000000101c50723c */ /* 0x040ff00000081050 */
[----:B------:R-:W-:Y:S08]  /*14500*/  HMMA.1688.F32.TF32 R96, R28, R4, R96 ;  /* 0x000000041c60723c */ /* 0x000ff00000081060 */
[----:B--2---:R-:W-:Y:S01]  /*14510*/  HMMA.1688.F32.TF32 R32, R32, R160, R156 ;  /* 0x000000a02020723c */ /* 0x004fe2000008109c */
[----:B------:R-:W-:Y:S04]  /*14520*/  LDS R156, [R3+0x20800] ;  /* 0x02080000039c7984 */ /* 0x000fe80000000800 */
[----:B------:R-:W-:Y:S03]  /*14530*/  LDS R158, [R3+0x20c00] ;  /* 0x020c0000039e7984 */ /* 0x000fe60000000800 */
[C---:B------:R-:W-:Y:S01]  /*14540*/  HMMA.1688.F32.TF32 R152, R28.reuse, R144, R152 ;  /* 0x000000901c98723c */ /* 0x040fe20000081098 */
[----:B------:R-:W-:Y:S04]  /*14550*/  LDS R157, [R192+0x20800] ;  /* 0x02080000c09d7984 */ /* 0x000fe80000000800 */
[----:B------:R-:W1:Y:S03]  /*14560*/  LDS R159, [R192+0x20c00] ;  /* 0x020c0000c09f7984 */ /* 0x000e660000000800 */
[----:B------:R-:W-:Y:S08]  /*14570*/  HMMA.1688.F32.TF32 R148, R28, R100, R148 ;  /* 0x000000641c94723c */ /* 0x000ff00000081094 */
[----:B------:R-:W-:Y:S01]  /*14580*/  HMMA.1688.F32.TF32 R24, R24, R160, R124 ;  /* 0x000000a01818723c */ /* 0x000fe2000008107c */
[----:B------:R-:W-:Y:S04]  /*14590*/  LDS R124, [R3+0x20880] ;  /* 0x02088000037c7984 */ /* 0x000fe80000000800 */
[----:B------:R-:W-:Y:S03]  /*145a0*/  LDS R126, [R3+0x20c80] ;  /* 0x020c8000037e7984 */ /* 0x000fe60000000800 */
[C---:B------:R-:W-:Y:S01]  /*145b0*/  HMMA.1688.F32.TF32 R120, R44.reuse, R12, R120 ;  /* 0x0000000c2c78723c */ /* 0x040fe20000081078 */
[----:B------:R-:W-:Y:S04]  /*145c0*/  LDS R125, [R192+0x20880] ;  /* 0x02088000c07d7984 */ /* 0x000fe80000000800 */
[----:B------:R-:W2:Y:S03]  /*145d0*/  LDS R127, [R192+0x20c80] ;  /* 0x020c8000c07f7984 */ /* 0x000ea60000000800 */
[C---:B------:R-:W-:Y:S08]  /*145e0*/  HMMA.1688.F32.TF32 R116, R44.reuse, R8, R116 ;  /* 0x000000082c74723c */ /* 0x040ff00000081074 */
[C---:B------:R-:W-:Y:S08]  /*145f0*/  HMMA.1688.F32.TF32 R112, R44.reuse, R20, R112 ;  /* 0x000000142c70723c */ /* 0x040ff00000081070 */
[C---:B------:R-:W-:Y:S08]  /*14600*/  HMMA.1688.F32.TF32 R72, R44.reuse, R16, R72 ;  /* 0x000000102c48723c */ /* 0x040ff00000081048 */
[C---:B------:R-:W-:Y:S08]  /*14610*/  HMMA.1688.F32.TF32 R88, R44.reuse, R4, R88 ;  /* 0x000000042c58723c */ /* 0x040ff00000081058 */
[C---:B------:R-:W-:Y:S08]  /*14620*/  HMMA.1688.F32.TF32 R104, R44.reuse, R144, R104 ;  /* 0x000000902c68723c */ /* 0x040ff00000081068 */
[C---:B------:R-:W-:Y:S08]  /*14630*/  HMMA.1688.F32.TF32 R108, R44.reuse, R100, R108 ;  /* 0x000000642c6c723c */ /* 0x040ff0000008106c */
[-C--:B------:R-:W-:Y:S01]  /*14640*/  HMMA.1688.F32.TF32 R172, R44, R160.reuse, R172 ;  /* 0x000000a02cac723c */ /* 0x080fe200000810ac */
[----:B------:R-:W-:Y:S04]  /*14650*/  LDS R44, [R193+0x20880] ;  /* 0x02088000c12c7984 */ /* 0x000fe80000000800 */
[----:B------:R-:W-:Y:S03]  /*14660*/  LDS R46, [R193+0x20c80] ;  /* 0x020c8000c12e7984 */ /* 0x000fe60000000800 */
[----:B------:R-:W-:Y:S01]  /*14670*/  HMMA.1688.F32.TF32 R28, R28, R160, R128 ;  /* 0x000000a01c1c723c */ /* 0x000fe20000081080 */
[----:B------:R-:W-:Y:S04]  /*14680*/  LDS R128, [R193+0x20800] ;  /* 0x02080000c1807984 */ /* 0x000fe80000000800 */
[----:B------:R-:W-:Y:S04]  /*14690*/  LDS R130, [R193+0x20c00] ;  /* 0x020c0000c1827984 */ /* 0x000fe80000000800 */
[----:B------:R-:W-:Y:S04]  /*146a0*/  LDS R129, [R194+0x20800] ;  /* 0x02080000c2817984 */ /* 0x000fe80000000800 */
[----:B------:R-:W3:Y:S04]  /*146b0*/  LDS R131, [R194+0x20c00] ;  /* 0x020c0000c2837984 */ /* 0x000ee80000000800 */
[----:B------:R-:W-:Y:S04]  /*146c0*/  LDS R45, [R194+0x20880] ;  /* 0x02088000c22d7984 */ /* 0x000fe80000000800 */
[----:B------:R-:W4:Y:S01]  /*146d0*/  LDS R47, [R194+0x20c80] ;  /* 0x020c8000c22f7984 */ /* 0x000f220000000800 */
[----:B------:R-:W-:Y:S01]  /*146e0*/  IMAD R196, R196, 0x10000, R180 ;  /* 0x00010000c4c47824 */ /* 0x000fe200078e02b4 */
[----:B-1----:R-:W-:Y:S02]  /*146f0*/  HMMA.1688.F32.TF32 R188, R156, R102, R108 ;  /* 0x000000669cbc723c */ /* 0x002fe4000008106c */
[----:B------:R-:W-:Y:S06]  /*14700*/  LDS R180, [R3+0x21080] ;  /* 0x0210800003b47984 */ /* 0x000fec0000000800 */
[C---:B--2---:R-:W-:Y:S08]  /*14710*/  HMMA.1688.F32.TF32 R40, R124.reuse, R14, R40 ;  /* 0x0000000e7c28723c */ /* 0x044ff00000081028 */
[C---:B------:R-:W-:Y:S08]  /*14720*/  HMMA.1688.F32.TF32 R140, R124.reuse, R10, R140 ;  /* 0x0000000a7c8c723c */ /* 0x040ff0000008108c */
[C---:B------:R-:W-:Y:S08]  /*14730*/  HMMA.1688.F32.TF32 R64, R124.reuse, R22, R64 ;  /* 0x000000167c40723c */ /* 0x040ff00000081040 */
[C---:B------:R-:W-:Y:S08]  /*14740*/  HMMA.1688.F32.TF32 R80, R124.reuse, R18, R80 ;  /* 0x000000127c50723c */ /* 0x040ff00000081050 */
[C---:B------:R-:W-:Y:S08]  /*14750*/  HMMA.1688.F32.TF32 R96, R124.reuse, R6, R96 ;  /* 0x000000067c60723c */ /* 0x040ff00000081060 */
[C---:B------:R-:W-:Y:S08]  /*14760*/  HMMA.1688.F32.TF32 R152, R124.reuse, R146, R152 ;  /* 0x000000927c98723c */ /* 0x040ff00000081098 */
[C---:B------:R-:W-:Y:S08]  /*14770*/  HMMA.1688.F32.TF32 R148, R124.reuse, R102, R148 ;  /* 0x000000667c94723c */ /* 0x040ff00000081094 */
[----:B------:R-:W-:Y:S08]  /*14780*/  HMMA.1688.F32.TF32 R28, R124, R162, R28 ;  /* 0x000000a27c1c723c */ /* 0x000ff0000008101c */
[C---:B------:R-:W-:Y:S08]  /*14790*/  HMMA.1688.F32.TF32 R120, R156.reuse, R14, R120 ;  /* 0x0000000e9c78723c */ /* 0x040ff00000081078 */
[----:B------:R-:W-:Y:S01]  /*147a0*/  HMMA.1688.F32.TF32 R108, R156, R162, R172 ;  /* 0x000000a29c6c723c */ /* 0x000fe200000810ac */
[----:B------:R-:W-:Y:S04]  /*147b0*/  LDS R172, [R193+0x21000] ;  /* 0x02100000c1ac7984 */ /* 0x000fe80000000800 */
[----:B------:R-:W-:Y:S03]  /*147c0*/  LDS R174, [R193+0x21400] ;  /* 0x02140000c1ae7984 */ /* 0x000fe60000000800 */
[-C--:B---3--:R-:W-:Y:S01]  /*147d0*/  HMMA.1688.F32.TF32 R36, R128, R14.reuse, R36 ;  /* 0x0000000e8024723c */ /* 0x088fe20000081024 */
[----:B------:R-:W-:Y:S04]  /*147e0*/  LDS R173, [R194+0x21000] ;  /* 0x02100000c2ad7984 */ /* 0x000fe80000000800 */
[----:B------:R-:W-:Y:S03]  /*147f0*/  LDS R175, [R194+0x21400] ;  /* 0x02140000c2af7984 */ /* 0x000fe60000000800 */
[----:B----4-:R-:W-:Y:S01]  /*14800*/  HMMA.1688.F32.TF32 R124, R44, R14, R56 ;  /* 0x0000000e2c7c723c */ /* 0x010fe20000081038 */
[----:B------:R-:W1:Y:S07]  /*14810*/  LDSM.16.M88.4 R12, [R196] ;  /* 0x00000000c40c783b */ /* 0x000e6e0000000200 */
[-C--:B------:R-:W-:Y:S08]  /*14820*/  HMMA.1688.F32.TF32 R116, R156, R10.reuse, R116 ;  /* 0x0000000a9c74723c */ /* 0x080ff00000081074 */
[-C--:B------:R-:W-:Y:S08]  /*14830*/  HMMA.1688.F32.TF32 R48, R128, R10.reuse, R48 ;  /* 0x0000000a8030723c */ /* 0x080ff00000081030 */
[----:B------:R-:W-:Y:S01]  /*14840*/  HMMA.1688.F32.TF32 R56, R44, R10, R52 ;  /* 0x0000000a2c38723c */ /* 0x000fe20000081034 */
[----:B------:R-:W2:Y:S07]  /*14850*/  LDSM.16.M88.4 R8, [R196+0x2000] ;  /* 0x00200000c408783b */ /* 0x000eae0000000200 */
[-C--:B------:R-:W-:Y:S08]  /*14860*/  HMMA.1688.F32.TF32 R104, R156, R146.reuse, R104 ;  /* 0x000000929c68723c */ /* 0x080ff00000081068 */
[C---:B------:R-:W-:Y:S08]  /*14870*/  HMMA.1688.F32.TF32 R168, R128.reuse, R146, R168 ;  /* 0x0000009280a8723c */ /* 0x040ff000000810a8 */
[----:B------:R-:W-:Y:S08]  /*14880*/  HMMA.1688.F32.TF32 R32, R128, R162, R32 ;  /* 0x000000a28020723c */ /* 0x000ff00000081020 */
[C---:B------:R-:W-:Y:S08]  /*14890*/  HMMA.1688.F32.TF32 R144, R44.reuse, R146, R136 ;  /* 0x000000922c90723c */ /* 0x040ff00000081088 */
[C---:B------:R-:W-:Y:S08]  /*148a0*/  HMMA.1688.F32.TF32 R68, R44.reuse, R22, R68 ;  /* 0x000000162c44723c */ /* 0x040ff00000081044 */
[C---:B------:R-:W-:Y:S08]  /*148b0*/  HMMA.1688.F32.TF32 R84, R44.reuse, R18, R84 ;  /* 0x000000122c54723c */ /* 0x040ff00000081054 */
[C---:B------:R-:W-:Y:S08]  /*148c0*/  HMMA.1688.F32.TF32 R176, R44.reuse, R6, R176 ;  /* 0x000000062cb0723c */ /* 0x040ff000000810b0 */
[C---:B------:R-:W-:Y:S08]  /*148d0*/  HMMA.1688.F32.TF32 R136, R44.reuse, R102, R132 ;  /* 0x000000662c88723c */ /* 0x040ff00000081084 */
[----:B------:R-:W-:Y:S01]  /*148e0*/  HMMA.1688.F32.TF32 R160, R44, R162, R24 ;  /* 0x000000a22ca0723c */ /* 0x000fe20000081018 */
[----:B------:R-:W-:Y:S07]  /*148f0*/  LDSM.16.M88.4 R24, [R196+0x6000] ;  /* 0x00600000c418783b */ /* 0x000fee0000000200 */
[C---:B------:R-:W-:Y:S08]  /*14900*/  HMMA.1688.F32.TF32 R72, R156.reuse, R18, R72 ;  /* 0x000000129c48723c */ /* 0x040ff00000081048 */
[----:B------:R-:W-:Y:S08]  /*14910*/  HMMA.1688.F32.TF32 R88, R156, R6, R88 ;  /* 0x000000069c58723c */ /* 0x000ff00000081058 */
[C---:B------:R-:W-:Y:S01]  /*14920*/  HMMA.1688.F32.TF32 R76, R128.reuse, R18, R76 ;  /* 0x00000012804c723c */ /* 0x040fe2000008104c */
[----:B------:R-:W3:Y:S07]  /*14930*/  LDSM.16.M88.4 R16, [R196+0xa000] ;  /* 0x00a00000c410783b */ /* 0x000eee0000000200 */
[----:B------:R-:W-:Y:S08]  /*14940*/  HMMA.1688.F32.TF32 R92, R128, R6, R92 ;  /* 0x00000006805c723c */ /* 0x000ff0000008105c */
[----:B-1----:R-:W-:Y:S08]  /*14950*/  HMMA.1688.F32.TF32 R44, R172, R12, R36 ;  /* 0x0000000cac2c723c */ /* 0x002ff00000081024 */
[-C--:B------:R-:W-:Y:S01]  /*14960*/  HMMA.1688.F32.TF32 R112, R156, R22.reuse, R112 ;  /* 0x000000169c70723c */ /* 0x080fe20000081070 */
[----:B------:R-:W-:Y:S04]  /*14970*/  LDS R156, [R3+0x21000] ;  /* 0x02100000039c7984 */ /* 0x000fe80000000800 */
[----:B------:R-:W-:Y:S03]  /*14980*/  LDS R158, [R3+0x21400] ;  /* 0x02140000039e7984 */ /* 0x000fe60000000800 */
[C---:B------:R-:W-:Y:S01]  /*14990*/  HMMA.1688.F32.TF32 R60, R128.reuse, R22, R60 ;  /* 0x00000016803c723c */ /* 0x040fe2000008103c */
[----:B------:R-:W-:Y:S04]  /*149a0*/  LDS R157, [R192+0x21000] ;  /* 0x02100000c09d7984 */ /* 0x000fe80000000800 */
[----:B------:R-:W1:Y:S03]  /*149b0*/  LDS R159, [R192+0x21400] ;  /* 0x02140000c09f7984 */ /* 0x000e660000000800 */
[----:B------:R-:W-:Y:S01]  /*149c0*/  HMMA.1688.F32.TF32 R164, R128, R102, R164 ;  /* 0x0000006680a4723c */ /* 0x000fe200000810a4 */
[----:B------:R-:W-:Y:S04]  /*149d0*/  LDSM.16.M88.4 R20, [R196+0x8000] ;  /* 0x00800000c414783b */ /* 0x000fe80000000200 */
[----:B------:R-:W-:Y:S03]  /*149e0*/  LDSM.16.M88.4 R128, [R196+0xc000] ;  /* 0x00c00000c480783b */ /* 0x000fe60000000200 */
[C---:B------:R-:W-:Y:S01]  /*149f0*/  HMMA.1688.F32.TF32 R4, R184.reuse, R12, R124 ;  /* 0x0000000cb804723c */ /* 0x040fe2000008107c */
[----:B------:R-:W-:Y:S07]  /*14a00*/  LDSM.16.M88.4 R124, [R196+0xe000] ;  /* 0x00e00000c47c783b */ /* 0x000fee0000000200 */
[C---:B--2---:R-:W-:Y:S01]  /*14a10*/  HMMA.1688.F32.TF32 R36, R184.reuse, R8, R56 ;  /* 0x00000008b824723c */ /* 0x044fe20000081038 */
[----:B------:R-:W2:Y:S07]  /*14a20*/  LDSM.16.M88.4 R56, [R196+0x4000] ;  /* 0x00400000c438783b */ /* 0x000eae0000000200 */
[----:B---3--:R-:W-:Y:S08]  /*14a30*/  HMMA.1688.F32.TF32 R132, R184, R16, R144 ;  /* 0x00000010b884723c */ /* 0x008ff00000081090 */
[----:B------:R-:W-:Y:S08]  /*14a40*/  HMMA.1688.F32.TF32 R52, R180, R8, R140 ;  /* 0x00000008b434723c */ /* 0x000ff0000008108c */
[C---:B-1----:R-:W-:Y:S08]  /*14a50*/  HMMA.1688.F32.TF32 R120, R156.reuse, R12, R120 ;  /* 0x0000000c9c78723c */ /* 0x042ff00000081078 */
[C---:B------:R-:W-:Y:S08]  /*14a60*/  HMMA.1688.F32.TF32 R116, R156.reuse, R8, R116 ;  /* 0x000000089c74723c */ /* 0x040ff00000081074 */
[C---:B------:R-:W-:Y:S08]  /*14a70*/  HMMA.1688.F32.TF32 R72, R156.reuse, R24, R72 ;  /* 0x000000189c48723c */ /* 0x040ff00000081048 */
[C---:B--2---:R-:W-:Y:S08]  /*14a80*/  HMMA.1688.F32.TF32 R112, R156.reuse, R56, R112 ;  /* 0x000000389c70723c */ /* 0x044ff00000081070 */
[C---:B------:R-:W-:Y:S08]  /*14a90*/  HMMA.1688.F32.TF32 R88, R156.reuse, R20, R88 ;  /* 0x000000149c58723c */ /* 0x040ff00000081058 */
[C---:B------:R-:W-:Y:S08]  /*14aa0*/  HMMA.1688.F32.TF32 R104, R156.reuse, R16, R104 ;  /* 0x000000109c68723c */ /* 0x040ff00000081068 */
[C---:B------:R-:W-:Y:S08]  /*14ab0*/  HMMA.1688.F32.TF32 R188, R156.reuse, R128, R188 ;  /* 0x000000809cbc723c */ /* 0x040ff000000810bc */
[----:B------:R-:W-:Y:S08]  /*14ac0*/  HMMA.1688.F32.TF32 R144, R156, R124, R108 ;  /* 0x0000007c9c90723c */ /* 0x000ff0000008106c */
[C---:B------:R-:W-:Y:S01]  /*14ad0*/  HMMA.1688.F32.TF32 R48, R172.reuse, R8, R48 ;  /* 0x00000008ac30723c */ /* 0x040fe20000081030 */
[----:B------:R-:W-:Y:S04]  /*14ae0*/  LDS R8, [R193+0x22080] ;  /* 0x02208000c1087984 */ /* 0x000fe80000000800 */
[----:B------:R-:W-:Y:S03]  /*14af0*/  LDS R9, [R194+0x22080] ;  /* 0x02208000c2097984 */ /* 0x000fe60000000800 */
[C---:B------:R-:W-:Y:S08]  /*14b00*/  HMMA.1688.F32.TF32 R60, R172.reuse, R56, R60 ;  /* 0x00000038ac3c723c */ /* 0x040ff0000008103c */
[C---:B------:R-:W-:Y:S08]  /*14b10*/  HMMA.1688.F32.TF32 R76, R172.reuse, R24, R76 ;  /* 0x00000018ac4c723c */ /* 0x040ff0000008104c */
[-C--:B------:R-:W-:Y:S08]  /*14b20*/  HMMA.1688.F32.TF32 R92, R172, R20.reuse, R92 ;  /* 0x00000014ac5c723c */ /* 0x080ff0000008105c */
[----:B------:R-:W-:Y:S01]  /*14b30*/  HMMA.1688.F32.TF32 R100, R184, R20, R176 ;  /* 0x00000014b864723c */ /* 0x000fe200000810b0 */
[----:B------:R-:W-:Y:S04]  /*14b40*/  LDS R176, [R193+0x21800] ;  /* 0x02180000c1b07984 */ /* 0x000fe80000000800 */
[----:B------:R-:W-:Y:S03]  /*14b50*/  LDS R178, [R193+0x21c00] ;  /* 0x021c0000c1b27984 */ /* 0x000fe60000000800 */
[C---:B------:R-:W-:Y:S01]  /*14b60*/  HMMA.1688.F32.TF32 R168, R172.reuse, R16, R168 ;  /* 0x00000010aca8723c */ /* 0x040fe200000810a8 */
[----:B------:R-:W-:Y:S04]  /*14b70*/  LDS R177, [R194+0x21800] ;  /* 0x02180000c2b17984 */ /* 0x000fe80000000800 */
[----:B------:R-:W-:Y:S03]  /*14b80*/  LDS R179, [R194+0x21c00] ;  /* 0x021c0000c2b37984 */ /* 0x000fe60000000800 */
[C---:B------:R-:W-:Y:S08]  /*14b90*/  HMMA.1688.F32.TF32 R164, R172.reuse, R128, R164 ;  /* 0x00000080aca4723c */ /* 0x040ff000000810a4 */
[-C--:B------:R-:W-:Y:S01]  /*14ba0*/  HMMA.1688.F32.TF32 R156, R172, R124.reuse, R32 ;  /* 0x0000007cac9c723c */ /* 0x080fe20000081020 */
[----:B------:R-:W-:Y:S04]  /*14bb0*/  LDS R172, [R3+0x21800] ;  /* 0x0218000003ac7984 */ /* 0x000fe80000000800 */
[----:B------:R-:W-:Y:S03]  /*14bc0*/  LDS R174, [R3+0x21c00] ;  /* 0x021c000003ae7984 */ /* 0x000fe60000000800 */
[C---:B------:R-:W-:Y:S01]  /*14bd0*/  HMMA.1688.F32.TF32 R140, R180.reuse, R124, R28 ;  /* 0x0000007cb48c723c */ /* 0x040fe2000008101c */
[----:B------:R-:W-:Y:S04]  /*14be0*/  LDS R173, [R192+0x21800] ;  /* 0x02180000c0ad7984 */ /* 0x000fe80000000800 */
[----:B------:R-:W1:Y:S04]  /*14bf0*/  LDS R175, [R192+0x21c00] ;  /* 0x021c0000c0af7984 */ /* 0x000e680000000800 */
[----:B------:R-:W-:Y:S04]  /*14c00*/  LDS R32, [R3+0x21880] ;  /* 0x0218800003207984 */ /* 0x000fe80000000800 */
[----:B------:R-:W-:Y:S04]  /*14c10*/  LDS R34, [R3+0x21c80] ;  /* 0x021c800003227984 */ /* 0x000fe80000000800 */
[----:B------:R-:W-:Y:S04]  /*14c20*/  LDS R33, [R192+0x21880] ;  /* 0x02188000c0217984 */ /* 0x000fe80000000800 */
[----:B------:R-:W2:Y:S04]  /*14c30*/  LDS R35, [R192+0x21c80] ;  /* 0x021c8000c0237984 */ /* 0x000ea80000000800 */
[----:B------:R-:W-:Y:S04]  /*14c40*/  LDS R28, [R193+0x21880] ;  /* 0x02188000c11c7984 */ /* 0x000fe80000000800 */
[----:B------:R-:W-:Y:S04]  /*14c50*/  LDS R30, [R193+0x21c80] ;  /* 0x021c8000c11e7984 */ /* 0x000fe80000000800 */
[----:B------:R-:W-:Y:S04]  /*14c60*/  LDS R29, [R194+0x21880] ;  /* 0x02188000c21d7984 */ /* 0x000fe80000000800 */
[----:B------:R-:W3:Y:S01]  /*14c70*/  LDS R31, [R194+0x21c80] ;  /* 0x021c8000c21f7984 */ /* 0x000ee20000000800 */
[C---:B------:R-:W-:Y:S08]  /*14c80*/  HMMA.1688.F32.TF32 R40, R180.reuse, R12, R40 ;  /* 0x0000000cb428723c */ /* 0x040ff00000081028 */
[C---:B------:R-:W-:Y:S08]  /*14c90*/  HMMA.1688.F32.TF32 R64, R180.reuse, R56, R64 ;  /* 0x00000038b440723c */ /* 0x040ff00000081040 */
[C---:B------:R-:W-:Y:S08]  /*14ca0*/  HMMA.1688.F32.TF32 R80, R180.reuse, R24, R80 ;  /* 0x00000018b450723c */ /* 0x040ff00000081050 */
[C---:B------:R-:W-:Y:S08]  /*14cb0*/  HMMA.1688.F32.TF32 R96, R180.reuse, R20, R96 ;  /* 0x00000014b460723c */ /* 0x040ff00000081060 */
[----:B------:R-:W-:Y:S08]  /*14cc0*/  HMMA.1688.F32.TF32 R152, R180, R16, R152 ;  /* 0x00000010b498723c */ /* 0x000ff00000081098 */
[C---:B------:R-:W-:Y:S08]  /*14cd0*/  HMMA.1688.F32.TF32 R68, R184.reuse, R56, R68 ;  /* 0x00000038b844723c */ /* 0x040ff00000081044 */
[----:B------:R-:W-:Y:S08]  /*14ce0*/  HMMA.1688.F32.TF32 R84, R184, R24, R84 ;  /* 0x00000018b854723c */ /* 0x000ff00000081054 */
[-C--:B------:R-:W-:Y:S08]  /*14cf0*/  HMMA.1688.F32.TF32 R148, R180, R128.reuse, R148 ;  /* 0x00000080b494723c */ /* 0x080ff00000081094 */
[C---:B------:R-:W-:Y:S08]  /*14d00*/  HMMA.1688.F32.TF32 R136, R184.reuse, R128, R136 ;  /* 0x00000080b888723c */ /* 0x040ff00000081088 */
[----:B------:R-:W-:Y:S08]  /*14d10*/  HMMA.1688.F32.TF32 R160, R184, R124, R160 ;  /* 0x0000007cb8a0723c */ /* 0x000ff000000810a0 */
[C---:B-1----:R-:W-:Y:S08]  /*14d20*/  HMMA.1688.F32.TF32 R120, R172.reuse, R14, R120 ;  /* 0x0000000eac78723c */ /* 0x042ff00000081078 */
[C---:B------:R-:W-:Y:S08]  /*14d30*/  HMMA.1688.F32.TF32 R116, R172.reuse, R10, R116 ;  /* 0x0000000aac74723c */ /* 0x040ff00000081074 */
[C---:B------:R-:W-:Y:S08]  /*14d40*/  HMMA.1688.F32.TF32 R112, R172.reuse, R58, R112 ;  /* 0x0000003aac70723c */ /* 0x040ff00000081070 */
[C---:B------:R-:W-:Y:S08]  /*14d50*/  HMMA.1688.F32.TF32 R72, R172.reuse, R26, R72 ;  /* 0x0000001aac48723c */ /* 0x040ff00000081048 */
[C---:B------:R-:W-:Y:S08]  /*14d60*/  HMMA.1688.F32.TF32 R88, R172.reuse, R22, R88 ;  /* 0x00000016ac58723c */ /* 0x040ff00000081058 */
[C---:B------:R-:W-:Y:S08]  /*14d70*/  HMMA.1688.F32.TF32 R104, R172.reuse, R18, R104 ;  /* 0x00000012ac68723c */ /* 0x040ff00000081068 */
[----:B------:R-:W-:Y:S01]  /*14d80*/  HMMA.1688.F32.TF32 R108, R172, R130, R188 ;  /* 0x00000082ac6c723c */ /* 0x000fe200000810bc */
[----:B------:R-:W4:Y:S04]  /*14d90*/  LDL.LU R189, [R1+0x330] ;  /* 0x0003300001bd7983 */ /* 0x000f280000300800 */
[----:B------:R-:W4:Y:S03]  /*14da0*/  LDL.LU R190, [R1+0x334] ;  /* 0x0003340001be7983 */ /* 0x000f260000300800 */
[C---:B------:R-:W-:Y:S08]  /*14db0*/  HMMA.1688.F32.TF32 R44, R176.reuse, R14, R44 ;  /* 0x0000000eb02c723c */ /* 0x040ff0000008102c */
[C---:B------:R-:W-:Y:S08]  /*14dc0*/  HMMA.1688.F32.TF32 R60, R176.reuse, R58, R60 ;  /* 0x0000003ab03c723c */ /* 0x040ff0000008103c */
[C---:B------:R-:W-:Y:S08]  /*14dd0*/  HMMA.1688.F32.TF32 R76, R176.reuse, R26, R76 ;  /* 0x0000001ab04c723c */ /* 0x040ff0000008104c */
[C---:B------:R-:W-:Y:S08]  /*14de0*/  HMMA.1688.F32.TF32 R92, R176.reuse, R22, R92 ;  /* 0x00000016b05c723c */ /* 0x040ff0000008105c */
[----:B------:R-:W-:Y:S08]  /*14df0*/  HMMA.1688.F32.TF32 R168, R176, R18, R168 ;  /* 0x00000012b0a8723c */ /* 0x000ff000000810a8 */
[C---:B--2---:R-:W-:Y:S08]  /*14e00*/  HMMA.1688.F32.TF32 R40, R32.reuse, R14, R40 ;  /* 0x0000000e2028723c */ /* 0x044ff00000081028 */
[C---:B------:R-:W-:Y:S08]  /*14e10*/  HMMA.1688.F32.TF32 R64, R32.reuse, R58, R64 ;  /* 0x0000003a2040723c */ /* 0x040ff00000081040 */
[C---:B------:R-:W-:Y:S08]  /*14e20*/  HMMA.1688.F32.TF32 R80, R32.reuse, R26, R80 ;  /* 0x0000001a2050723c */ /* 0x040ff00000081050 */
[C---:B------:R-:W-:Y:S08]  /*14e30*/  HMMA.1688.F32.TF32 R96, R32.reuse, R22, R96 ;  /* 0x000000162060723c */ /* 0x040ff00000081060 */
[----:B------:R-:W-:Y:S08]  /*14e40*/  HMMA.1688.F32.TF32 R152, R32, R18, R152 ;  /* 0x000000122098723c */ /* 0x000ff00000081098 */
[----:B---3--:R-:W-:Y:S08]  /*14e50*/  HMMA.1688.F32.TF32 R184, R28, R14, R4 ;  /* 0x0000000e1cb8723c */ /* 0x008ff00000081004 */
[----:B------:R-:W-:Y:S01]  /*14e60*/  HMMA.1688.F32.TF32 R172, R172, R126, R144 ;  /* 0x0000007eacac723c */ /* 0x000fe20000081090 */
[----:B------:R-:W-:Y:S04]  /*14e70*/  LDS R144, [R3+0x22080] ;  /* 0x0220800003907984 */ /* 0x000fe80000000800 */
[----:B------:R-:W-:Y:S03]  /*14e80*/  LDS R146, [R3+0x22480] ;  /* 0x0224800003927984 */ /* 0x000fe60000000800 */
[C---:B------:R-:W-:Y:S01]  /*14e90*/  HMMA.1688.F32.TF32 R48, R176.reuse, R10, R48 ;  /* 0x0000000ab030723c */ /* 0x040fe20000081030 */
[----:B------:R-:W-:Y:S04]  /*14ea0*/  LDS R145, [R192+0x22080] ;  /* 0x02208000c0917984 */ /* 0x000fe80000000800 */
[----:B------:R-:W-:Y:S03]  /*14eb0*/  LDS R147, [R192+0x22480] ;  /* 0x02248000c0937984 */ /* 0x000fe60000000800 */
[C---:B------:R-:W-:Y:S08]  /*14ec0*/  HMMA.1688.F32.TF32 R164, R176.reuse, R130, R164 ;  /* 0x00000082b0a4723c */ /* 0x040ff000000810a4 */
        /* <DEDUP_REMOVED lines=8> */
[----:B------:R-:W1:Y:S07]  /*14f50*/  LDSM.16.M88.4 R32, [R195+0x80] ;  /* 0x00008000c320783b */ /* 0x000e6e0000000200 */
[C---:B------:R-:W-:Y:S01]  /*14f60*/  HMMA.1688.F32.TF32 R180, R28.reuse, R10, R36 ;  /* 0x0000000a1cb4723c */ /* 0x040fe20000081024 */
[----:B------:R-:W-:Y:S04]  /*14f70*/  LDS R10, [R193+0x22480] ;  /* 0x02248000c10a7984 */ /* 0x000fe80000000800 */
[----:B------:R-:W-:Y:S03]  /*14f80*/  LDS R11, [R194+0x22480] ;  /* 0x02248000c20b7984 */ /* 0x000fe60000000800 */
[C---:B------:R-:W-:Y:S01]  /*14f90*/  HMMA.1688.F32.TF32 R56, R28.reuse, R58, R68 ;  /* 0x0000003a1c38723c */ /* 0x040fe20000081044 */
[----:B------:R-:W2:Y:S07]  /*14fa0*/  LDSM.16.M88.4 R68, [R195+0x4080] ;  /* 0x00408000c344783b */ /* 0x000eae0000000200 */
[C---:B------:R-:W-:Y:S01]  /*14fb0*/  HMMA.1688.F32.TF32 R24, R28.reuse, R26, R84 ;  /* 0x0000001a1c18723c */ /* 0x040fe20000081054 */
[----:B------:R-:W-:Y:S07]  /*14fc0*/  LDSM.16.M88.4 R84, [R195+0x6080] ;  /* 0x00608000c354783b */ /* 0x000fee0000000200 */
[C---:B------:R-:W-:Y:S01]  /*14fd0*/  HMMA.1688.F32.TF32 R20, R28.reuse, R22, R100 ;  /* 0x000000161c14723c */ /* 0x040fe20000081064 */
[----:B------:R-:W-:Y:S07]  /*14fe0*/  LDSM.16.M88.4 R100, [R195+0x8080] ;  /* 0x00808000c364783b */ /* 0x000fee0000000200 */
[C---:B------:R-:W-:Y:S01]  /*14ff0*/  HMMA.1688.F32.TF32 R16, R28.reuse, R18, R132 ;  /* 0x000000121c10723c */ /* 0x040fe20000081084 */
[----:B------:R-:W-:Y:S07]  /*15000*/  LDSM.16.M88.4 R132, [R195+0xc080] ;  /* 0x00c08000c384783b */ /* 0x000fee0000000200 */
[C---:B------:R-:W-:Y:S01]  /*15010*/  HMMA.1688.F32.TF32 R12, R28.reuse, R130, R136 ;  /* 0x000000821c0c723c */ /* 0x040fe20000081088 */
[----:B------:R-:W-:Y:S07]  /*15020*/  LDSM.16.M88.4 R136, [R195+0xa080] ;  /* 0x00a08000c388783b */ /* 0x000fee0000000200 */
[----:B------:R-:W-:Y:S01]  /*15030*/  HMMA.1688.F32.TF32 R4, R28, R126, R160 ;  /* 0x0000007e1c04723c */ /* 0x000fe200000810a0 */
[----:B------:R-:W-:Y:S04]  /*15040*/  LDS R160, [R193+0x22000] ;  /* 0x02200000c1a07984 */ /* 0x000fe80000000800 */
[----:B------:R-:W-:Y:S04]  /*15050*/  LDS R162, [R193+0x22400] ;  /* 0x02240000c1a27984 */ /* 0x000fe80000000800 */
[----:B------:R-:W-:Y:S04]  /*15060*/  LDS R161, [R194+0x22000] ;  /* 0x02200000c2a17984 */ /* 0x000fe80000000800 */
[----:B------:R-:W3:Y:S04]  /*15070*/  LDS R163, [R194+0x22400] ;  /* 0x02240000c2a37984 */ /* 0x000ee80000000800 */
[----:B------:R-:W3:Y:S04]  /*15080*/  LDSM.16.M88.4 R28, [R195+0x2080] ;  /* 0x00208000c31c783b */ /* 0x000ee80000000200 */
[----:B------:R-:W4:Y:S01]  /*15090*/  LDSM.16.M88.4 R124, [R195+0xe080] ;  /* 0x00e08000c37c783b */ /* 0x000f220000000200 */
[-C--:B-1----:R-:W-:Y:S08]  /*150a0*/  HMMA.1688.F32.TF32 R120, R176, R32.reuse, R120 ;  /* 0x00000020b078723c */ /* 0x082ff00000081078 */
[----:B------:R-:W-:Y:S08]  /*150b0*/  HMMA.1688.F32.TF32 R40, R144, R32, R40 ;  /* 0x000000209028723c */ /* 0x000ff00000081028 */
[-C--:B--2---:R-:W-:Y:S08]  /*150c0*/  HMMA.1688.F32.TF32 R112, R176, R68.reuse, R112 ;  /* 0x00000044b070723c */ /* 0x084ff00000081070 */
[----:B------:R-:W-:Y:S08]  /*150d0*/  HMMA.1688.F32.TF32 R64, R144, R68, R64 ;  /* 0x000000449040723c */ /* 0x000ff00000081040 */
[----:B---3--:R-:W-:Y:S08]  /*150e0*/  HMMA.1688.F32.TF32 R36, R160, R32, R44 ;  /* 0x00000020a024723c */ /* 0x008ff0000008102c */
[-C--:B------:R-:W-:Y:S08]  /*150f0*/  HMMA.1688.F32.TF32 R116, R176, R28.reuse, R116 ;  /* 0x0000001cb074723c */ /* 0x080ff00000081074 */
[-C--:B------:R-:W-:Y:S08]  /*15100*/  HMMA.1688.F32.TF32 R48, R160, R28.reuse, R48 ;  /* 0x0000001ca030723c */ /* 0x080ff00000081030 */
[----:B------:R-:W-:Y:S08]  /*15110*/  HMMA.1688.F32.TF32 R52, R144, R28, R52 ;  /* 0x0000001c9034723c */ /* 0x000ff00000081034 */
[----:B------:R-:W-:Y:S08]  /*15120*/  HMMA.1688.F32.TF32 R60, R160, R68, R60 ;  /* 0x00000044a03c723c */ /* 0x000ff0000008103c */
[-C--:B------:R-:W-:Y:S08]  /*15130*/  HMMA.1688.F32.TF32 R72, R176, R84.reuse, R72 ;  /* 0x00000054b048723c */ /* 0x080ff00000081048 */
[-C--:B------:R-:W-:Y:S08]  /*15140*/  HMMA.1688.F32.TF32 R76, R160, R84.reuse, R76 ;  /* 0x00000054a04c723c */ /* 0x080ff0000008104c */
[----:B------:R-:W-:Y:S08]  /*15150*/  HMMA.1688.F32.TF32 R80, R144, R84, R80 ;  /* 0x000000549050723c */ /* 0x000ff00000081050 */
[-C--:B------:R-:W-:Y:S08]  /*15160*/  HMMA.1688.F32.TF32 R88, R176, R100.reuse, R88 ;  /* 0x00000064b058723c */ /* 0x080ff00000081058 */
[-C--:B------:R-:W-:Y:S08]  /*15170*/  HMMA.1688.F32.TF32 R92, R160, R100.reuse, R92 ;  /* 0x00000064a05c723c */ /* 0x080ff0000008105c */
[----:B------:R-:W-:Y:S08]  /*15180*/  HMMA.1688.F32.TF32 R96, R144, R100, R96 ;  /* 0x000000649060723c */ /* 0x000ff00000081060 */
[C---:B------:R-:W-:Y:S08]  /*15190*/  HMMA.1688.F32.TF32 R104, R176.reuse, R136, R104 ;  /* 0x00000088b068723c */ /* 0x040ff00000081068 */
[C---:B------:R-:W-:Y:S08]  /*151a0*/  HMMA.1688.F32.TF32 R108, R176.reuse, R132, R108 ;  /* 0x00000084b06c723c */ /* 0x040ff0000008106c */
[----:B----4-:R-:W-:Y:S01]  /*151b0*/  HMMA.1688.F32.TF32 R172, R176, R124, R172 ;  /* 0x0000007cb0ac723c */ /* 0x010fe200000810ac */
[----:B------:R-:W-:Y:S04]  /*151c0*/  LDS R176, [R3+0x22800] ;  /* 0x0228000003b07984 */ /* 0x000fe80000000800 */
[----:B------:R-:W-:Y:S03]  /*151d0*/  LDS R178, [R3+0x22c00] ;  /* 0x022c000003b27984 */ /* 0x000fe60000000800 */
[C---:B------:R-:W-:Y:S01]  /*151e0*/  HMMA.1688.F32.TF32 R168, R160.reuse, R136, R168 ;  /* 0x00000088a0a8723c */ /* 0x040fe200000810a8 */
[----:B------:R-:W-:Y:S04]  /*151f0*/  LDS R177, [R192+0x22800] ;  /* 0x02280000c0b17984 */ /* 0x000fe80000000800 */
[----:B------:R-:W1:Y:S03]  /*15200*/  LDS R179, [R192+0x22c00] ;  /* 0x022c0000c0b37984 */ /* 0x000e660000000800 */
[C---:B------:R-:W-:Y:S08]  /*15210*/  HMMA.1688.F32.TF32 R164, R160.reuse, R132, R164 ;  /* 0x00000084a0a4723c */ /* 0x040ff000000810a4 */
[----:B------:R-:W-:Y:S01]  /*15220*/  HMMA.1688.F32.TF32 R156, R160, R124, R156 ;  /* 0x0000007ca09c723c */ /* 0x000fe2000008109c */
[----:B------:R-:W-:Y:S04]  /*15230*/  LDS R160, [R193+0x22800] ;  /* 0x02280000c1a07984 */ /* 0x000fe80000000800 */
[----:B------:R-:W-:Y:S03]  /*15240*/  LDS R162, [R193+0x22c00] ;  /* 0x022c0000c1a27984 */ /* 0x000fe60000000800 */
[C---:B------:R-:W-:Y:S01]  /*15250*/  HMMA.1688.F32.TF32 R152, R144.reuse, R136, R152 ;  /* 0x000000889098723c */ /* 0x040fe20000081098 */
[----:B------:R-:W-:Y:S04]  /*15260*/  LDS R161, [R194+0x22800] ;  /* 0x02280000c2a17984 */ /* 0x000fe80000000800 */
[----:B------:R-:W2:Y:S03]  /*15270*/  LDS R163, [R194+0x22c00] ;  /* 0x022c0000c2a37984 */ /* 0x000ea60000000800 */
[C---:B------:R-:W-:Y:S08]  /*15280*/  HMMA.1688.F32.TF32 R148, R144.reuse, R132, R148 ;  /* 0x000000849094723c */ /* 0x040ff00000081094 */
[----:B------:R-:W-:Y:S01]  /*15290*/  HMMA.1688.F32.TF32 R140, R144, R124, R140 ;  /* 0x0000007c908c723c */ /* 0x000fe2000008108c */
[----:B------:R-:W-:Y:S04]  /*152a0*/  LDS R144, [R3+0x22880] ;  /* 0x0228800003907984 */ /* 0x000fe80000000800 */
[----:B------:R-:W-:Y:S03]  /*152b0*/  LDS R146, [R3+0x22c80] ;  /* 0x022c800003927984 */ /* 0x000fe60000000800 */
[C---:B------:R-:W-:Y:S01]  /*152c0*/  HMMA.1688.F32.TF32 R128, R8.reuse, R32, R184 ;  /* 0x000000200880723c */ /* 0x040fe200000810b8 */
[----:B------:R-:W-:Y:S04]  /*152d0*/  LDS R145, [R192+0x22880] ;  /* 0x02288000c0917984 */ /* 0x000fe80000000800 */
[----:B------:R-:W3:Y:S03]  /*152e0*/  LDS R147, [R192+0x22c80] ;  /* 0x022c8000c0937984 */ /* 0x000ee60000000800 */
[C---:B------:R-:W-:Y:S08]  /*152f0*/  HMMA.1688.F32.TF32 R44, R8.reuse, R28, R180 ;  /* 0x0000001c082c723c */ /* 0x040ff000000810b4 */
[C---:B------:R-:W-:Y:S08]  /*15300*/  HMMA.1688.F32.TF32 R56, R8.reuse, R68, R56 ;  /* 0x000000440838723c */ /* 0x040ff00000081038 */
[C---:B------:R-:W-:Y:S08]  /*15310*/  HMMA.1688.F32.TF32 R24, R8.reuse, R84, R24 ;  /* 0x000000540818723c */ /* 0x040ff00000081018 */
[C---:B------:R-:W-:Y:S08]  /*15320*/  HMMA.1688.F32.TF32 R20, R8.reuse, R100, R20 ;  /* 0x000000640814723c */ /* 0x040ff00000081014 */
[C---:B------:R-:W-:Y:S08]  /*15330*/  HMMA.1688.F32.TF32 R16, R8.reuse, R136, R16 ;  /* 0x000000880810723c */ /* 0x040ff00000081010 */
[C---:B------:R-:W-:Y:S08]  /*15340*/  HMMA.1688.F32.TF32 R12, R8.reuse, R132, R12 ;  /* 0x00000084080c723c */ /* 0x040ff0000008100c */
[----:B------:R-:W-:Y:S01]  /*15350*/  HMMA.1688.F32.TF32 R4, R8, R124, R4 ;  /* 0x0000007c0804723c */ /* 0x000fe20000081004 */
[----:B------:R-:W-:Y:S04]  /*15360*/  LDS R8, [R193+0x22880] ;  /* 0x02288000c1087984 */ /* 0x000fe80000000800 */
[----:B------:R-:W-:Y:S04]  /*15370*/  LDS R10, [R193+0x22c80] ;  /* 0x022c8000c10a7984 */ /* 0x000fe80000000800 */
[----:B------:R-:W-:Y:S04]  /*15380*/  LDS R9, [R194+0x22880] ;  /* 0x02288000c2097984 */ /* 0x000fe80000000800 */
[----:B------:R-:W4:Y:S01]  /*15390*/  LDS R11, [R194+0x22c80] ;  /* 0x022c8000c20b7984 */ /* 0x000f220000000800 */
[C---:B-1----:R-:W-:Y:S08]  /*153a0*/  HMMA.1688.F32.TF32 R120, R176.reuse, R34, R120 ;  /* 0x00000022b078723c */ /* 0x042ff00000081078 */
        /* <DEDUP_REMOVED lines=8> */
[----:B------:R-:W-:Y:S03]  /*15430*/  LDS R178, [R3+0x23400] ;  /* 0x0234000003b27984 */ /* 0x000fe60000000800 */
[C---:B--2---:R-:W-:Y:S01]  /*15440*/  HMMA.1688.F32.TF32 R36, R160.reuse, R34, R36 ;  /* 0x00000022a024723c */ /* 0x044fe20000081024 */
[----:B------:R-:W-:Y:S04]  /*15450*/  LDS R177, [R192+0x23000] ;  /* 0x02300000c0b17984 */ /* 0x000fe80000000800 */
[----:B------:R-:W-:Y:S03]  /*15460*/  LDS R179, [R192+0x23400] ;  /* 0x02340000c0b37984 */ /* 0x000fe60000000800 */
        /* <DEDUP_REMOVED lines=9> */
[C---:B---3--:R-:W-:Y:S01]  /*15500*/  HMMA.1688.F32.TF32 R40, R144.reuse, R34, R40 ;  /* 0x000000229028723c */ /* 0x048fe20000081028 */
        /* <DEDUP_REMOVED lines=11> */
[C---:B----4-:R-:W-:Y:S01]  /*155c0*/  HMMA.1688.F32.TF32 R32, R8.reuse, R34, R128 ;  /* 0x000000220820723c */ /* 0x050fe20000081080 */
[----:B------:R-:W-:Y:S04]  /*155d0*/  LDS R128, [R193+0x23080] ;  /* 0x02308000c1807984 */ /* 0x000fe80000000800 */
[----:B------:R-:W-:Y:S03]  /*155e0*/  LDS R130, [R193+0x23480] ;  /* 0x02348000c1827984 */ /* 0x000fe60000000800 */
[C---:B------:R-:W-:Y:S01]  /*155f0*/  HMMA.1688.F32.TF32 R28, R8.reuse, R30, R44 ;  /* 0x0000001e081c723c */ /* 0x040fe2000008102c */
[----:B------:R-:W-:Y:S04]  /*15600*/  LDS R129, [R194+0x23080] ;  /* 0x02308000c2817984 */ /* 0x000fe80000000800 */
[----:B------:R-:W-:Y:S03]  /*15610*/  LDS R131, [R194+0x23480] ;  /* 0x02348000c2837984 */ /* 0x000fe60000000800 */
[C---:B------:R-:W-:Y:S01]  /*15620*/  HMMA.1688.F32.TF32 R68, R8.reuse, R70, R56 ;  /* 0x000000460844723c */ /* 0x040fe20000081038 */
[----:B------:R-:W-:Y:S04]  /*15630*/  LDS R145, [R192+0x23080] ;  /* 0x02308000c0917984 */ /* 0x000fe80000000800 */
[----:B------:R-:W-:Y:S03]  /*15640*/  LDS R147, [R192+0x23480] ;  /* 0x02348000c0937984 */ /* 0x000fe60000000800 */
        /* <DEDUP_REMOVED lines=9> */
[----:B------:R-:W1:Y:S04]  /*156e0*/  LDSM.16.M88.4 R4, [R196+0x80] ;  /* 0x00008000c404783b */ /* 0x000e680000000200 */
[----:B------:R-:W2:Y:S03]  /*156f0*/  LDSM.16.M88.4 R8, [R196+0x2080] ;  /* 0x00208000c408783b */ /* 0x000ea60000000200 */
[C---:B-1----:R-:W-:Y:S01]  /*15700*/  HMMA.1688.F32.TF32 R44, R128.reuse, R4, R32 ;  /* 0x00000004802c723c */ /* 0x042fe20000081020 */
[----:B------:R-:W-:Y:S07]  /*15710*/  LDSM.16.M88.4 R32, [R196+0xe080] ;  /* 0x00e08000c420783b */ /* 0x000fee0000000200 */
[----:B--2---:R-:W-:Y:S01]  /*15720*/  HMMA.1688.F32.TF32 R56, R128, R8, R28 ;  /* 0x000000088038723c */ /* 0x004fe2000008101c */
[----:B------:R-:W1:Y:S07]  /*15730*/  LDSM.16.M88.4 R28, [R196+0xc080] ;  /* 0x00c08000c41c783b */ /* 0x000e6e0000000200 */
[C---:B------:R-:W-:Y:S08]  /*15740*/  HMMA.1688.F32.TF32 R120, R176.reuse, R4, R120 ;  /* 0x00000004b078723c */ /* 0x040ff00000081078 */
[C---:B------:R-:W-:Y:S08]  /*15750*/  HMMA.1688.F32.TF32 R116, R176.reuse, R8, R116 ;  /* 0x00000008b074723c */ /* 0x040ff00000081074 */
[C---:B------:R-:W-:Y:S08]  /*15760*/  HMMA.1688.F32.TF32 R112, R176.reuse, R12, R112 ;  /* 0x0000000cb070723c */ /* 0x040ff00000081070 */
[C---:B------:R-:W-:Y:S08]  /*15770*/  HMMA.1688.F32.TF32 R72, R176.reuse, R16, R72 ;  /* 0x00000010b048723c */ /* 0x040ff00000081048 */
[C---:B------:R-:W-:Y:S08]  /*15780*/  HMMA.1688.F32.TF32 R88, R176.reuse, R20, R88 ;  /* 0x00000014b058723c */ /* 0x040ff00000081058 */
[C---:B------:R-:W-:Y:S08]  /*15790*/  HMMA.1688.F32.TF32 R104, R176.reuse, R24, R104 ;  /* 0x00000018b068723c */ /* 0x040ff00000081068 */
[C---:B-1----:R-:W-:Y:S08]  /*157a0*/  HMMA.1688.F32.TF32 R108, R176.reuse, R28, R108 ;  /* 0x0000001cb06c723c */ /* 0x042ff0000008106c */
[----:B------:R-:W-:Y:S01]  /*157b0*/  HMMA.1688.F32.TF32 R172, R176, R32, R172 ;  /* 0x00000020b0ac723c */ /* 0x000fe200000810ac */
[----:B------:R-:W-:Y:S04]  /*157c0*/  LDS R176, [R3+0x23800] ;  /* 0x0238000003b07984 */ /* 0x000fe80000000800 */
[----:B------:R-:W-:Y:S04]  /*157d0*/  LDS R178, [R3+0x23c00] ;  /* 0x023c000003b27984 */ /* 0x000fe80000000800 */
[----:B------:R-:W-:Y:S04]  /*157e0*/  LDS R177, [R192+0x23800] ;  /* 0x02380000c0b17984 */ /* 0x000fe80000000800 */
[----:B------:R-:W1:Y:S01]  /*157f0*/  LDS R179, [R192+0x23c00] ;  /* 0x023c0000c0b37984 */ /* 0x000e620000000800 */
[C---:B------:R-:W-:Y:S08]  /*15800*/  HMMA.1688.F32.TF32 R36, R160.reuse, R4, R36 ;  /* 0x00000004a024723c */ /* 0x040ff00000081024 */
        /* <DEDUP_REMOVED lines=10> */
[----:B------:R-:W2:Y:S01]  /*158b0*/  LDS R163, [R194+0x23c00] ;  /* 0x023c0000c2a37984 */ /* 0x000ea20000000800 */
[C---:B-1----:R-:W-:Y:S08]  /*158c0*/  HMMA.1688.F32.TF32 R120, R176.reuse, R6, R120 ;  /* 0x00000006b078723c */ /* 0x042ff00000081078 */
[C---:B------:R-:W-:Y:S08]  /*158d0*/  HMMA.1688.F32.TF32 R116, R176.reuse, R10, R116 ;  /* 0x0000000ab074723c */ /* 0x040ff00000081074 */
[C---:B------:R-:W-:Y:S08]  /*158e0*/  HMMA.1688.F32.TF32 R112, R176.reuse, R14, R112 ;  /* 0x0000000eb070723c */ /* 0x040ff00000081070 */
[C---:B------:R-:W-:Y:S01]  /*158f0*/  HMMA.1688.F32.TF32 R72, R176.reuse, R18, R72 ;  /* 0x00000012b048723c */ /* 0x040fe20000081048 */
[----:B------:R-:W-:Y:S07]  /*15900*/  STL [R1+0x690], R120 ;  /* 0x0006907801007387 */ /* 0x000fee0000100800 */
[C---:B------:R-:W-:Y:S01]  /*15910*/  HMMA.1688.F32.TF32 R88, R176.reuse, R22, R88 ;  /* 0x00000016b058723c */ /* 0x040fe20000081058 */
[----:B------:R-:W-:Y:S07]  /*15920*/  STL [R1+0x68c], R121 ;  /* 0x00068c7901007387 */ /* 0x000fee0000100800 */
[----:B------:R-:W-:Y:S01]  /*15930*/  HMMA.1688.F32.TF32 R104, R176, R26, R104 ;  /* 0x0000001ab068723c */ /* 0x000fe20000081068 */
[----:B------:R-:W-:Y:S04]  /*15940*/  STL [R1+0x688], R122 ;  /* 0x0006887a01007387 */ /* 0x000fe80000100800 */
[----:B------:R-:W-:Y:S03]  /*15950*/  STL [R1+0x684], R123 ;  /* 0x0006847b01007387 */ /* 0x000fe60000100800 */
[C---:B------:R-:W-:Y:S01]  /*15960*/  HMMA.1688.F32.TF32 R68, R128.reuse, R12, R68 ;  /* 0x0000000c8044723c */ /* 0x040fe20000081044 */
[----:B------:R-:W-:Y:S07]  /*15970*/  STL [R1+0x6a0], R116 ;  /* 0x0006a07401007387 */ /* 0x000fee0000100800 */
[C---:B------:R-:W-:Y:S01]  /*15980*/  HMMA.1688.F32.TF32 R84, R128.reuse, R16, R84 ;  /* 0x000000108054723c */ /* 0x040fe20000081054 */
[----:B------:R-:W-:Y:S07]  /*15990*/  STL [R1+0x69c], R117 ;  /* 0x00069c7501007387 */ /* 0x000fee0000100800 */
[C---:B------:R-:W-:Y:S01]  /*159a0*/  HMMA.1688.F32.TF32 R100, R128.reuse, R20, R100 ;  /* 0x000000148064723c */ /* 0x040fe20000081064 */
[----:B------:R-:W-:Y:S07]  /*159b0*/  STL [R1+0x698], R118 ;  /* 0x0006987601007387 */ /* 0x000fee0000100800 */
[C---:B------:R-:W-:Y:S01]  /*159c0*/  HMMA.1688.F32.TF32 R136, R128.reuse, R24, R136 ;  /* 0x000000188088723c */ /* 0x040fe20000081088 */
[----:B------:R-:W-:Y:S07]  /*159d0*/  STL [R1+0x694], R119 ;  /* 0x0006947701007387 */ /* 0x000fee0000100800 */
[C---:B------:R-:W-:Y:S08]  /*159e0*/  HMMA.1688.F32.TF32 R132, R128.reuse, R28, R132 ;  /* 0x0000001c8084723c */ /* 0x040ff00000081084 */
[----:B------:R-:W-:Y:S01]  /*159f0*/  HMMA.1688.F32.TF32 R124, R128, R32, R124 ;  /* 0x00000020807c723c */ /* 0x000fe2000008107c */
[----:B------:R-:W-:Y:S04]  /*15a00*/  LDS R128, [R3+0x23880] ;  /* 0x0238800003807984 */ /* 0x000fe80000000800 */
[----:B------:R-:W-:Y:S03]  /*15a10*/  LDS R130, [R3+0x23c80] ;  /* 0x023c800003827984 */ /* 0x000fe60000000800 */
[C---:B------:R-:W-:Y:S01]  /*15a20*/  HMMA.1688.F32.TF32 R108, R176.reuse, R30, R108 ;  /* 0x0000001eb06c723c */ /* 0x040fe2000008106c */
[----:B------:R-:W-:Y:S04]  /*15a30*/  LDS R129, [R192+0x23880] ;  /* 0x02388000c0817984 */ /* 0x000fe80000000800 */
[----:B------:R-:W1:Y:S03]  /*15a40*/  LDS R131, [R192+0x23c80] ;  /* 0x023c8000c0837984 */ /* 0x000e660000000800 */
[----:B------:R-:W-:Y:S01]  /*15a50*/  HMMA.1688.F32.TF32 R172, R176, R34, R172 ;  /* 0x00000022b0ac723c */ /* 0x000fe200000810ac */
[----:B------:R-:W-:Y:S04]  /*15a60*/  STL [R1+0x6b0], R112 ;  /* 0x0006b07001007387 */ /* 0x000fe80000100800 */
[----:B------:R-:W-:Y:S03]  /*15a70*/  STL [R1+0x6ac], R113 ;  /* 0x0006ac7101007387 */ /* 0x000fe60000100800 */
[C---:B--2---:R-:W-:Y:S01]  /*15a80*/  HMMA.1688.F32.TF32 R36, R160.reuse, R6, R36 ;  /* 0x00000006a024723c */ /* 0x044fe20000081024 */
[----:B------:R-:W-:Y:S04]  /*15a90*/  STL [R1+0x6a8], R114 ;  /* 0x0006a87201007387 */ /* 0x000fe80000100800 */
[----:B------:R-:W-:Y:S03]  /*15aa0*/  STL [R1+0x6a4], R115 ;  /* 0x0006a47301007387 */ /* 0x000fe60000100800 */
[----:B------:R-:W-:Y:S01]  /*15ab0*/  HMMA.1688.F32.TF32 R48, R160, R10, R48 ;  /* 0x0000000aa030723c */ /* 0x000fe20000081030 */
[----:B------:R-:W-:Y:S04]  /*15ac0*/  STL [R1+0x6c0], R72 ;  /* 0x0006c04801007387 */ /* 0x000fe80000100800 */
[----:B------:R-:W-:Y:S04]  /*15ad0*/  STL [R1+0x6bc], R73 ;  /* 0x0006bc4901007387 */ /* 0x000fe80000100800 */
[----:B------:R-:W-:Y:S01]  /*15ae0*/  STL [R1+0x6b8], R74 ;  /* 0x0006b84a01007387 */ /* 0x000fe20000100800 */
[----:B------:R-:W-:Y:S03]  /*15af0*/  HMMA.1688.F32.TF32 R40, R144, R4, R40 ;  /* 0x000000049028723c */ /* 0x000fe60000081028 */
        /* <DEDUP_REMOVED lines=23> */
[C---:B------:R-:W-:Y:S03]  /*15c70*/  HMMA.1688.F32.TF32 R96, R144.reuse, R20, R96 ;  /* 0x000000149060723c */ /* 0x040fe60000081060 */
[----:B------:R-:W-:Y:S04]  /*15c80*/  STL [R1+0x6f4], R175 ;  /* 0x0006f4af01007387 */ /* 0x000fe80000100800 */
[----:B------:R-:W-:Y:S01]  /*15c90*/  STL [R1+0x710], R36 ;  /* 0x0007102401007387 */ /* 0x000fe20000100800 */
[C---:B------:R-:W-:Y:S03]  /*15ca0*/  HMMA.1688.F32.TF32 R152, R144.reuse, R24, R152 ;  /* 0x000000189098723c */ /* 0x040fe60000081098 */
[----:B------:R-:W-:Y:S05]  /*15cb0*/  STL [R1+0x70c], R37 ;  /* 0x00070c2501007387 */ /* 0x000fea0000100800 */
[C---:B------:R-:W-:Y:S01]  /*15cc0*/  HMMA.1688.F32.TF32 R148, R144.reuse, R28, R148 ;  /* 0x0000001c9094723c */ /* 0x040fe20000081094 */
[----:B------:R-:W-:Y:S04]  /*15cd0*/  STL [R1+0x708], R38 ;  /* 0x0007082601007387 */ /* 0x000fe80000100800 */
[----:B------:R-:W-:Y:S03]  /*15ce0*/  STL [R1+0x704], R39 ;  /* 0x0007042701007387 */ /* 0x000fe60000100800 */
[----:B------:R-:W-:Y:S01]  /*15cf0*/  HMMA.1688.F32.TF32 R140, R144, R32, R140 ;  /* 0x00000020908c723c */ /* 0x000fe2000008108c */
[----:B------:R-:W-:Y:S04]  /*15d00*/  LDS R144, [R193+0x23880] ;  /* 0x02388000c1907984 */ /* 0x000fe80000000800 */
[----:B------:R-:W-:Y:S03]  /*15d10*/  LDS R146, [R193+0x23c80] ;  /* 0x023c8000c1927984 */ /* 0x000fe60000000800 */
[C---:B------:R-:W-:Y:S01]  /*15d20*/  HMMA.1688.F32.TF32 R164, R160.reuse, R30, R164 ;  /* 0x0000001ea0a4723c */ /* 0x040fe200000810a4 */
[----:B------:R-:W-:Y:S04]  /*15d30*/  LDS R145, [R194+0x23880] ;  /* 0x02388000c2917984 */ /* 0x000fe80000000800 */
[----:B------:R-:W2:Y:S03]  /*15d40*/  LDS R147, [R194+0x23c80] ;  /* 0x023c8000c2937984 */ /* 0x000ea60000000800 */
[----:B------:R-:W-:Y:S01]  /*15d50*/  HMMA.1688.F32.TF32 R156, R160, R34, R156 ;  /* 0x00000022a09c723c */ /* 0x000fe2000008109c */
[----:B------:R-:W-:Y:S04]  /*15d60*/  STL [R1+0x720], R48 ;  /* 0x0007203001007387 */ /* 0x000fe80000100800 */
[----:B------:R-:W-:Y:S04]  /*15d70*/  STL [R1+0x71c], R49 ;  /* 0x00071c3101007387 */ /* 0x000fe80000100800 */
[----:B------:R-:W-:Y:S01]  /*15d80*/  STL [R1+0x718], R50 ;  /* 0x0007183201007387 */ /* 0x000fe20000100800 */
[C---:B-1----:R-:W-:Y:S03]  /*15d90*/  HMMA.1688.F32.TF32 R40, R128.reuse, R6, R40 ;  /* 0x000000068028723c */ /* 0x042fe60000081028 */
[----:B------:R-:W-:Y:S04]  /*15da0*/  STL [R1+0x714], R51 ;  /* 0x0007143301007387 */ /* 0x000fe80000100800 */
[----:B------:R-:W-:Y:S04]  /*15db0*/  STL [R1+0x730], R60 ;  /* 0x0007303c01007387 */ /* 0x000fe80000100800 */
[----:B------:R-:W-:Y:S01]  /*15dc0*/  STL [R1+0x72c], R61 ;  /* 0x00072c3d01007387 */ /* 0x000fe20000100800 */
[C---:B------:R-:W-:Y:S03]  /*15dd0*/  HMMA.1688.F32.TF32 R52, R128.reuse, R10, R52 ;  /* 0x0000000a8034723c */ /* 0x040fe60000081034 */
[----:B------:R-:W-:Y:S04]  /*15de0*/  STL [R1+0x728], R62 ;  /* 0x0007283e01007387 */ /* 0x000fe80000100800 */
        /* <DEDUP_REMOVED lines=28> */
[----:B------:R-:W-:Y:S03]  /*15fb0*/  HMMA.1688.F32.TF32 R128, R128, R34, R140 ;  /* 0x000000228080723c */ /* 0x000fe6000008108c */
[----:B------:R-:W-:Y:S04]  /*15fc0*/  STL [R1+0x788], R42 ;  /* 0x0007882a01007387 */ /* 0x000fe80000100800 */
[----:B------:R-:W-:Y:S04]  /*15fd0*/  STL [R1+0x784], R43 ;  /* 0x0007842b01007387 */ /* 0x000fe80000100800 */
[----:B------:R-:W-:Y:S04]  /*15fe0*/  STL [R1+0x7a0], R52 ;  /* 0x0007a03401007387 */ /* 0x000fe80000100800 */
[----:B------:R-:W-:Y:S01]  /*15ff0*/  STL [R1+0x79c], R53 ;  /* 0x00079c3501007387 */ /* 0x000fe20000100800 */
[C---:B--2---:R-:W-:Y:S03]  /*16000*/  HMMA.1688.F32.TF32 R140, R144.reuse, R6, R44 ;  /* 0x00000006908c723c */ /* 0x044fe6000008102c */
        /* <DEDUP_REMOVED lines=65> */
[----:B------:R-:W2:Y:S04]  /*16420*/  LDL R17, [R1+0x39c] ;  /* 0x00039c0001117983 */ /* 0x000ea80000100800 */
[----:B------:R-:W3:Y:S04]  /*16430*/  LDL R16, [R1+0x36c] ;  /* 0x00036c0001107983 */ /* 0x000ee80000100800 */
[----:B------:R-:W4:Y:S04]  /*16440*/  LDL R15, [R1+0x394] ;  /* 0x00039400010f7983 */ /* 0x000f280000100800 */
[----:B------:R-:W4:Y:S04]  /*16450*/  LDL R14, [R1+0x364] ;  /* 0x00036400010e7983 */ /* 0x000f280000100800 */
[----:B------:R-:W4:Y:S04]  /*16460*/  LDL R13, [R1+0x38c] ;  /* 0x00038c00010d7983 */ /* 0x000f280000100800 */
[----:B------:R-:W4:Y:S04]  /*16470*/  LDL R12, [R1+0x35c] ;  /* 0x00035c00010c7983 */ /* 0x000f280000100800 */
[----:B------:R-:W4:Y:S04]  /*16480*/  LDL R11, [R1+0x384] ;  /* 0x00038400010b7983 */ /* 0x000f280000100800 */
[----:B------:R-:W4:Y:S04]  /*16490*/  LDL R10, [R1+0x354] ;  /* 0x00035400010a7983 */ /* 0x000f280000100800 */
[----:B------:R1:W-:Y:S04]  /*164a0*/  STL [R1+0x884], R200 ;  /* 0x000884c801007387 */ /* 0x0003e80000100800 */
[----:B------:R-:W4:Y:S04]  /*164b0*/  LDL R9, [R1+0x37c] ;  /* 0x00037c0001097983 */ /* 0x000f280000100800 */
[----:B------:R-:W4:Y:S01]  /*164c0*/  LDL R8, [R1+0x34c] ;  /* 0x00034c0001087983 */ /* 0x000f220000100800 */
[----:B------:R-:W-:-:S05]  /*164d0*/  IMAD.MOV.U32 R188, RZ, RZ, 0x3f ;  /* 0x0000003fffbc7424 */ /* 0x000fca00078e00ff */
[----:B------:R-:W-:-:S04]  /*164e0*/  IADD3 R188, R188, c[0x0][0x180], RZ ;  /* 0x00006000bcbc7a10 */ /* 0x000fc80007ffe0ff */
[----:B------:R-:W-:-:S04]  /*164f0*/  SHF.R.S32.HI R191, RZ, 0x1f, R188 ;  /* 0x0000001fffbf7819 */ /* 0x000fc800000114bc */
[----:B------:R-:W-:-:S04]  /*16500*/  LEA.HI R191, R191, R188, RZ, 0x6 ;  /* 0x000000bcbfbf7211 */ /* 0x000fc800078f30ff */
[----:B------:R-:W-:-:S04]  /*16510*/  SHF.R.S32.HI R191, RZ, 0x6, R191 ;  /* 0x00000006ffbf7819 */ /* 0x000fc800000114bf */
[----:B------:R-:W-:Y:S01]  /*16520*/  IADD3 R191, R191, -0x2, RZ ;  /* 0xfffffffebfbf7810 */ /* 0x000fe20007ffe0ff */
[----:B------:R-:W-:Y:S03]  /*16530*/  BAR.SYNC.DEFER_BLOCKING 0x0 ;  /* 0x0000000000007b1d */ /* 0x000fe60000010000 */
[----:B------:R-:W-:-:S03]  /*16540*/  ISETP.LE.AND P0, PT, R191, UR4, PT ;  /* 0x00000004bf007c0c */ /* 0x000fc6000bf03270 */
[----:B------:R-:W1:Y:S01]  /*16550*/  S2R R191, SR_TID.X ;  /* 0x0000000000bf7919 */ /* 0x000e620000002100 */
[----:B------:R-:W-:Y:S02]  /*16560*/  IMAD.MOV.U32 R4, RZ, RZ, R190 ;  /* 0x000000ffff047224 */ /* 0x000fe400078e00be */
[----:B------:R-:W-:Y:S01]  /*16570*/  IMAD.MOV.U32 R5, RZ, RZ, R189 ;  /* 0x000000ffff057224 */ /* 0x000fe200078e00bd */
[----:B-1----:R-:W-:-:S04]  /*16580*/  SHF.R.U32.HI R191, RZ, 0x6, R191 ;  /* 0x00000006ffbf7819 */ /* 0x002fc800000116bf */
[----:B------:R-:W-:-:S05]  /*16590*/  SGXT.U32 R191, R191, 0x1 ;  /* 0x00000001bfbf781a */ /* 0x000fca0000000000 */
[----:B------:R-:W-:-:S04]  /*165a0*/  IMAD R191, R191, c[0x0][0x188], RZ ;  /* 0x00006200bfbf7a24 */ /* 0x000fc800078e02ff */
[----:B------:R-:W-:-:S05]  /*165b0*/  IMAD.SHL.U32 R191, R191, 0x4, RZ ;  /* 0x00000004bfbf7824 */ /* 0x000fca00078e00ff */
[----:B------:R-:W-:-:S05]  /*165c0*/  IADD3 R6, P2, R191, R4, RZ ;  /* 0x00000004bf067210 */ /* 0x000fca0007f5e0ff */
[----:B------:R-:W-:Y:S02]  /*165d0*/  IMAD.X R7, R5, 0x1, R198, P2 ;  /* 0x0000000105077824 */ /* 0x000fe400010e06c6 */
[----:B------:R-:W1:Y:S01]  /*165e0*/  S2R R198, SR_TID.X ;  /* 0x0000000000c67919 */ /* 0x000e620000002100 */
[----:B------:R-:W-:Y:S01]  /*165f0*/  ISETP.GE.AND P1, PT, R199, UR7, PT ;  /* 0x00000007c7007c0c */ /* 0x000fe2000bf26270 */
[----:B------:R-:W-:-:S03]  /*16600*/  UIADD3 UR8, UR8, 0x1, URZ ;  /* 0x0000000108087890 */ /* 0x000fc6000fffe03f */
[----:B------:R-:W-:Y:S01]  /*16610*/  SEL R3, RZ, 0x4, P1 ;  /* 0x00000004ff037807 */ /* 0x000fe20000800000 */
[----:B------:R-:W-:-:S03]  /*16620*/  UISETP.GT.AND UP0, UPT, UR8, 0x1, UPT ;  /* 0x000000010800788c */ /* 0x000fc6000bf04270 */
[----:B------:R-:W-:Y:S01]  /*16630*/  SEL R3, R3, RZ, !P0 ;  /* 0x000000ff03037207 */ /* 0x000fe20004000000 */
[----:B------:R-:W-:-:S03]  /*16640*/  USEL UR8, UR8, URZ, !UP0 ;  /* 0x0000003f08087287 */ /* 0x000fc6000c000000 */
[----:B------:R-:W-:-:S03]  /*16650*/  ISETP.NE.U32.AND P1, PT, R3, RZ, PT ;  /* 0x000000ff0300720c */ /* 0x000fc60003f25070 */
[----:B------:R-:W-:Y:S01]  /*16660*/  IMAD.U32 R3, RZ, RZ, UR8 ;  /* 0x00000008ff037e24 */ /* 0x000fe2000f8e00ff */
[----:B-1----:R-:W-:-:S03]  /*16670*/  SHF.R.U32.HI R191, RZ, 0x6, R198 ;  /* 0x00000006ffbf7819 */ /* 0x002fc600000116c6 */
[----:B------:R-:W-:Y:S01]  /*16680*/  IMAD R3, R3, 0x4000, R200 ;  /* 0x0000400003037824 */ /* 0x000fe200078e02c8 */
[----:B------:R-:W-:Y:S02]  /*16690*/  SGXT.U32 R191, R191, 0x1 ;  /* 0x00000001bfbf781a */ /* 0x000fe40000000000 */
[----:B------:R-:W-:-:S03]  /*166a0*/  SHF.R.U32.HI R198, RZ, 0x6, R198 ;  /* 0x00000006ffc67819 */ /* 0x000fc600000116c6 */
[----:B------:R-:W-:Y:S01]  /*166b0*/  @!PT LDS RZ, [RZ] ;  /* 0x00000000fffff984 */ /* 0x000fe20000000800 */
[----:B------:R-:W-:Y:S01]  /*166c0*/  @!PT LDS RZ, [RZ] ;  /* 0x00000000fffff984 */ /* 0x000fe20000000800 */
[----:B------:R-:W-:Y:S01]  /*166d0*/  @!PT LDS RZ, [RZ] ;  /* 0x00000000fffff984 */ /* 0x000fe20000000800 */
[----:B------:R1:W-:Y:S01]  /*166e0*/  LDGSTS.E [R3+0x20000], [R6.64], P1 ;  /* 0x2000000006037fae */ /* 0x0003e2000892184c */
[----:B------:R-:W-:Y:S02]  /*166f0*/  LOP3.LUT R191, R191, 0x4, RZ, 0xfc, !PT ;  /* 0x00000004bfbf7812 */ /* 0x000fe400078efcff */
[----:B------:R-:W-:Y:S02]  /*16700*/  SGXT.U32 R198, R198, 0x1 ;  /* 0x00000001c6c6781a */ /* 0x000fe40000000000 */
[----:B------:R-:W-:Y:S02]  /*16710*/  ISETP.GE.AND P1, PT, R191, UR7, PT ;  /* 0x00000007bf007c0c */ /* 0x000fe4000bf26270 */
[----:B------:R-:W-:Y:S02]  /*16720*/  LOP3.LUT R198, R198, 0x8, RZ, 0xfc, !PT ;  /* 0x00000008c6c67812 */ /* 0x000fe400078efcff */
[----:B-1----:R-:W-:Y:S02]  /*16730*/  SEL R6, RZ, 0x4, P1 ;  /* 0x00000004ff067807 */ /* 0x002fe40000800000 */
[----:B------:R-:W-:-:S02]  /*16740*/  ISETP.GE.AND P1, PT, R198, UR7, PT ;  /* 0x00000007c6007c0c */ /* 0x000fc4000bf26270 */
[----:B------:R-:W-:Y:S01]  /*16750*/  SEL R6, R6, RZ, !P0 ;  /* 0x000000ff06067207 */ /* 0x000fe20004000000 */
[----:B------:R-:W1:Y:S03]  /*16760*/  S2R R198, SR_TID.X ;  /* 0x0000000000c67919 */ /* 0x000e660000002100 */
[----:B------:R-:W-:Y:S02]  /*16770*/  ISETP.NE.U32.AND P2, PT, R6, RZ, PT ;  /* 0x000000ff0600720c */ /* 0x000fe40003f45070 */
[----:B------:R-:W-:-:S04]  /*16780*/  SEL R6, RZ, 0x4, P1 ;  /* 0x00000004ff067807 */ /* 0x000fc80000800000 */
[----:B------:R-:W-:-:S04]  /*16790*/  SEL R6, R6, RZ, !P0 ;  /* 0x000000ff06067207 */ /* 0x000fc80004000000 */
[----:B------:R-:W-:Y:S02]  /*167a0*/  ISETP.NE.U32.AND P1, PT, R6, RZ, PT ;  /* 0x000000ff0600720c */ /* 0x000fe40003f25070 */
[-C--:B--2---:R-:W-:Y:S02]  /*167b0*/  IADD3 R6, P3, R17, R4.reuse, RZ ;  /* 0x0000000411067210 */ /* 0x084fe40007f7e0ff */
[----:B------:R-:W2:Y:S03]  /*167c0*/  LDL R17, [R1+0x398] ;  /* 0x0003980001117983 */ /* 0x000ea60000100800 */
[----:B---3--:R-:W-:Y:S02]  /*167d0*/  IMAD.X R7, R5, 0x1, R16, P3 ;  /* 0x0000000105077824 */ /* 0x008fe400018e0610 */
[----:B------:R-:W3:Y:S04]  /*167e0*/  LDL R16, [R1+0x368] ;  /* 0x0003680001107983 */ /* 0x000ee80000100800 */
[----:B------:R4:W-:Y:S02]  /*167f0*/  LDGSTS.E [R3+0x20400], [R6.64], P2 ;  /* 0x2040000006037fae */ /* 0x0009e4000912184c */
[----:B----4-:R-:W-:-:S02]  /*16800*/  IADD3 R6, P2, R15, R4, RZ ;  /* 0x000000040f067210 */ /* 0x010fc40007f5e0ff */
[----:B-1----:R-:W-:-:S04]  /*16810*/  SHF.R.U32.HI R15, RZ, 0x6, R198 ;  /* 0x00000006ff0f7819 */ /* 0x002fc800000116c6 */
[----:B------:R-:W-:Y:S01]  /*16820*/  SGXT.U32 R15, R15, 0x1 ;  /* 0x000000010f0f781a */ /* 0x000fe20000000000 */
[----:B------:R-:W-:Y:S01]  /*16830*/  IMAD.X R7, R5, 0x1, R14, P2 ;  /* 0x0000000105077824 */ /* 0x000fe200010e060e */
[----:B------:R-:W-:Y:S02]  /*16840*/  SHF.R.U32.HI R14, RZ, 0x6, R198 ;  /* 0x00000006ff0e7819 */ /* 0x000fe400000116c6 */
[----:B------:R-:W-:Y:S02]  /*16850*/  LOP3.LUT R15, R15, 0xc, RZ, 0xfc, !PT ;  /* 0x0000000c0f0f7812 */ /* 0x000fe400078efcff */
[----:B------:R1:W-:Y:S01]  /*16860*/  LDGSTS.E [R3+0x20800], [R6.64], P1 ;  /* 0x2080000006037fae */ /* 0x0003e2000892184c */
[----:B------:R-:W-:Y:S02]  /*16870*/  SGXT.U32 R14, R14, 0x1 ;  /* 0x000000010e0e781a */ /* 0x000fe40000000000 */
[----:B------:R-:W-:Y:S02]  /*16880*/  ISETP.GE.AND P1, PT, R15, UR7, PT ;  /* 0x000000070f007c0c */ /* 0x000fe4000bf26270 */
[----:B------:R-:W-:Y:S01]  /*16890*/  LOP3.LUT R14, R14, 0x10, RZ, 0xfc, !PT ;  /* 0x000000100e0e7812 */ /* 0x000fe200078efcff */
[----:B------:R-:W4:Y:S01]  /*168a0*/  LDL R15, [R1+0x390] ;  /* 0x00039000010f7983 */ /* 0x000f220000100800 */
[----:B-1----:R-:W-:-:S02]  /*168b0*/  SEL R6, RZ, 0x4, P1 ;  /* 0x00000004ff067807 */ /* 0x002fc40000800000 */
[----:B------:R-:W-:Y:S02]  /*168c0*/  ISETP.GE.AND P1, PT, R14, UR7, PT ;  /* 0x000000070e007c0c */ /* 0x000fe4000bf26270 */
[----:B------:R-:W-:Y:S01]  /*168d0*/  SEL R6, R6, RZ, !P0 ;  /* 0x000000ff06067207 */ /* 0x000fe20004000000 */
[----:B------:R-:W2:Y:S03]  /*168e0*/  LDL R14, [R1+0x360] ;  /* 0x00036000010e7983 */ /* 0x000ea60000100800 */
[----:B------:R-:W-:Y:S02]  /*168f0*/  ISETP.NE.U32.AND P2, PT, R6, RZ, PT ;  /* 0x000000ff0600720c */ /* 0x000fe40003f45070 */
[----:B------:R-:W-:-:S04]  /*16900*/  SEL R6, RZ, 0x4, P1 ;  /* 0x00000004ff067807 */ /* 0x000fc80000800000 */
[----:B------:R-:W-:-:S04]  /*16910*/  SEL R6, R6, RZ, !P0 ;  /* 0x000000ff06067207 */ /* 0x000fc80004000000 */
[----:B------:R-:W-:Y:S02]  /*16920*/  ISETP.NE.U32.AND P1, PT, R6, RZ, PT ;  /* 0x000000ff0600720c */ /* 0x000fe40003f25070 */
[-C--:B------:R-:W-:Y:S01]  /*16930*/  IADD3 R6, P3, R13, R4.reuse, RZ ;  /* 0x000000040d067210 */ /* 0x080fe20007f7e0ff */
[----:B------:R-:W1:Y:S04]  /*16940*/  S2R R191, SR_TID.X ;  /* 0x0000000000bf7919 */ /* 0x000e680000002100 */
[----:B------:R-:W-:Y:S01]  /*16950*/  IMAD.X R7, R5, 0x1, R12, P3 ;  /* 0x0000000105077824 */ /* 0x000fe200018e060c */
[----:B------:R-:W2:Y:S04]  /*16960*/  LDL R13, [R1+0x388] ;  /* 0x00038800010d7983 */ /* 0x000ea80000100800 */
[----:B------:R1:W-:Y:S04]  /*16970*/  LDGSTS.E [R3+0x20c00], [R6.64], P2 ;  /* 0x20c0000006037fae */ /* 0x0003e8000912184c */
[----:B------:R-:W2:Y:S01]  /*16980*/  LDL R12, [R1+0x358] ;  /* 0x00035800010c7983 */ /* 0x000ea20000100800 */
[----:B-1----:R-:W-:-:S02]  /*16990*/  IADD3 R6, P2, R11, R4, RZ ;  /* 0x000000040b067210 */ /* 0x002fc40007f5e0ff */
[----:B------:R-:W-:-:S04]  /*169a0*/  SHF.R.U32.HI R11, RZ, 0x6, R198 ;  /* 0x00000006ff0b7819 */ /* 0x000fc800000116c6 */
        /* <DEDUP_REMOVED lines=8> */
[----:B------:R-:W2:Y:S01]  /*16a30*/  LDL R11, [R1+0x3a0] ;  /* 0x0003a000010b7983 */ /* 0x000ea20000100800 */
[----:B-1----:R-:W-:-:S02]  /*16a40*/  SEL R6, RZ, 0x4, P1 ;  /* 0x00000004ff067807 */ /* 0x002fc40000800000 */
[----:B------:R-:W-:Y:S02]  /*16a50*/  ISETP.GE.AND P1, PT, R10, UR7, PT ;  /* 0x000000070a007c0c */ /* 0x000fe4000bf26270 */
[----:B------:R-:W-:-:S04]  /*16a60*/  SEL R6, R6, RZ, !P0 ;  /* 0x000000ff06067207 */ /* 0x000fc80004000000 */
[----:B------:R-:W-:Y:S02]  /*16a70*/  ISETP.NE.U32.AND P2, PT, R6, RZ, PT ;  /* 0x000000ff0600720c */ /* 0x000fe40003f45070 */
[----:B------:R-:W-:-:S04]  /*16a80*/  SEL R6, RZ, 0x4, P1 ;  /* 0x00000004ff067807 */ /* 0x000fc80000800000 */
[----:B------:R-:W-:-:S04]  /*16a90*/  SEL R6, R6, RZ, !P0 ;  /* 0x000000ff06067207 */ /* 0x000fc80004000000 */
[----:B------:R-:W-:Y:S02]  /*16aa0*/  ISETP.NE.U32.AND P3, PT, R6, RZ, PT ;  /* 0x000000ff0600720c */ /* 0x000fe40003f65070 */
[----:B------:R-:W-:-:S05]  /*16ab0*/  IADD3 R6, P1, R9, R4, RZ ;  /* 0x0000000409067210 */ /* 0x000fca0007f3e0ff */
[----:B------:R-:W-:Y:S01]  /*16ac0*/  IMAD.X R7, R5, 0x1, R8, P1 ;  /* 0x0000000105077824 */ /* 0x000fe200008e0608 */
[----:B------:R-:W-:-:S04]  /*16ad0*/  SHF.R.U32.HI R8, RZ, 0x6, R198 ;  /* 0x00000006ff087819 */ /* 0x000fc800000116c6 */
[----:B------:R-:W-:Y:S01]  /*16ae0*/  SGXT.U32 R8, R8, 0x1 ;  /* 0x000000010808781a */ /* 0x000fe20000000000 */
[----:B------:R1:W-:Y:S03]  /*16af0*/  LDGSTS.E [R3+0x21400], [R6.64], P2 ;  /* 0x2140000006037fae */ /* 0x0003e6000912184c */
[----:B------:R-:W-:Y:S02]  /*16b00*/  LOP3.LUT R8, R8, 0x18, RZ, 0xfc, !PT ;  /* 0x0000001808087812 */ /* 0x000fe400078efcff */
[----:B------:R-:W-:-:S03]  /*16b10*/  SHF.R.U32.HI R9, RZ, 0x6, R198 ;  /* 0x00000006ff097819 */ /* 0x000fc600000116c6 */
[----:B------:R-:W-:Y:S01]  /*16b20*/  IMAD R8, R8, c[0x0][0x188], RZ ;  /* 0x0000620008087a24 */ /* 0x000fe200078e02ff */
[----:B------:R-:W-:-:S03]  /*16b30*/  SGXT.U32 R9, R9, 0x1 ;  /* 0x000000010909781a */ /* 0x000fc60000000000 */
[----:B-1----:R-:W-:Y:S01]  /*16b40*/  IMAD.WIDE R6, R8, 0x4, R4 ;  /* 0x0000000408067825 */ /* 0x002fe200078e0204 */
[----:B------:R-:W-:Y:S02]  /*16b50*/  SHF.R.U32.HI R8, RZ, 0x6, R198 ;  /* 0x00000006ff087819 */ /* 0x000fe400000116c6 */
[----:B------:R-:W-:Y:S02]  /*16b60*/  LOP3.LUT R9, R9, 0x1c, RZ, 0xfc, !PT ;  /* 0x0000001c09097812 */ /* 0x000fe400078efcff */
[----:B------:R-:W-:Y:S01]  /*16b70*/  SGXT.U32 R8, R8, 0x1 ;  /* 0x000000010808781a */ /* 0x000fe20000000000 */
[----:B------:R1:W-:Y:S01]  /*16b80*/  LDGSTS.E [R3+0x21800], [R6.64], P3 ;  /* 0x2180000006037fae */ /* 0x0003e2000992184c */
[----:B------:R-:W-:Y:S02]  /*16b90*/  ISETP.GE.AND P1, PT, R9, UR7, PT ;  /* 0x0000000709007c0c */ /* 0x000fe4000bf26270 */
[----:B------:R-:W-:Y:S02]  /*16ba0*/  LOP3.LUT R8, R8, 0x20, RZ, 0xfc, !PT ;  /* 0x0000002008087812 */ /* 0x000fe400078efcff */
[----:B-1----:R-:W-:-:S02]  /*16bb0*/  SEL R6, RZ, 0x4, P1 ;  /* 0x00000004ff067807 */ /* 0x002fc40000800000 */
[----:B------:R-:W-:Y:S02]  /*16bc0*/  ISETP.GE.AND P1, PT, R8, UR7, PT ;  /* 0x0000000708007c0c */ /* 0x000fe4000bf26270 */
[----:B------:R-:W-:Y:S02]  /*16bd0*/  SHF.R.U32.HI R8, RZ, 0x6, R198 ;  /* 0x00000006ff087819 */ /* 0x000fe400000116c6 */
[----:B------:R-:W-:Y:S02]  /*16be0*/  SEL R6, R6, RZ, !P0 ;  /* 0x000000ff06067207 */ /* 0x000fe40004000000 */
[----:B------:R-:W-:Y:S02]  /*16bf0*/  SGXT.U32 R8, R8, 0x1 ;  /* 0x000000010808781a */ /* 0x000fe40000000000 */
[----:B------:R-:W-:Y:S02]  /*16c00*/  ISETP.NE.U32.AND P2, PT, R6, RZ, PT ;  /* 0x000000ff0600720c */ /* 0x000fe40003f45070 */
[----:B------:R-:W-:-:S02]  /*16c10*/  SEL R6, RZ, 0x4, P1 ;  /* 0x00000004ff067807 */ /* 0x000fc40000800000 */
[----:B------:R-:W-:Y:S02]  /*16c20*/  LOP3.LUT R8, R8, 0x1c, RZ, 0xfc, !PT ;  /* 0x0000001c08087812 */ /* 0x000fe400078efcff */
[----:B------:R-:W-:-:S03]  /*16c30*/  SEL R6, R6, RZ, !P0 ;  /* 0x000000ff06067207 */ /* 0x000fc60004000000 */
[----:B------:R-:W-:Y:S01]  /*16c40*/  IMAD R8, R8, c[0x0][0x188], RZ ;  /* 0x0000620008087a24 */ /* 0x000fe200078e02ff */
[----:B------:R-:W-:-:S03]  /*16c50*/  ISETP.NE.U32.AND P3, PT, R6, RZ, PT ;  /* 0x000000ff0600720c */ /* 0x000fc60003f65070 */
[----:B------:R-:W-:Y:S01]  /*16c60*/  IMAD.WIDE R6, R8, 0x4, R4 ;  /* 0x0000000408067825 */ /* 0x000fe200078e0204 */
        /* <DEDUP_REMOVED lines=28> */
[----:B------:R1:W-:Y:S01]  /*16e30*/  LDGSTS.E [R3+0x22400], [R6.64], P2 ;  /* 0x2240000006037fae */ /* 0x0003e2000912184c */
[----:B------:R-:W-:Y:S02]  /*16e40*/  SHF.R.U32.HI R9, RZ, 0x6, R198 ;  /* 0x00000006ff097819 */ /* 0x000fe400000116c6 */
[----:B------:R-:W-:Y:S02]  /*16e50*/  LOP3.LUT R8, R8, 0x28, RZ, 0xfc, !PT ;  /* 0x0000002808087812 */ /* 0x000fe400078efcff */
[----:B------:R-:W-:-:S03]  /*16e60*/  SGXT.U32 R9, R9, 0x1 ;  /* 0x000000010909781a */ /* 0x000fc60000000000 */
[----:B------:R-:W-:Y:S01]  /*16e70*/  IMAD R8, R8, c[0x0][0x188], RZ ;  /* 0x0000620008087a24 */ /* 0x000fe200078e02ff */
[----:B------:R-:W-:-:S03]  /*16e80*/  LOP3.LUT R9, R9, 0x2c, RZ, 0xfc, !PT ;  /* 0x0000002c09097812 */ /* 0x000fc600078efcff */
[----:B-1----:R-:W-:Y:S01]  /*16e90*/  IMAD.WIDE R6, R8, 0x4, R4 ;  /* 0x0000000408067825 */ /* 0x002fe200078e0204 */
[--C-:B------:R-:W-:Y:S02]  /*16ea0*/  SHF.R.U32.HI R8, RZ, 0x6, R198.reuse ;  /* 0x00000006ff087819 */ /* 0x100fe400000116c6 */
[----:B------:R-:W-:Y:S02]  /*16eb0*/  ISETP.GE.AND P1, PT, R9, UR7, PT ;  /* 0x0000000709007c0c */ /* 0x000fe4000bf26270 */
[----:B------:R-:W-:Y:S01]  /*16ec0*/  SGXT.U32 R8, R8, 0x1 ;  /* 0x000000010808781a */ /* 0x000fe20000000000 */
[----:B------:R1:W-:Y:S01]  /*16ed0*/  LDGSTS.E [R3+0x22800], [R6.64], P3 ;  /* 0x2280000006037fae */ /* 0x0003e2000992184c */
[----:B------:R-:W-:Y:S02]  /*16ee0*/  SHF.R.U32.HI R10, RZ, 0x6, R198 ;  /* 0x00000006ff0a7819 */ /* 0x000fe400000116c6 */
[----:B------:R-:W-:Y:S02]  /*16ef0*/  LOP3.LUT R8, R8, 0x30, RZ, 0xfc, !PT ;  /* 0x0000003008087812 */ /* 0x000fe400078efcff */
[----:B------:R-:W-:-:S02]  /*16f00*/  SGXT.U32 R10, R10, 0x1 ;  /* 0x000000010a0a781a */ /* 0x000fc40000000000 */
[----:B-1----:R-:W-:Y:S02]  /*16f10*/  SEL R6, RZ, 0x4, P1 ;  /* 0x00000004ff067807 */ /* 0x002fe40000800000 */
[----:B------:R-:W-:Y:S02]  /*16f20*/  ISETP.GE.AND P1, PT, R8, UR7, PT ;  /* 0x0000000708007c0c */ /* 0x000fe4000bf26270 */
[----:B------:R-:W-:Y:S02]  /*16f30*/  SEL R6, R6, RZ, !P0 ;  /* 0x000000ff06067207 */ /* 0x000fe40004000000 */
[----:B------:R-:W-:Y:S02]  /*16f40*/  SHF.R.U32.HI R8, RZ, 0x6, R198 ;  /* 0x00000006ff087819 */ /* 0x000fe400000116c6 */
[----:B------:R-:W-:Y:S02]  /*16f50*/  ISETP.NE.U32.AND P2, PT, R6, RZ, PT ;  /* 0x000000ff0600720c */ /* 0x000fe40003f45070 */
[----:B------:R-:W-:-:S02]  /*16f60*/  SEL R6, RZ, 0x4, P1 ;  /* 0x00000004ff067807 */ /* 0x000fc40000800000 */
[----:B------:R-:W-:Y:S02]  /*16f70*/  LOP3.LUT R10, R10, 0x2c, RZ, 0xfc, !PT ;  /* 0x0000002c0a0a7812 */ /* 0x000fe400078efcff */
[----:B------:R-:W-:Y:S02]  /*16f80*/  SGXT.U32 R8, R8, 0x1 ;  /* 0x000000010808781a */ /* 0x000fe40000000000 */
[----:B------:R-:W-:Y:S01]  /*16f90*/  SEL R6, R6, RZ, !P0 ;  /* 0x000000ff06067207 */ /* 0x000fe20004000000 */
[----:B------:R-:W-:Y:S01]  /*16fa0*/  IMAD R10, R10, c[0x0][0x188], RZ ;  /* 0x000062000a0a7a24 */ /* 0x000fe200078e02ff */
[----:B------:R-:W-:Y:S02]  /*16fb0*/  LOP3.LUT R8, R8, 0x30, RZ, 0xfc, !PT ;  /* 0x0000003008087812 */ /* 0x000fe400078efcff */
[----:B------:R-:W-:Y:S01]  /*16fc0*/  ISETP.NE.U32.AND P3, PT, R6, RZ, PT ;  /* 0x000000ff0600720c */ /* 0x000fe20003f65070 */
[----:B------:R-:W-:-:S04]  /*16fd0*/  IMAD.WIDE R6, R10, 0x4, R4 ;  /* 0x000000040a067825 */ /* 0x000fc800078e0204 */
[----:B------:R-:W-:Y:S01]  /*16fe0*/  IMAD R8, R8, c[0x0][0x188], RZ ;  /* 0x0000620008087a24 */ /* 0x000fe200078e02ff */
[----:B------:R1:W-:Y:S03]  /*16ff0*/  LDGSTS.E [R3+0x22c00], [R6.64], P2 ;  /* 0x22c0000006037fae */ /* 0x0003e6000912184c */
[----:B-1----:R-:W-:Y:S02]  /*17000*/  IMAD.WIDE R6, R8, 0x4, R4 ;  /* 0x0000000408067825 */ /* 0x002fe400078e0204 */
[----:B------:R-:W3:Y:S01]  /*17010*/  LDL R8, [R1+0x370] ;  /* 0x0003700001087983 */ /* 0x000ee20000100800 */
[--C-:B------:R-:W-:Y:S02]  /*17020*/  SHF.R.U32.HI R9, RZ, 0x6, R198.reuse ;  /* 0x00000006ff097819 */ /* 0x100fe400000116c6 */
[----:B------:R-:W-:Y:S01]  /*17030*/  SHF.R.U32.HI R10, RZ, 0x6, R198 ;  /* 0x00000006ff0a7819 */ /* 0x000fe200000116c6 */
[----:B------:R1:W-:Y:S01]  /*17040*/  LDGSTS.E [R3+0x23000], [R6.64], P3 ;  /* 0x2300000006037fae */ /* 0x0003e2000992184c */
[----:B------:R-:W-:-:S04]  /*17050*/  SGXT.U32 R9, R9, 0x1 ;  /* 0x000000010909781a */ /* 0x000fc80000000000 */
[----:B------:R-:W-:-:S04]  /*17060*/  LOP3.LUT R9, R9, 0x34, RZ, 0xfc, !PT ;  /* 0x0000003409097812 */ /* 0x000fc800078efcff */
[----:B------:R-:W-:Y:S02]  /*17070*/  ISETP.GE.AND P1, PT, R9, UR7, PT ;  /* 0x0000000709007c0c */ /* 0x000fe4000bf26270 */
[----:B------:R-:W-:-:S04]  /*17080*/  SHF.R.U32.HI R9, RZ, 0x6, R198 ;  /* 0x00000006ff097819 */ /* 0x000fc800000116c6 */
[----:B------:R-:W-:Y:S02]  /*17090*/  SGXT.U32 R9, R9, 0x1 ;  /* 0x000000010909781a */ /* 0x000fe40000000000 */
[----:B------:R-:W-:Y:S02]  /*170a0*/  SGXT.U32 R10, R10, 0x1 ;  /* 0x000000010a0a781a */ /* 0x000fe40000000000 */
[----:B------:R-:W-:Y:S02]  /*170b0*/  LOP3.LUT R9, R9, 0x3c, RZ, 0xfc, !PT ;  /* 0x0000003c09097812 */ /* 0x000fe400078efcff */
[----:B-1----:R-:W-:Y:S02]  /*170c0*/  SEL R6, RZ, 0x4, P1 ;  /* 0x00000004ff067807 */ /* 0x002fe40000800000 */
[----:B------:R-:W-:Y:S02]  /*170d0*/  ISETP.GE.AND P2, PT, R9, UR7, PT ;  /* 0x0000000709007c0c */ /* 0x000fe4000bf46270 */
[----:B------:R-:W-:-:S02]  /*170e0*/  LOP3.LUT R10, R10, 0x38, RZ, 0xfc, !PT ;  /* 0x000000380a0a7812 */ /* 0x000fc400078efcff */
[----:B------:R-:W-:Y:S02]  /*170f0*/  SHF.R.U32.HI R9, RZ, 0x6, R198 ;  /* 0x00000006ff097819 */ /* 0x000fe400000116c6 */
[----:B------:R-:W-:Y:S02]  /*17100*/  SEL R6, R6, RZ, !P0 ;  /* 0x000000ff06067207 */ /* 0x000fe40004000000 */
[----:B------:R-:W-:Y:S02]  /*17110*/  ISETP.GE.AND P1, PT, R10, UR7, PT ;  /* 0x000000070a007c0c */ /* 0x000fe4000bf26270 */
[----:B------:R-:W-:Y:S02]  /*17120*/  SGXT.U32 R9, R9, 0x1 ;  /* 0x000000010909781a */ /* 0x000fe40000000000 */
[----:B------:R-:W-:Y:S02]  /*17130*/  ISETP.NE.U32.AND P3, PT, R6, RZ, PT ;  /* 0x000000ff0600720c */ /* 0x000fe40003f65070 */
[----:B------:R-:W-:-:S02]  /*17140*/  SEL R7, RZ, 0x4, P1 ;  /* 0x00000004ff077807 */ /* 0x000fc40000800000 */
[----:B------:R-:W-:Y:S02]  /*17150*/  SEL R6, RZ, 0x4, P2 ;  /* 0x00000004ff067807 */ /* 0x000fe40001000000 */
[----:B------:R-:W-:Y:S02]  /*17160*/  LOP3.LUT R9, R9, 0x34, RZ, 0xfc, !PT ;  /* 0x0000003409097812 */ /* 0x000fe400078efcff */
[----:B------:R-:W-:Y:S02]  /*17170*/  SEL R7, R7, RZ, !P0 ;  /* 0x000000ff07077207 */ /* 0x000fe40004000000 */
[----:B------:R-:W-:Y:S01]  /*17180*/  SEL R6, R6, RZ, !P0 ;  /* 0x000000ff06067207 */ /* 0x000fe20004000000 */
[----:B------:R-:W-:Y:S01]  /*17190*/  IMAD R9, R9, c[0x0][0x188], RZ ;  /* 0x0000620009097a24 */ /* 0x000fe200078e02ff */
[----:B------:R-:W-:Y:S02]  /*171a0*/  ISETP.NE.U32.AND P1, PT, R7, RZ, PT ;  /* 0x000000ff0700720c */ /* 0x000fe40003f25070 */
[----:B------:R-:W-:Y:S01]  /*171b0*/  ISETP.NE.U32.AND P2, PT, R6, RZ, PT ;  /* 0x000000ff0600720c */ /* 0x000fe20003f45070 */
        /* <DEDUP_REMOVED lines=12> */
[----:B------:R1:W-:Y:S02]  /*17280*/  LDGSTS.E [R3+0x23800], [R6.64], P1 ;  /* 0x2380000006037fae */ /* 0x0003e4000892184c */
[----:B------:R-:W-:Y:S01]  /*17290*/  IMAD R10, R10, c[0x0][0x188], RZ ;  /* 0x000062000a0a7a24 */ /* 0x000fe200078e02ff */
[----:B------:R-:W-:Y:S02]  /*172a0*/  LOP3.LUT R9, R9, 0x2, RZ, 0xfc, !PT ;  /* 0x0000000209097812 */ /* 0x000fe400078efcff */
[----:B------:R-:W-:-:S02]  /*172b0*/  LOP3.LUT R198, R191, 0x3f, RZ, 0xc0, !PT ;  /* 0x0000003fbfc67812 */ /* 0x000fc400078ec0ff */
[----:B------:R-:W-:Y:S01]  /*172c0*/  ISETP.GE.AND P1, PT, R9, UR7, PT ;  /* 0x0000000709007c0c */ /* 0x000fe2000bf26270 */
[----:B-1----:R-:W-:Y:S01]  /*172d0*/  IMAD.WIDE R6, R10, 0x4, R4 ;  /* 0x000000040a067825 */ /* 0x002fe200078e0204 */
[----:B------:R-:W-:-:S03]  /*172e0*/  SHF.R.S32.HI R10, RZ, 0x6, R191 ;  /* 0x00000006ff0a7819 */ /* 0x000fc600000114bf */
[----:B------:R-:W-:Y:S01]  /*172f0*/  IMAD.SHL.U32 R9, R198, 0x4, RZ ;  /* 0x00000004c6097824 */ /* 0x000fe200078e00ff */
[----:B------:R2:W-:Y:S04]  /*17300*/  LDGSTS.E [R3+0x23c00], [R6.64], P2 ;  /* 0x23c0000006037fae */ /* 0x0005e8000912184c */
[----:B------:R-:W1:Y:S01]  /*17310*/  S2R R198, SR_TID.X ;  /* 0x0000000000c67919 */ /* 0x000e620000002100 */
[----:B------:R-:W-:Y:S02]  /*17320*/  SGXT R10, R10, 0x1 ;  /* 0x000000010a0a781a */ /* 0x000fe40000000200 */
[----:B--2---:R-:W-:Y:S02]  /*17330*/  IADD3 R6, P2, R11, R4, RZ ;  /* 0x000000040b067210 */ /* 0x004fe40007f5e0ff */
[----:B------:R-:W2:Y:S01]  /*17340*/  LDL R11, [R1+0x380] ;  /* 0x00038000010b7983 */ /* 0x000ea20000100800 */
[----:B------:R-:W-:-:S02]  /*17350*/  LOP3.LUT R9, R9, 0x120, R10, 0x78, !PT ;  /* 0x0000012009097812 */ /* 0x000fc400078e780a */
[----:B------:R-:W-:Y:S01]  /*17360*/  SEL R3, RZ, 0x4, P1 ;  /* 0x00000004ff037807 */ /* 0x000fe20000800000 */
[----:B------:R-:W2:Y:S03]  /*17370*/  LDL R10, [R1+0x350] ;  /* 0x00035000010a7983 */ /* 0x000ea60000100800 */
[----:B------:R-:W-:Y:S02]  /*17380*/  SEL R3, R3, RZ, !P0 ;  /* 0x000000ff03037207 */ /* 0x000fe40004000000 */
[----:B------:R-:W-:Y:S02]  /*17390*/  LOP3.LUT R9, R9, 0x40, RZ, 0x3c, !PT ;  /* 0x0000004009097812 */ /* 0x000fe400078e3cff */
[----:B------:R-:W-:Y:S01]  /*173a0*/  ISETP.NE.U32.AND P1, PT, R3, RZ, PT ;  /* 0x000000ff0300720c */ /* 0x000fe20003f25070 */
[----:B------:R-:W-:-:S04]  /*173b0*/  IMAD.U32 R3, RZ, RZ, UR8 ;  /* 0x00000008ff037e24 */ /* 0x000fc8000f8e00ff */
[----:B------:R-:W-:Y:S01]  /*173c0*/  IMAD R3, R3, 0x4000, R9 ;  /* 0x0000400003037824 */ /* 0x000fe200078e0209 */
[----:B-1----:R-:W-:-:S04]  /*173d0*/  SHF.R.U32.HI R9, RZ, 0x6, R198 ;  /* 0x00000006ff097819 */ /* 0x002fc800000116c6 */
[----:B------:R-:W-:-:S04]  /*173e0*/  SGXT.U32 R9, R9, 0x1 ;  /* 0x000000010909781a */ /* 0x000fc80000000000 */
[----:B------:R-:W-:Y:S01]  /*173f0*/  LOP3.LUT R9, R9, 0x6, RZ, 0xfc, !PT ;  /* 0x0000000609097812 */ /* 0x000fe200078efcff */
[----:B---3--:R-:W-:Y:S01]  /*17400*/  IMAD.X R7, R5, 0x1, R8, P2 ;  /* 0x0000000105077824 */ /* 0x008fe200010e0608 */
[----:B------:R-:W-:-:S04]  /*17410*/  SHF.R.U32.HI R8, RZ, 0x6, R198 ;  /* 0x00000006ff087819 */ /* 0x000fc800000116c6 */
[----:B------:R-:W-:Y:S01]  /*17420*/  SGXT.U32 R8, R8, 0x1 ;  /* 0x000000010808781a */ /* 0x000fe20000000000 */
[----:B------:R1:W-:Y:S01]  /*17430*/  LDGSTS.E [R3+0x20200], [R6.64], P1 ;  /* 0x2020000006037fae */ /* 0x0003e2000892184c */
[----:B------:R-:W-:Y:S02]  /*17440*/  ISETP.GE.AND P1, PT, R9, UR7, PT ;  /* 0x0000000709007c0c */ /* 0x000fe4000bf26270 */
[----:B------:R-:W-:Y:S01]  /*17450*/  LOP3.LUT R8, R8, 0xa, RZ, 0xfc, !PT ;  /* 0x0000000a08087812 */ /* 0x000fe200078efcff */
[----:B------:R-:W3:Y:S01]  /*17460*/  LDL R9, [R1+0x378] ;  /* 0x0003780001097983 */ /* 0x000ee20000100800 */
[----:B-1----:R-:W-:Y:S02]  /*17470*/  SEL R6, RZ, 0x4, P1 ;  /* 0x00000004ff067807 */ /* 0x002fe40000800000 */
[----:B------:R-:W-:Y:S02]  /*17480*/  ISETP.GE.AND P1, PT, R8, UR7, PT ;  /* 0x0000000708007c0c */ /* 0x000fe4000bf26270 */
[----:B------:R-:W3:Y:S01]  /*17490*/  LDL R8, [R1+0x348] ;  /* 0x0003480001087983 */ /* 0x000ee20000100800 */
[----:B------:R-:W-:-:S04]  /*174a0*/  SEL R6, R6, RZ, !P0 ;  /* 0x000000ff06067207 */ /* 0x000fc80004000000 */
[----:B------:R-:W-:Y:S02]  /*174b0*/  ISETP.NE.U32.AND P2, PT, R6, RZ, PT ;  /* 0x000000ff0600720c */ /* 0x000fe40003f45070 */
[----:B------:R-:W-:-:S04]  /*174c0*/  SEL R6, RZ, 0x4, P1 ;  /* 0x00000004ff067807 */ /* 0x000fc80000800000 */
[----:B------:R-:W-:-:S04]  /*174d0*/  SEL R6, R6, RZ, !P0 ;  /* 0x000000ff06067207 */ /* 0x000fc80004000000 */
[----:B------:R-:W-:Y:S02]  /*174e0*/  ISETP.NE.U32.AND P1, PT, R6, RZ, PT ;  /* 0x000000ff0600720c */ /* 0x000fe40003f25070 */
[----:B------:R-:W-:-:S05]  /*174f0*/  IADD3 R6, P3, R17, R4, RZ ;  /* 0x0000000411067210 */ /* 0x000fca0007f7e0ff */
[----:B------:R-:W-:-:S05]  /*17500*/  IMAD.X R7, R5, 0x1, R16, P3 ;  /* 0x0000000105077824 */ /* 0x000fca00018e0610 */
[----:B------:R4:W-:Y:S02]  /*17510*/  LDGSTS.E [R3+0x20600], [R6.64], P2 ;  /* 0x2060000006037fae */ /* 0x0009e4000912184c */
[----:B----4-:R-:W-:Y:S02]  /*17520*/  IADD3 R6, P2, R15, R4, RZ ;  /* 0x000000040f067210 */ /* 0x010fe40007f5e0ff */
        /* <DEDUP_REMOVED lines=9> */
[----:B------:R-:W4:Y:S01]  /*175c0*/  LDL.LU R15, [R1+0x32c] ;  /* 0x00032c00010f7983 */ /* 0x000f220000300800 */
        /* <DEDUP_REMOVED lines=10> */
[----:B--2---:R-:W-:Y:S02]  /*17670*/  IADD3 R6, P2, R11, R4, RZ ;  /* 0x000000040b067210 */ /* 0x004fe40007f5e0ff */
        /* <DEDUP_REMOVED lines=8> */
[----:B------:R-:W-:-:S02]  /*17700*/  LOP3.LUT R10, R10, 0x1a, RZ, 0xfc, !PT ;  /* 0x0000001a0a0a7812 */ /* 0x000fc400078efcff */
[----:B-1----:R-:W-:Y:S02]  /*17710*/  SEL R6, RZ, 0x4, P1 ;  /* 0x00000004ff067807 */ /* 0x002fe40000800000 */
[----:B------:R-:W-:Y:S02]  /*17720*/  ISETP.GE.AND P1, PT, R10, UR7, PT ;  /* 0x000000070a007c0c */ /* 0x000fe4000bf26270 */
[----:B------:R-:W-:-:S04]  /*17730*/  SEL R6, R6, RZ, !P0 ;  /* 0x000000ff06067207 */ /* 0x000fc80004000000 */
[----:B------:R-:W-:Y:S02]  /*17740*/  ISETP.NE.U32.AND P2, PT, R6, RZ, PT ;  /* 0x000000ff0600720c */ /* 0x000fe40003f45070 */
[----:B------:R-:W-:-:S04]  /*17750*/  SEL R6, RZ, 0x4, P1 ;  /* 0x00000004ff067807 */ /* 0x000fc80000800000 */
[----:B------:R-:W-:-:S04]  /*17760*/  SEL R6, R6, RZ, !P0 ;  /* 0x000000ff06067207 */ /* 0x000fc80004000000 */
[----:B------:R-:W-:Y:S02]  /*17770*/  ISETP.NE.U32.AND P3, PT, R6, RZ, PT ;  /* 0x000000ff0600720c */ /* 0x000fe40003f65070 */
[----:B---3--:R-:W-:-:S05]  /*17780*/  IADD3 R6, P1, R9, R4, RZ ;  /* 0x0000000409067210 */ /* 0x008fca0007f3e0ff */
        /* <DEDUP_REMOVED lines=82> */
[----:B------:R-:W-:-:S05]  /*17cb0*/  LOP3.LUT R8, R8, 0x32, RZ, 0xfc, !PT ;  /* 0x0000003208087812 */ /* 0x000fca00078efcff */
[----:B------:R-:W-:-:S04]  /*17cc0*/  IMAD R8, R8, c[0x0][0x188], RZ ;  /* 0x0000620008087a24 */ /* 0x000fc800078e02ff */
[----:B-1----:R-:W-:Y:S01]  /*17cd0*/  IMAD.WIDE R6, R8, 0x4, R4 ;  /* 0x0000000408067825 */ /* 0x002fe200078e0204 */
[----:B------:R-:W-:-:S04]  /*17ce0*/  SHF.R.U32.HI R8, RZ, 0x6, R198 ;  /* 0x00000006ff087819 */ /* 0x000fc800000116c6 */
[----:B------:R-:W-:Y:S01]  /*17cf0*/  SGXT.U32 R8, R8, 0x1 ;  /* 0x000000010808781a */ /* 0x000fe20000000000 */
[----:B------:R1:W-:Y:S03]  /*17d00*/  LDGSTS.E [R3+0x23200], [R6.64], P3 ;  /* 0x2320000006037fae */ /* 0x0003e6000992184c */
[----:B------:R-:W-:-:S04]  /*17d10*/  LOP3.LUT R8, R8, 0x3e, RZ, 0xfc, !PT ;  /* 0x0000003e08087812 */ /* 0x000fc800078efcff */
[----:B------:R-:W-:Y:S02]  /*17d20*/  ISETP.GE.AND P2, PT, R8, UR7, PT ;  /* 0x0000000708007c0c */ /* 0x000fe4000bf46270 */
[----:B------:R-:W2:Y:S04]  /*17d30*/  LDL.LU R8, [R1+0x328] ;  /* 0x0003280001087983 */ /* 0x000ea80000300800 */
[----:B------:R-:W3:Y:S04]  /*17d40*/  LDL.LU R12, [R1+0x308] ;  /* 0x00030800010c7983 */ /* 0x000ee80000300800 */
[----:B------:R-:W2:Y:S04]  /*17d50*/  LDL R10, [R1+0x2c] ;  /* 0x00002c00010a7983 */ /* 0x000ea80000100800 */
[----:B------:R-:W2:Y:S04]  /*17d60*/  LDL.LU R23, [R1+0x30c] ;  /* 0x00030c0001177983 */ /* 0x000ea80000300800 */
[----:B------:R-:W2:Y:S04]  /*17d70*/  LDL.LU R200, [R1+0x4c] ;  /* 0x00004c0001c87983 */ /* 0x000ea80000300800 */
[----:B------:R-:W2:Y:S04]  /*17d80*/  LDL.LU R132, [R1+0x28] ;  /* 0x0000280001847983 */ /* 0x000ea80000300800 */
[----:B------:R-:W2:Y:S04]  /*17d90*/  LDL.LU R135, [R1+0x6c] ;  /* 0x00006c0001877983 */ /* 0x000ea80000300800 */
        /* <DEDUP_REMOVED lines=45> */
[----:B------:R-:W3:Y:S01]  /*18070*/  LDL.LU R18, [R1+0x2e8] ;  /* 0x0002e80001127983 */ /* 0x000ee20000300800 */
[----:B------:R-:W-:-:S03]  /*18080*/  SHF.R.U32.HI R9, RZ, 0x6, R198 ;  /* 0x00000006ff097819 */ /* 0x000fc600000116c6 */
[----:B------:R-:W4:Y:S01]  /*18090*/  S2R R189, SR_TID.X ;  /* 0x0000000000bd7919 */ /* 0x000f220000002100 */
[----:B------:R-:W-:-:S03]  /*180a0*/  SGXT.U32 R9, R9, 0x1 ;  /* 0x000000010909781a */ /* 0x000fc60000000000 */
[----:B------:R-:W3:Y:S01]  /*180b0*/  LDL.LU R17, [R1+0x324] ;  /* 0x0003240001117983 */ /* 0x000ee20000300800 */
[----:B------:R-:W-:-:S03]  /*180c0*/  LOP3.LUT R9, R9, 0x36, RZ, 0xfc, !PT ;  /* 0x0000003609097812 */ /* 0x000fc600078efcff */
[----:B------:R-:W3:Y:S01]  /*180d0*/  LDL.LU R13, [R1+0x300] ;  /* 0x00030000010d7983 */ /* 0x000ee20000300800 */
[----:B------:R-:W-:Y:S02]  /*180e0*/  ISETP.GE.AND P1, PT, R9, UR7, PT ;  /* 0x0000000709007c0c */ /* 0x000fe4000bf26270 */
[----:B------:R-:W-:-:S04]  /*180f0*/  SHF.R.U32.HI R9, RZ, 0x6, R198 ;  /* 0x00000006ff097819 */ /* 0x000fc800000116c6 */
[----:B------:R-:W-:-:S04]  /*18100*/  SGXT.U32 R9, R9, 0x1 ;  /* 0x000000010909781a */ /* 0x000fc80000000000 */
[----:B------:R-:W-:Y:S02]  /*18110*/  LOP3.LUT R9, R9, 0x3a, RZ, 0xfc, !PT ;  /* 0x0000003a09097812 */ /* 0x000fe400078efcff */
[----:B-1----:R-:W-:Y:S02]  /*18120*/  SEL R6, RZ, 0x4, P1 ;  /* 0x00000004ff067807 */ /* 0x002fe40000800000 */
[----:B------:R-:W-:Y:S02]  /*18130*/  ISETP.GE.AND P1, PT, R9, UR7, PT ;  /* 0x0000000709007c0c */ /* 0x000fe4000bf26270 */
[----:B------:R-:W-:Y:S02]  /*18140*/  SHF.R.U32.HI R9, RZ, 0x6, R198 ;  /* 0x00000006ff097819 */ /* 0x000fe400000116c6 */
[----:B------:R-:W-:Y:S02]  /*18150*/  SEL R6, R6, RZ, !P0 ;  /* 0x000000ff06067207 */ /* 0x000fe40004000000 */
[----:B------:R-:W-:-:S02]  /*18160*/  SGXT.U32 R9, R9, 0x1 ;  /* 0x000000010909781a */ /* 0x000fc40000000000 */
[----:B------:R-:W-:Y:S02]  /*18170*/  ISETP.NE.U32.AND P3, PT, R6, RZ, PT ;  /* 0x000000ff0600720c */ /* 0x000fe40003f65070 */
[----:B------:R-:W-:Y:S02]  /*18180*/  SEL R7, RZ, 0x4, P1 ;  /* 0x00000004ff077807 */ /* 0x000fe40000800000 */
[----:B------:R-:W-:Y:S02]  /*18190*/  SEL R6, RZ, 0x4, P2 ;  /* 0x00000004ff067807 */ /* 0x000fe40001000000 */
[----:B------:R-:W-:Y:S02]  /*181a0*/  LOP3.LUT R9, R9, 0x36, RZ, 0xfc, !PT ;  /* 0x0000003609097812 */ /* 0x000fe400078efcff */
[----:B------:R-:W-:Y:S02]  /*181b0*/  SEL R7, R7, RZ, !P0 ;  /* 0x000000ff07077207 */ /* 0x000fe40004000000 */
[----:B------:R-:W-:Y:S01]  /*181c0*/  SEL R6, R6, RZ, !P0 ;  /* 0x000000ff06067207 */ /* 0x000fe20004000000 */
[----:B------:R-:W-:Y:S01]  /*181d0*/  IMAD R9, R9, c[0x0][0x188], RZ ;  /* 0x0000620009097a24 */ /* 0x000fe200078e02ff */
[----:B------:R-:W-:-:S02]  /*181e0*/  ISETP.NE.U32.AND P1, PT, R7, RZ, PT ;  /* 0x000000ff0700720c */ /* 0x000fc40003f25070 */
[----:B------:R-:W-:Y:S01]  /*181f0*/  ISETP.NE.U32.AND P2, PT, R6, RZ, PT ;  /* 0x000000ff0600720c */ /* 0x000fe20003f45070 */
        /* <DEDUP_REMOVED lines=10> */
[----:B------:R-:W-:Y:S02]  /*182a0*/  LOP3.LUT R9, R9, 0x3e, RZ, 0xfc, !PT ;  /* 0x0000003e09097812 */ /* 0x000fe400078efcff */
[----:B----4-:R-:W-:-:S03]  /*182b0*/  LOP3.LUT R38, R189, 0x3f, RZ, 0xc0, !PT ;  /* 0x0000003fbd267812 */ /* 0x010fc600078ec0ff */
[----:B------:R-:W-:Y:S01]  /*182c0*/  IMAD R9, R9, c[0x0][0x188], RZ ;  /* 0x0000620009097a24 */ /* 0x000fe200078e02ff */
[----:B------:R-:W-:-:S03]  /*182d0*/  ISETP.GE.AND P1, PT, R38, UR7, PT ;  /* 0x0000000726007c0c */ /* 0x000fc6000bf26270 */
[----:B-1----:R-:W-:Y:S02]  /*182e0*/  IMAD.WIDE R6, R9, 0x4, R4 ;  /* 0x0000000409067825 */ /* 0x002fe400078e0204 */
[----:B------:R-:W4:Y:S04]  /*182f0*/  LDL.LU R9, [R1+0x320] ;  /* 0x0003200001097983 */ /* 0x000f280000300800 */
[----:B------:R1:W-:Y:S04]  /*18300*/  LDGSTS.E [R3+0x23e00], [R6.64], P2 ;  /* 0x23e0000006037fae */ /* 0x0003e8000912184c */
[----:B------:R-:W0:Y:S01]  /*18310*/  LDGDEPBAR ;  /* 0x00000000000079af */ /* 0x000e220000000000 */
[----:B-1----:R-:W-:-:S04]  /*18320*/  SEL R3, RZ, 0x4, P1 ;  /* 0x00000004ff037807 */ /* 0x002fc80000800000 */
[----:B------:R-:W-:-:S04]  /*18330*/  SEL R3, R3, RZ, !P0 ;  /* 0x000000ff03037207 */ /* 0x000fc80004000000 */
[----:B------:R-:W-:Y:S01]  /*18340*/  ISETP.NE.U32.AND P0, PT, R3, RZ, PT ;  /* 0x000000ff0300720c */ /* 0x000fe20003f05070 */
[----:B------:R-:W-:Y:S01]  /*18350*/  IMAD.U32 R3, RZ, RZ, UR8 ;  /* 0x00000008ff037e24 */ /* 0x000fe2000f8e00ff */
[----:B------:R-:W-:-:S03]  /*18360*/  IADD3 R6, P1, R0, R15, RZ ;  /* 0x0000000f00067210 */ /* 0x000fc60007f3e0ff */
[----:B------:R-:W-:Y:S02]  /*18370*/  IMAD R3, R3, 0x10000, R197 ;  /* 0x0001000003037824 */ /* 0x000fe400078e02c5 */
[----:B--2---:R-:W-:-:S06]  /*18380*/  IMAD.X R7, R8, 0x1, R2, P1 ;  /* 0x0000000108077824 */ /* 0x004fcc00008e0602 */
[----:B------:R1:W-:Y:S02]  /*18390*/  LDGSTS.E [R3], [R6.64], P0 ;  /* 0x0000000006037fae */ /* 0x0003e4000812184c */
[----:B-1----:R-:W-:-:S05]  /*183a0*/  IADD3 R6, P1, R0, R23, RZ ;  /* 0x0000001700067210 */ /* 0x002fca0007f3e0ff */
[----:B---3--:R-:W-:-:S05]  /*183b0*/  IMAD.X R7, R12, 0x1, R2, P1 ;  /* 0x000000010c077824 */ /* 0x008fca00008e0602 */
[----:B------:R1:W-:Y:S04]  /*183c0*/  LDGSTS.E [R3+0x800], [R6.64], P0 ;  /* 0x0080000006037fae */ /* 0x0003e8000812184c */
[----:B------:R-:W-:Y:S04]  /*183d0*/  STL [R1+0x888], R15 ;  /* 0x0008880f01007387 */ /* 0x000fe80000100800 */
[----:B------:R-:W-:Y:S04]  /*183e0*/  STL [R1+0x88c], R8 ;  /* 0x00088c0801007387 */ /* 0x000fe80000100800 */
[----:B------:R2:W-:Y:S04]  /*183f0*/  STL [R1+0x890], R197 ;  /* 0x000890c501007387 */ /* 0x0005e80000100800 */
[----:B--2---:R-:W2:Y:S04]  /*18400*/  LDL.LU R197, [R1+0x8] ;  /* 0x0000080001c57983 */ /* 0x004ea80000300800 */
[----:B------:R-:W-:Y:S04]  /*18410*/  STL [R1+0x894], R23 ;  /* 0x0008941701007387 */ /* 0x000fe80000100800 */
[----:B------:R-:W-:Y:S01]  /*18420*/  STL [R1+0x898], R12 ;  /* 0x0008980c01007387 */ /* 0x000fe20000100800 */
[----:B-1----:R-:W-:-:S03]  /*18430*/  IADD3 R6, P1, R0, R31, RZ ;  /* 0x0000001f00067210 */ /* 0x002fc60007f3e0ff */
[----:B------:R-:W-:Y:S02]  /*18440*/  STL [R1+0x89c], R31 ;  /* 0x00089c1f01007387 */ /* 0x000fe40000100800 */
[----:B------:R-:W-:-:S05]  /*18450*/  IMAD.X R7, R18, 0x1, R2, P1 ;  /* 0x0000000112077824 */ /* 0x000fca00008e0602 */
[----:B------:R1:W-:Y:S04]  /*18460*/  LDGSTS.E [R3+0x1000], [R6.64], P0 ;  /* 0x0100000006037fae */ /* 0x0003e8000812184c */
[----:B------:R-:W-:Y:S01]  /*18470*/  STL [R1+0x8a0], R18 ;  /* 0x0008a01201007387 */ /* 0x000fe20000100800 */
[----:B-1----:R-:W-:-:S03]  /*18480*/  IADD3 R6, P1, R0, R47, RZ ;  /* 0x0000002f00067210 */ /* 0x002fc60007f3e0ff */
[----:B------:R-:W-:Y:S02]  /*18490*/  STL [R1+0x8a4], R47 ;  /* 0x0008a42f01007387 */ /* 0x000fe40000100800 */
[----:B------:R-:W-:Y:S02]  /*184a0*/  IMAD.X R7, R26, 0x1, R2, P1 ;  /* 0x000000011a077824 */ /* 0x000fe400008e0602 */
[----:B------:R-:W-:Y:S04]  /*184b0*/  STL [R1+0x8a8], R26 ;  /* 0x0008a81a01007387 */ /* 0x000fe80000100800 */
[----:B------:R1:W-:Y:S04]  /*184c0*/  LDGSTS.E [R3+0x1800], [R6.64], P0 ;  /* 0x0180000006037fae */ /* 0x0003e8000812184c */
[----:B------:R3:W-:Y:S01]  /*184d0*/  STL [R1+0x8ac], R147 ;  /* 0x0008ac9301007387 */ /* 0x0007e20000100800 */
[----:B-1----:R-:W-:-:S03]  /*184e0*/  IADD3 R6, P1, R0, R147, RZ ;  /* 0x0000009300067210 */ /* 0x002fc60007f3e0ff */
[----:B---3--:R-:W3:Y:S02]  /*184f0*/  LDL.LU R147, [R1+0xc] ;  /* 0x00000c0001937983 */ /* 0x008ee40000300800 */
[----:B------:R-:W-:Y:S02]  /*18500*/  IMAD.X R7, R34, 0x1, R2, P1 ;  /* 0x0000000122077824 */ /* 0x000fe400008e0602 */
[----:B------:R1:W-:Y:S04]  /*18510*/  STL [R1+0x8b0], R34 ;  /* 0x0008b02201007387 */ /* 0x0003e80000100800 */
[----:B------:R4:W-:Y:S04]  /*18520*/  LDGSTS.E [R3+0x2000], [R6.64], P0 ;  /* 0x0200000006037fae */ /* 0x0009e8000812184c */
[----:B-1----:R-:W2:Y:S04]  /*18530*/  LDL.LU R34, [R1+0x4] ;  /* 0x0000040001227983 */ /* 0x002ea80000300800 */
[----:B------:R-:W2:Y:S04]  /*18540*/  LDL.LU R18, [R1+0x24] ;  /* 0x0000240001127983 */ /* 0x000ea80000300800 */
[----:B------:R-:W2:Y:S04]  /*18550*/  LDL.LU R12, [R1] ;  /* 0x00000000010c7983 */ /* 0x000ea80000300800 */
[----:B------:R-:W2:Y:S04]  /*18560*/  LDL.LU R8, [R1+0x44] ;  /* 0x0000440001087983 */ /* 0x000ea80000300800 */
[----:B------:R-:W2:Y:S04]  /*18570*/  LDL.LU R126, [R1+0x20] ;  /* 0x00002000017e7983 */ /* 0x000ea80000300800 */
[----:B------:R-:W2:Y:S04]  /*18580*/  LDL.LU R133, [R1+0x64] ;  /* 0x0000640001857983 */ /* 0x000ea80000300800 */
[----:B------:R-:W2:Y:S04]  /*18590*/  LDL.LU R138, [R1+0x40] ;  /* 0x00004000018a7983 */ /* 0x000ea80000300800 */
[----:B------:R-:W2:Y:S04]  /*185a0*/  LDL.LU R101, [R1+0x84] ;  /* 0x0000840001657983 */ /* 0x000ea80000300800 */
[----:B------:R-:W2:Y:S04]  /*185b0*/  LDL.LU R86, [R1+0x60] ;  /* 0x0000600001567983 */ /* 0x000ea80000300800 */
[----:B------:R-:W2:Y:S01]  /*185c0*/  LDL.LU R69, [R1+0xa4] ;  /* 0x0000a40001457983 */ /* 0x000ea20000300800 */
[----:B----4-:R-:W-:-:S03]  /*185d0*/  IADD3 R6, P1, R0, R183, RZ ;  /* 0x000000b700067210 */ /* 0x010fc60007f3e0ff */
[----:B------:R-:W4:Y:S04]  /*185e0*/  LDL.LU R162, [R1+0x80] ;  /* 0x0000800001a27983 */ /* 0x000f280000300800 */
[----:B------:R-:W2:Y:S04]  /*185f0*/  LDL.LU R141, [R1+0xc4] ;  /* 0x0000c400018d7983 */ /* 0x000ea80000300800 */
[----:B------:R-:W2:Y:S04]  /*18600*/  LDL.LU R130, [R1+0xa0] ;  /* 0x0000a00001827983 */ /* 0x000ea80000300800 */
[----:B------:R-:W2:Y:S04]  /*18610*/  LDL.LU R149, [R1+0xe4] ;  /* 0x0000e40001957983 */ /* 0x000ea80000300800 */
[----:B------:R-:W2:Y:S01]  /*18620*/  LDL.LU R154, [R1+0xc0] ;  /* 0x0000c000019a7983 */ /* 0x000ea20000300800 */
[----:B------:R-:W-:-:S03]  /*18630*/  IMAD.X R7, R58, 0x1, R2, P1 ;  /* 0x000000013a077824 */ /* 0x000fc600008e0602 */
[----:B------:R-:W2:Y:S04]  /*18640*/  LDL.LU R97, [R1+0x104] ;  /* 0x0001040001617983 */ /* 0x000ea80000300800 */
[----:B------:R-:W2:Y:S04]  /*18650*/  LDL.LU R82, [R1+0xe0] ;  /* 0x0000e00001527983 */ /* 0x000ea80000300800 */
[----:B------:R-:W2:Y:S04]  /*18660*/  LDL.LU R65, [R1+0x124] ;  /* 0x0001240001417983 */ /* 0x000ea80000300800 */
[----:B------:R-:W2:Y:S04]  /*18670*/  LDL.LU R54, [R1+0x100] ;  /* 0x0001000001367983 */ /* 0x000ea80000300800 */
[----:B------:R-:W2:Y:S04]  /*18680*/  LDL.LU R41, [R1+0x144] ;  /* 0x0001440001297983 */ /* 0x000ea80000300800 */
[----:B------:R-:W2:Y:S04]  /*18690*/  LDL.LU R158, [R1+0x120] ;  /* 0x00012000019e7983 */ /* 0x000ea80000300800 */
[----:B------:R-:W2:Y:S04]  /*186a0*/  LDL.LU R165, [R1+0x164] ;  /* 0x0001640001a57983 */ /* 0x000ea80000300800 */
[----:B------:R-:W2:Y:S04]  /*186b0*/  LDL.LU R170, [R1+0x140] ;  /* 0x0001400001aa7983 */ /* 0x000ea80000300800 */
[----:B------:R1:W-:Y:S04]  /*186c0*/  LDGSTS.E [R3+0x2800], [R6.64], P0 ;  /* 0x0280000006037fae */ /* 0x0003e8000812184c */
[----:B------:R-:W2:Y:S04]  /*186d0*/  LDL.LU R93, [R1+0x184] ;  /* 0x00018400015d7983 */ /* 0x000ea80000300800 */
[----:B------:R-:W2:Y:S01]  /*186e0*/  LDL.LU R78, [R1+0x160] ;  /* 0x00016000014e7983 */ /* 0x000ea20000300800 */
[----:B-1----:R-:W-:-:S03]  /*186f0*/  IADD3 R6, P1, R0, R191, RZ ;  /* 0x000000bf00067210 */ /* 0x002fc60007f3e0ff */
        /* <DEDUP_REMOVED lines=25> */
[----:B------:R-:W1:Y:S02]  /*18890*/  S2R R190, SR_TID.X ;  /* 0x0000000000be7919 */ /* 0x000e640000002100 */
[----:B-1----:R-:W-:-:S02]  /*188a0*/  IADD3 R6, P1, R0, R115, RZ ;  /* 0x0000007300067210 */ /* 0x002fc40007f3e0ff */
[----:B------:R-:W2:Y:S03]  /*188b0*/  LDL.LU R35, [R1+0x2dc] ;  /* 0x0002dc0001237983 */ /* 0x000ea60000300800 */
[----:B------:R-:W-:Y:S01]  /*188c0*/  IMAD.X R7, R194, 0x1, R2, P1 ;  /* 0x00000001c2077824 */ /* 0x000fe200008e0602 */
[----:B------:R-:W2:Y:S04]  /*188d0*/  LDL.LU R30, [R1+0x2b8] ;  /* 0x0002b800011e7983 */ /* 0x000ea80000300800 */
[----:B------:R1:W-:Y:S04]  /*188e0*/  LDGSTS.E [R3+0x4000], [R6.64], P0 ;  /* 0x0400000006037fae */ /* 0x0003e8000812184c */
[----:B------:R-:W2:Y:S04]  /*188f0*/  LDL.LU R27, [R1+0x2fc] ;  /* 0x0002fc00011b7983 */ /* 0x000ea80000300800 */
[----:B------:R-:W2:Y:S01]  /*18900*/  LDL.LU R22, [R1+0x2d8] ;  /* 0x0002d80001167983 */ /* 0x000ea20000300800 */
[----:B-1----:R-:W-:-:S03]  /*18910*/  IADD3 R6, P1, R0, R91, RZ ;  /* 0x0000005b00067210 */ /* 0x002fc60007f3e0ff */
[----:B------:R-:W2:Y:S02]  /*18920*/  LDL.LU R19, [R1+0x31c] ;  /* 0x00031c0001137983 */ /* 0x000ea40000300800 */
[----:B------:R-:W-:Y:S01]  /*18930*/  IMAD.X R7, R120, 0x1, R2, P1 ;  /* 0x0000000178077824 */ /* 0x000fe200008e0602 */
[----:B------:R-:W-:Y:S01]  /*18940*/  LOP3.LUT R198, R190, 0x3f, RZ, 0xc0, !PT ;  /* 0x0000003fbec67812 */ /* 0x000fe200078ec0ff */
[----:B------:R-:W2:Y:S04]  /*18950*/  LDL.LU R14, [R1+0x2f8] ;  /* 0x0002f800010e7983 */ /* 0x000ea80000300800 */
[----:B------:R1:W-:Y:S02]  /*18960*/  LDGSTS.E [R3+0x4800], [R6.64], P0 ;  /* 0x0480000006037fae */ /* 0x0003e4000812184c */
[----:B-1----:R-:W-:-:S05]  /*18970*/  IADD3 R6, P1, R0, R111, RZ ;  /* 0x0000006f00067210 */ /* 0x002fca0007f3e0ff */
[----:B------:R-:W-:-:S05]  /*18980*/  IMAD.X R7, R112, 0x1, R2, P1 ;  /* 0x0000000170077824 */ /* 0x000fca00008e0602 */
        /* <DEDUP_REMOVED lines=43> */
[----:B---3--:R-:W-:-:S05]  /*18c40*/  IADD3 R6, P1, R0, R147, RZ ;  /* 0x0000009300067210 */ /* 0x008fca0007f3e0ff */
[----:B--2---:R-:W-:-:S05]  /*18c50*/  IMAD.X R7, R197, 0x1, R2, P1 ;  /* 0x00000001c5077824 */ /* 0x004fca00008e0602 */
        /* <DEDUP_REMOVED lines=12> */
[----:B------:R1:W-:Y:S01]  /*18d20*/  LDGSTS.E [R3+0xe800], [R6.64], P0 ;  /* 0x0e80000006037fae */ /* 0x0003e2000812184c */
[----:B------:R-:W-:Y:S02]  /*18d30*/  SHF.R.S32.HI R11, RZ, 0x6, R190 ;  /* 0x00000006ff0b7819 */ /* 0x000fe400000114be */
[----:B-1----:R-:W-:-:S05]  /*18d40*/  IADD3 R6, P1, R0, R216, RZ ;  /* 0x000000d800067210 */ /* 0x002fca0007f3e0ff */
[----:B------:R-:W-:Y:S01]  /*18d50*/  IMAD.X R7, R215, 0x1, R2, P1 ;  /* 0x00000001d7077824 */ /* 0x000fe200008e0602 */
[----:B------:R-:W-:Y:S01]  /*18d60*/  SGXT R11, R11, 0x1 ;  /* 0x000000010b0b781a */ /* 0x000fe20000000200 */
[----:B------:R-:W-:-:S03]  /*18d70*/  IMAD.SHL.U32 R10, R198, 0x4, RZ ;  /* 0x00000004c60a7824 */ /* 0x000fc600078e00ff */
[----:B------:R1:W-:Y:S02]  /*18d80*/  LDGSTS.E [R3+0xf000], [R6.64], P0 ;  /* 0x0f00000006037fae */ /* 0x0003e4000812184c */
[----:B------:R-:W-:Y:S02]  /*18d90*/  LOP3.LUT R10, R10, 0x110, R11, 0x78, !PT ;  /* 0x000001100a0a7812 */ /* 0x000fe400078e780b */
[----:B-1----:R-:W-:-:S05]  /*18da0*/  IADD3 R6, P1, R0, R208, RZ ;  /* 0x000000d000067210 */ /* 0x002fca0007f3e0ff */
[----:B------:R-:W-:Y:S01]  /*18db0*/  IMAD.X R7, R207, 0x1, R2, P1 ;  /* 0x00000001cf077824 */ /* 0x000fe200008e0602 */
[----:B------:R-:W-:-:S04]  /*18dc0*/  LOP3.LUT R10, R10, 0x20, RZ, 0x3c, !PT ;  /* 0x000000200a0a7812 */ /* 0x000fc800078e3cff */
[----:B------:R1:W-:Y:S02]  /*18dd0*/  LDGSTS.E [R3+0xf800], [R6.64], P0 ;  /* 0x0f80000006037fae */ /* 0x0003e4000812184c */
[----:B-1----:R-:W-:Y:S01]  /*18de0*/  IADD3 R6, P1, R0, R17, RZ ;  /* 0x0000001100067210 */ /* 0x002fe20007f3e0ff */
[----:B------:R-:W-:-:S04]  /*18df0*/  IMAD.U32 R3, RZ, RZ, UR8 ;  /* 0x00000008ff037e24 */ /* 0x000fc8000f8e00ff */
[----:B------:R-:W-:Y:S02]  /*18e00*/  IMAD R3, R3, 0x10000, R10 ;  /* 0x0001000003037824 */ /* 0x000fe400078e020a */
[----:B------:R-:W-:Y:S01]  /*18e10*/  IMAD.X R7, R9, 0x1, R2, P1 ;  /* 0x0000000109077824 */ /* 0x000fe200008e0602 */
[----:B------:R-:W2:Y:S04]  /*18e20*/  LDL.LU R10, [R1+0x318] ;  /* 0x00031800010a7983 */ /* 0x000ea80000300800 */
[----:B------:R1:W-:Y:S04]  /*18e30*/  LDGSTS.E [R3+0x200], [R6.64], P0 ;  /* 0x0020000006037fae */ /* 0x0003e8000812184c */
[----:B------:R-:W3:Y:S04]  /*18e40*/  LDL.LU R47, [R1+0x1c] ;  /* 0x00001c00012f7983 */ /* 0x000ee80000300800 */
[----:B------:R-:W2:Y:S01]  /*18e50*/  LDL.LU R23, [R1+0x3c] ;  /* 0x00003c0001177983 */ /* 0x000ea20000300800 */
[----:B-1----:R-:W-:-:S03]  /*18e60*/  IADD3 R6, P1, R0, R25, RZ ;  /* 0x0000001900067210 */ /* 0x002fc60007f3e0ff */
[----:B------:R-:W2:Y:S02]  /*18e70*/  LDL.LU R124, [R1+0x18] ;  /* 0x00001800017c7983 */ /* 0x000ea40000300800 */
[----:B------:R-:W-:Y:S02]  /*18e80*/  IMAD.X R7, R13, 0x1, R2, P1 ;  /* 0x000000010d077824 */ /* 0x000fe400008e0602 */
[----:B------:R-:W2:Y:S04]  /*18e90*/  LDL.LU R127, [R1+0x5c] ;  /* 0x00005c00017f7983 */ /* 0x000ea80000300800 */
[----:B------:R1:W-:Y:S04]  /*18ea0*/  LDGSTS.E [R3+0xa00], [R6.64], P0 ;  /* 0x00a0000006037fae */ /* 0x0003e8000812184c */
[----:B------:R-:W2:Y:S04]  /*18eb0*/  LDL.LU R136, [R1+0x38] ;  /* 0x0000380001887983 */ /* 0x000ea80000300800 */
        /* <DEDUP_REMOVED lines=38> */
[----:B------:R-:W2:Y:S01]  /*19120*/  LDL.LU R107, [R1+0x1fc] ;  /* 0x0001fc00016b7983 */ /* 0x000ea20000300800 */
[----:B------:R-:W-:-:S03]  /*19130*/  IMAD.SHL.U32 R11, R198, 0x4, RZ ;  /* 0x00000004c60b7824 */ /* 0x000fc600078e00ff */
[----:B------:R-:W2:Y:S04]  /*19140*/  LDL.LU R72, [R1+0x1d8] ;  /* 0x0001d80001487983 */ /* 0x000ea80000300800 */
[----:B------:R-:W2:Y:S01]  /*19150*/  LDL.LU R75, [R1+0x21c] ;  /* 0x00021c00014b7983 */ /* 0x000ea20000300800 */
[----:B------:R-:W-:-:S03]  /*19160*/  SHF.R.S32.HI R15, RZ, 0x6, R190 ;  /* 0x00000006ff0f7819 */ /* 0x000fc600000114be */
        /* <DEDUP_REMOVED lines=19> */
[----:B------:R-:W2:Y:S02]  /*192a0*/  LDL.LU R45, [R1+0x2d4] ;  /* 0x0002d400012d7983 */ /* 0x000ea40000300800 */
[----:B------:R-:W-:Y:S01]  /*192b0*/  IMAD.X R7, R196, 0x1, R2, P1 ;  /* 0x00000001c4077824 */ /* 0x000fe200008e0602 */
[----:B------:R-:W-:Y:S01]  /*192c0*/  SGXT R15, R15, 0x1 ;  /* 0x000000010f0f781a */ /* 0x000fe20000000200 */
[----:B------:R-:W2:Y:S04]  /*192d0*/  LDL.LU R32, [R1+0x2b0] ;  /* 0x0002b00001207983 */ /* 0x000ea80000300800 */
[----:B------:R1:W-:Y:S01]  /*192e0*/  LDGSTS.E [R3+0x4200], [R6.64], P0 ;  /* 0x0420000006037fae */ /* 0x0003e2000812184c */
[----:B------:R-:W-:-:S03]  /*192f0*/  LOP3.LUT R11, R11, 0x110, R15, 0x78, !PT ;  /* 0x000001100b0b7812 */ /* 0x000fc600078e780f */
[----:B------:R-:W2:Y:S01]  /*19300*/  LDL.LU R29, [R1+0x2f4] ;  /* 0x0002f400011d7983 */ /* 0x000ea20000300800 */
[----:B-1----:R-:W-:-:S03]  /*19310*/  IADD3 R6, P1, R0, R89, RZ ;  /* 0x0000005900067210 */ /* 0x002fc60007f3e0ff */
[----:B------:R-:W2:Y:S02]  /*19320*/  LDL.LU R24, [R1+0x2d0] ;  /* 0x0002d00001187983 */ /* 0x000ea40000300800 */
[----:B------:R-:W-:Y:S01]  /*19330*/  IMAD.X R7, R118, 0x1, R2, P1 ;  /* 0x0000000176077824 */ /* 0x000fe200008e0602 */
[----:B------:R-:W-:Y:S01]  /*19340*/  LOP3.LUT R11, R11, 0x40, RZ, 0x3c, !PT ;  /* 0x000000400b0b7812 */ /* 0x000fe200078e3cff */
[----:B------:R-:W2:Y:S04]  /*19350*/  LDL.LU R21, [R1+0x314] ;  /* 0x0003140001157983 */ /* 0x000ea80000300800 */
[----:B------:R1:W-:Y:S01]  /*19360*/  LDGSTS.E [R3+0x4a00], [R6.64], P0 ;  /* 0x04a0000006037fae */ /* 0x0003e2000812184c */
[----:B------:R-:W-:Y:S01]  /*19370*/  SHF.R.S32.HI R26, RZ, 0x6, R189 ;  /* 0x00000006ff1a7819 */ /* 0x000fe200000114bd */
[----:B------:R-:W-:-:S02]  /*19380*/  IMAD.SHL.U32 R15, R38, 0x4, RZ ;  /* 0x00000004260f7824 */ /* 0x000fc400078e00ff */
[----:B------:R-:W2:Y:S01]  /*19390*/  LDL.LU R16, [R1+0x2f0] ;  /* 0x0002f00001107983 */ /* 0x000ea20000300800 */
        /* <DEDUP_REMOVED lines=34> */
[----:B----4-:R-:W-:-:S05]  /*195c0*/  IMAD.X R7, R162, 0x1, R2, P1 ;  /* 0x00000001a2077824 */ /* 0x010fca00008e0602 */
        /* <DEDUP_REMOVED lines=31> */
[----:B-1----:R-:W-:Y:S01]  /*197c0*/  IADD3 R6, P1, R0, R19, RZ ;  /* 0x0000001300067210 */ /* 0x002fe20007f3e0ff */
[----:B------:R-:W-:-:S04]  /*197d0*/  IMAD.U32 R3, RZ, RZ, UR8 ;  /* 0x00000008ff037e24 */ /* 0x000fc8000f8e00ff */
[----:B------:R-:W-:Y:S02]  /*197e0*/  IMAD R3, R3, 0x10000, R11 ;  /* 0x0001000003037824 */ /* 0x000fe400078e020b */
[----:B--2---:R-:W-:Y:S01]  /*197f0*/  IMAD.X R7, R10, 0x1, R2, P1 ;  /* 0x000000010a077824 */ /* 0x004fe200008e0602 */
        /* <DEDUP_REMOVED lines=90> */
[----:B------:R-:W-:Y:S01]  /*19da0*/  IMAD.X R7, R211, 0x1, R2, P1 ;  /* 0x00000001d3077824 */ /* 0x000fe200008e0602 */
[----:B------:R-:W-:-:S04]  /*19db0*/  SGXT R26, R26, 0x1 ;  /* 0x000000011a1a781a */ /* 0x000fc80000000200 */
[----:B------:R1:W-:Y:S01]  /*19dc0*/  LDGSTS.E [R3+0xf400], [R6.64], P0 ;  /* 0x0f40000006037fae */ /* 0x0003e2000812184c */
[----:B------:R-:W-:-:S03]  /*19dd0*/  LOP3.LUT R15, R15, 0x110, R26, 0x78, !PT ;  /* 0x000001100f0f7812 */ /* 0x000fc600078e781a */
[----:B------:R-:W3:Y:S01]  /*19de0*/  LDL.LU R26, [R1+0x14] ;  /* 0x00001400011a7983 */ /* 0x000ee20000300800 */
[----:B-1----:R-:W-:-:S03]  /*19df0*/  IADD3 R6, P1, R0, R204, RZ ;  /* 0x000000cc00067210 */ /* 0x002fc60007f3e0ff */
[----:B------:R-:W4:Y:S02]  /*19e00*/  LDL.LU R31, [R1+0x34] ;  /* 0x00003400011f7983 */ /* 0x000f240000300800 */
[----:B------:R-:W-:Y:S01]  /*19e10*/  IMAD.X R7, R203, 0x1, R2, P1 ;  /* 0x00000001cb077824 */ /* 0x000fe200008e0602 */
[----:B------:R-:W-:-:S04]  /*19e20*/  LOP3.LUT R15, R15, 0x60, RZ, 0x3c, !PT ;  /* 0x000000600f0f7812 */ /* 0x000fc800078e3cff */
[----:B------:R1:W-:Y:S02]  /*19e30*/  LDGSTS.E [R3+0xfc00], [R6.64], P0 ;  /* 0x0fc0000006037fae */ /* 0x0003e4000812184c */
[----:B-1----:R-:W-:-:S04]  /*19e40*/  IMAD.U32 R3, RZ, RZ, UR8 ;  /* 0x00000008ff037e24 */ /* 0x002fc8000f8e00ff */
[----:B------:R-:W-:Y:S02]  /*19e50*/  IMAD R3, R3, 0x10000, R15 ;  /* 0x0001000003037824 */ /* 0x000fe400078e020f */
        /* <DEDUP_REMOVED lines=36> */
[----:B------:R-:W4:Y:S04]  /*1a0a0*/  LDL.LU R184, [R1+0x250] ;  /* 0x0002500001b87983 */ /* 0x000f280000300800 */
[----:B------:R-:W4:Y:S01]  /*1a0b0*/  LDL.LU R176, [R1+0x270] ;  /* 0x0002700001b07983 */ /* 0x000f220000300800 */
[----:B------:R-:W-:-:S05]  /*1a0c0*/  IADD3 R6, P1, R0, R21, RZ ;  /* 0x0000001500067210 */ /* 0x000fca0007f3e0ff */
        /* <DEDUP_REMOVED lines=95> */
[----:B------:R-:W-:Y:S02]  /*1a6c0*/  IADD3 R212, P6, R212, UR11, RZ ;  /* 0x0000000bd4d47c10 */ /* 0x000fe4000ffde0ff */
[----:B------:R-:W-:Y:S01]  /*1a6d0*/  IADD3 R202, P4, R202, UR11, RZ ;  /* 0x0000000bcaca7c10 */ /* 0x000fe2000ff9e0ff */
[----:B------:R-:W-:Y:S01]  /*1a6e0*/  UIADD3 UR4, UR4, 0x1, URZ ;  /* 0x0000000104047890 */ /* 0x000fe2000fffe03f */
[----:B-1----:R-:W-:Y:S01]  /*1a6f0*/  IMAD.U32 R3, RZ, RZ, UR5 ;  /* 0x00000005ff037e24 */ /* 0x002fe2000f8e00ff */
[----:B------:R-:W-:Y:S01]  /*1a700*/  IADD3 R214, P5, R214, UR11, RZ ;  /* 0x0000000bd6d67c10 */ /* 0x000fe2000ffbe0ff */
[----:B------:R-:W-:Y:S01]  /*1a710*/  UIADD3 UR7, UR7, -0x40, URZ ;  /* 0xffffffc007077890 */ /* 0x000fe2000fffe03f */
[----:B------:R-:W-:Y:S01]  /*1a720*/  IADD3 R204, P3, R204, UR11, RZ ;  /* 0x0000000bcccc7c10 */ /* 0x000fe2000ff7e0ff */
[----:B------:R-:W0:Y:S01]  /*1a730*/  LDGDEPBAR ;  /* 0x00000000000079af */ /* 0x000e220000000000 */
[----:B------:R-:W-:-:S05]  /*1a740*/  LEA R6, P0, R3, R4, 0x2 ;  /* 0x0000000403067211 */ /* 0x000fca00078010ff */
[----:B------:R-:W-:Y:S04]  /*1a750*/  STL [R1+0x334], R6 ;  /* 0x0003340601007387 */ /* 0x000fe80000100800 */
[----:B------:R-:W2:Y:S01]  /*1a760*/  LDL.LU R7, [R1+0x2c] ;  /* 0x00002c0001077983 */ /* 0x000ea20000300800 */
[----:B------:R-:W-:Y:S02]  /*1a770*/  IADD3.X R211, R211, UR10, RZ, P6, !PT ;  /* 0x0000000ad3d37c10 */ /* 0x000fe4000b7fe4ff */
[----:B------:R-:W-:Y:S02]  /*1a780*/  IADD3 R226, P6, R226, UR11, RZ ;  /* 0x0000000be2e27c10 */ /* 0x000fe4000ffde0ff */
[----:B------:R-:W-:Y:S02]  /*1a790*/  IADD3 R206, P2, R206, UR11, RZ ;  /* 0x0000000bcece7c10 */ /* 0x000fe4000ff5e0ff */
[----:B------:R-:W-:-:S02]  /*1a7a0*/  IADD3.X R201, R201, UR10, RZ, P4, !PT ;  /* 0x0000000ac9c97c10 */ /* 0x000fc4000a7fe4ff */
[----:B------:R-:W-:Y:S02]  /*1a7b0*/  IADD3.X R213, R213, UR10, RZ, P5, !PT ;  /* 0x0000000ad5d57c10 */ /* 0x000fe4000affe4ff */
[----:B------:R-:W-:Y:S02]  /*1a7c0*/  IADD3.X R3, R5, UR9, RZ, P0, !PT ;  /* 0x0000000905037c10 */ /* 0x000fe400087fe4ff */
[----:B------:R-:W-:Y:S02]  /*1a7d0*/  IADD3 R216, P4, R216, UR11, RZ ;  /* 0x0000000bd8d87c10 */ /* 0x000fe4000ff9e0ff */
[----:B------:R-:W-:Y:S02]  /*1a7e0*/  IADD3 R228, P5, R228, UR11, RZ ;  /* 0x0000000be4e47c10 */ /* 0x000fe4000ffbe0ff */
[----:B------:R-:W-:Y:S02]  /*1a7f0*/  IADD3 R210, P0, R210, UR11, RZ ;  /* 0x0000000bd2d27c10 */ /* 0x000fe4000ff1e0ff */
[----:B------:R-:W-:-:S02]  /*1a800*/  IADD3.X R203, R203, UR10, RZ, P3, !PT ;  /* 0x0000000acbcb7c10 */ /* 0x000fc40009ffe4ff */
[----:B------:R-:W-:Y:S02]  /*1a810*/  IADD3 R208, P1, R208, UR11, RZ ;  /* 0x0000000bd0d07c10 */ /* 0x000fe4000ff3e0ff */
[----:B------:R-:W-:Y:S02]  /*1a820*/  IADD3 R218, P3, R218, UR11, RZ ;  /* 0x0000000bdada7c10 */ /* 0x000fe4000ff7e0ff */
[----:B------:R-:W-:Y:S02]  /*1a830*/  IADD3.X R225, R225, UR10, RZ, P6, !PT ;  /* 0x0000000ae1e17c10 */ /* 0x000fe4000b7fe4ff */
[----:B------:R-:W-:Y:S02]  /*1a840*/  IADD3.X R205, R205, UR10, RZ, P2, !PT ;  /* 0x0000000acdcd7c10 */ /* 0x000fe400097fe4ff */
[----:B------:R-:W-:Y:S02]  /*1a850*/  IADD3 R240, P6, R240, UR11, RZ ;  /* 0x0000000bf0f07c10 */ /* 0x000fe4000ffde0ff */
[----:B------:R-:W-:-:S02]  /*1a860*/  IADD3 R220, P2, R220, UR11, RZ ;  /* 0x0000000bdcdc7c10 */ /* 0x000fc4000ff5e0ff */
[----:B------:R-:W-:Y:S02]  /*1a870*/  IADD3.X R215, R215, UR10, RZ, P4, !PT ;  /* 0x0000000ad7d77c10 */ /* 0x000fe4000a7fe4ff */
[----:B------:R-:W-:Y:S02]  /*1a880*/  IADD3.X R227, R227, UR10, RZ, P5, !PT ;  /* 0x0000000ae3e37c10 */ /* 0x000fe4000affe4ff */
[----:B------:R-:W-:Y:S02]  /*1a890*/  IADD3.X R209, R209, UR10, RZ, P0, !PT ;  /* 0x0000000ad1d17c10 */ /* 0x000fe400087fe4ff */
[----:B------:R-:W-:Y:S02]  /*1a8a0*/  IADD3 R230, P4, R230, UR11, RZ ;  /* 0x0000000be6e67c10 */ /* 0x000fe4000ff9e0ff */
[----:B------:R-:W-:Y:S02]  /*1a8b0*/  IADD3 R242, P5, R242, UR11, RZ ;  /* 0x0000000bf2f27c10 */ /* 0x000fe4000ffbe0ff */
[----:B------:R-:W-:-:S02]  /*1a8c0*/  IADD3.X R207, R207, UR10, RZ, P1, !PT ;  /* 0x0000000acfcf7c10 */ /* 0x000fc40008ffe4ff */
[----:B------:R-:W-:Y:S02]  /*1a8d0*/  IADD3 R224, P0, R224, UR11, RZ ;  /* 0x0000000be0e07c10 */ /* 0x000fe4000ff1e0ff */
[----:B------:R-:W-:Y:S02]  /*1a8e0*/  IADD3.X R217, R217, UR10, RZ, P3, !PT ;  /* 0x0000000ad9d97c10 */ /* 0x000fe40009ffe4ff */
[----:B------:R-:W-:Y:S02]  /*1a8f0*/  IADD3 R222, P1, R222, UR11, RZ ;  /* 0x0000000bdede7c10 */ /* 0x000fe4000ff3e0ff */
[----:B------:R-:W-:Y:S02]  /*1a900*/  IADD3 R232, P3, R232, UR11, RZ ;  /* 0x0000000be8e87c10 */ /* 0x000fe4000ff7e0ff */
[----:B------:R-:W-:Y:S02]  /*1a910*/  IADD3.X R239, R239, UR10, RZ, P6, !PT ;  /* 0x0000000aefef7c10 */ /* 0x000fe4000b7fe4ff */
[----:B------:R-:W-:-:S02]  /*1a920*/  IADD3.X R219, R219, UR10, RZ, P2, !PT ;  /* 0x0000000adbdb7c10 */ /* 0x000fc400097fe4ff */
[----:B------:R-:W-:Y:S02]  /*1a930*/  IADD3 R34, P6, R34, UR11, RZ ;  /* 0x0000000b22227c10 */ /* 0x000fe4000ffde0ff */
[----:B------:R-:W-:Y:S02]  /*1a940*/  IADD3 R234, P2, R234, UR11, RZ ;  /* 0x0000000beaea7c10 */ /* 0x000fe4000ff5e0ff */
[----:B------:R-:W-:Y:S02]  /*1a950*/  IADD3.X R229, R229, UR10, RZ, P4, !PT ;  /* 0x0000000ae5e57c10 */ /* 0x000fe4000a7fe4ff */
[----:B------:R-:W-:Y:S02]  /*1a960*/  IADD3.X R241, R241, UR10, RZ, P5, !PT ;  /* 0x0000000af1f17c10 */ /* 0x000fe4000affe4ff */
[----:B------:R-:W-:Y:S02]  /*1a970*/  IADD3.X R223, R223, UR10, RZ, P0, !PT ;  /* 0x0000000adfdf7c10 */ /* 0x000fe400087fe4ff */
[----:B------:R-:W-:-:S02]  /*1a980*/  IADD3 R244, P4, R244, UR11, RZ ;  /* 0x0000000bf4f47c10 */ /* 0x000fc4000ff9e0ff */
[----:B------:R-:W-:Y:S01]  /*1a990*/  IADD3 R147, P5, R147, UR11, RZ ;  /* 0x0000000b93937c10 */ /* 0x000fe2000ffbe0ff */
[----:B------:R-:W-:Y:S01]  /*1a9a0*/  STL [R1+0x330], R3 ;  /* 0x0003300301007387 */ /* 0x000fe20000100800 */
[----:B------:R-:W-:Y:S02]  /*1a9b0*/  IADD3.X R221, R221, UR10, RZ, P1, !PT ;  /* 0x0000000adddd7c10 */ /* 0x000fe40008ffe4ff */
[----:B------:R-:W-:Y:S02]  /*1a9c0*/  IADD3 R238, P0, R238, UR11, RZ ;  /* 0x0000000beeee7c10 */ /* 0x000fe4000ff1e0ff */
[----:B------:R-:W-:Y:S01]  /*1a9d0*/  IADD3.X R231, R231, UR10, RZ, P3, !PT ;  /* 0x0000000ae7e77c10 */ /* 0x000fe20009ffe4ff */
[----:B------:R1:W-:Y:S01]  /*1a9e0*/  STL [R1+0x4], R34 ;  /* 0x0000042201007387 */ /* 0x0003e20000100800 */
[----:B------:R-:W-:Y:S02]  /*1a9f0*/  IADD3 R236, P1, R236, UR11, RZ ;  /* 0x0000000becec7c10 */ /* 0x000fe4000ff3e0ff */
[----:B------:R-:W-:-:S02]  /*1aa00*/  IADD3 R246, P3, R246, UR11, RZ ;  /* 0x0000000bf6f67c10 */ /* 0x000fc4000ff7e0ff */
[----:B------:R-:W-:Y:S02]  /*1aa10*/  IADD3.X R233, R233, UR10, RZ, P2, !PT ;  /* 0x0000000ae9e97c10 */ /* 0x000fe400097fe4ff */
[----:B------:R-:W-:Y:S02]  /*1aa20*/  IADD3 R248, P2, R248, UR11, RZ ;  /* 0x0000000bf8f87c10 */ /* 0x000fe4000ff5e0ff */
[----:B------:R-:W-:Y:S01]  /*1aa30*/  IADD3.X R243, R243, UR10, RZ, P4, !PT ;  /* 0x0000000af3f37c10 */ /* 0x000fe2000a7fe4ff */
[----:B-1----:R-:W3:Y:S01]  /*1aa40*/  LDL.LU R34, [R1+0x8b0] ;  /* 0x0008b00001227983 */ /* 0x002ee20000300800 */
[----:B------:R-:W-:Y:S02]  /*1aa50*/  IADD3.X R237, R237, UR10, RZ, P0, !PT ;  /* 0x0000000aeded7c10 */ /* 0x000fe400087fe4ff */
[----:B------:R-:W-:Y:S01]  /*1aa60*/  IADD3 R26, P4, R26, UR11, RZ ;  /* 0x0000000b1a1a7c10 */ /* 0x000fe2000ff9e0ff */
[----:B------:R1:W-:Y:S01]  /*1aa70*/  STL [R1+0xc], R147 ;  /* 0x00000c9301007387 */ /* 0x0003e20000100800 */
[----:B------:R-:W-:-:S02]  /*1aa80*/  IADD3.X R235, R235, UR10, RZ, P1, !PT ;  /* 0x0000000aebeb7c10 */ /* 0x000fc40008ffe4ff */
[----:B------:R-:W-:Y:S02]  /*1aa90*/  IADD3 R252, P0, R252, UR11, RZ ;  /* 0x0000000bfcfc7c10 */ /* 0x000fe4000ff1e0ff */
[----:B------:R-:W-:Y:S02]  /*1aaa0*/  IADD3.X R245, R245, UR10, RZ, P3, !PT ;  /* 0x0000000af5f57c10 */ /* 0x000fe40009ffe4ff */
[----:B------:R-:W-:Y:S02]  /*1aab0*/  IADD3 R250, P1, R250, UR11, RZ ;  /* 0x0000000bfafa7c10 */ /* 0x000fe4000ff3e0ff */
[----:B------:R-:W-:Y:S01]  /*1aac0*/  IADD3 R47, P3, R47, UR11, RZ ;  /* 0x0000000b2f2f7c10 */ /* 0x000fe2000ff7e0ff */
[----:B-1----:R-:W4:Y:S01]  /*1aad0*/  LDL.LU R147, [R1+0x8ac] ;  /* 0x0008ac0001937983 */ /* 0x002f220000300800 */
[----:B------:R-:W-:Y:S02]  /*1aae0*/  IADD3.X R247, R247, UR10, RZ, P2, !PT ;  /* 0x0000000af7f77c10 */ /* 0x000fe400097fe4ff */
[----:B------:R-:W-:Y:S01]  /*1aaf0*/  IADD3 R18, P2, R18, UR11, RZ ;  /* 0x0000000b12127c10 */ /* 0x000fe2000ff5e0ff */
[----:B------:R1:W-:Y:S01]  /*1ab00*/  STL [R1+0x14], R26 ;  /* 0x0000141a01007387 */ /* 0x0003e20000100800 */
[----:B------:R-:W-:-:S02]  /*1ab10*/  IADD3.X R251, R251, UR10, RZ, P0, !PT ;  /* 0x0000000afbfb7c10 */ /* 0x000fc400087fe4ff */
[----:B------:R-:W-:Y:S02]  /*1ab20*/  IADD3.X R249, R249, UR10, RZ, P1, !PT ;  /* 0x0000000af9f97c10 */ /* 0x000fe40008ffe4ff */
[----:B------:R-:W-:Y:S02]  /*1ab30*/  IADD3 R31, P0, R31, UR11, RZ ;  /* 0x0000000b1f1f7c10 */ /* 0x000fe4000ff1e0ff */
[----:B------:R-:W-:Y:S01]  /*1ab40*/  IADD3.X R12, R12, UR10, RZ, P6, !PT ;  /* 0x0000000a0c0c7c10 */ /* 0x000fe2000b7fe4ff */
[----:B-1----:R-:W3:Y:S04]  /*1ab50*/  LDL.LU R26, [R1+0x8a8] ;  /* 0x0008a800011a7983 */ /* 0x002ee80000300800 */
[----:B------:R1:W-:Y:S01]  /*1ab60*/  STL [R1+0x1c], R47 ;  /* 0x00001c2f01007387 */ /* 0x0003e20000100800 */
[----:B------:R-:W-:-:S02]  /*1ab70*/  IADD3 R23, P6, R23, UR11, RZ ;  /* 0x0000000b17177c10 */ /* 0x000fc4000ffde0ff */
[----:B------:R-:W-:Y:S01]  /*1ab80*/  IADD3.X R197, R197, UR10, RZ, P5, !PT ;  /* 0x0000000ac5c57c10 */ /* 0x000fe2000affe4ff */
[----:B-1----:R-:W3:Y:S04]  /*1ab90*/  LDL.LU R47, [R1+0x8a4] ;  /* 0x0008a400012f7983 */ /* 0x002ee80000300800 */
[----:B------:R1:W-:Y:S01]  /*1aba0*/  STL [R1+0x24], R18 ;  /* 0x0000241201007387 */ /* 0x0003e20000100800 */
[----:B------:R-:W-:Y:S02]  /*1abb0*/  IADD3 R8, P5, R8, UR11, RZ ;  /* 0x0000000b08087c10 */ /* 0x000fe4000ffbe0ff */
[----:B------:R-:W-:Y:S01]  /*1abc0*/  IADD3.X R15, R15, UR10, RZ, P4, !PT ;  /* 0x0000000a0f0f7c10 */ /* 0x000fe2000a7fe4ff */
[----:B-1----:R-:W3:Y:S04]  /*1abd0*/  LDL.LU R18, [R1+0x8a0] ;  /* 0x0008a00001127983 */ /* 0x002ee80000300800 */
[----:B------:R1:W-:Y:S01]  /*1abe0*/  STL [R1+0x34], R31 ;  /* 0x0000341f01007387 */ /* 0x0003e20000100800 */
[----:B------:R-:W-:-:S02]  /*1abf0*/  IADD3 R200, P4, R200, UR11, RZ ;  /* 0x0000000bc8c87c10 */ /* 0x000fc4000ff9e0ff */
[----:B------:R-:W-:Y:S02]  /*1ac00*/  IADD3.X R124, R124, UR10, RZ, P3, !PT ;  /* 0x0000000a7c7c7c10 */ /* 0x000fe40009ffe4ff */
[----:B------:R-:W-:Y:S02]  /*1ac10*/  IADD3 R125, P3, R125, UR11, RZ ;  /* 0x0000000b7d7d7c10 */ /* 0x000fe4000ff7e0ff */
[----:B------:R-:W-:Y:S02]  /*1ac20*/  IADD3.X R126, R126, UR10, RZ, P2, !PT ;  /* 0x0000000a7e7e7c10 */ /* 0x000fe400097fe4ff */
[----:B------:R-:W-:Y:S02]  /*1ac30*/  IADD3 R127, P2, R127, UR11, RZ ;  /* 0x0000000b7f7f7c10 */ /* 0x000fe4000ff5e0ff */
[----:B------:R-:W-:Y:S02]  /*1ac40*/  IADD3.X R134, R134, UR10, RZ, P0, !PT ;  /* 0x0000000a86867c10 */ /* 0x000fe400087fe4ff */
        /* <DEDUP_REMOVED lines=27> */
[----:B--2---:R-:W-:-:S05]  /*1ae00*/  IADD3 R7, P1, R7, UR11, RZ ;  /* 0x0000000b07077c10 */ /* 0x004fca000ff3e0ff */
[----:B------:R-:W-:Y:S04]  /*1ae10*/  STL [R1+0x2c], R7 ;  /* 0x00002c0701007387 */ /* 0x000fe80000100800 */
[----:B-1----:R-:W2:Y:S04]  /*1ae20*/  LDL.LU R31, [R1+0x89c] ;  /* 0x00089c00011f7983 */ /* 0x002ea80000300800 */
[----:B------:R1:W-:Y:S04]  /*1ae30*/  STL [R1], R12 ;  /* 0x0000000c01007387 */ /* 0x0003e80000100800 */
[----:B-1----:R-:W2:Y:S04]  /*1ae40*/  LDL.LU R12, [R1+0x898] ;  /* 0x00089800010c7983 */ /* 0x002ea80000300800 */
[----:B------:R1:W-:Y:S04]  /*1ae50*/  STL [R1+0x3c], R23 ;  /* 0x00003c1701007387 */ /* 0x0003e80000100800 */
[----:B-1----:R-:W2:Y:S04]  /*1ae60*/  LDL.LU R23, [R1+0x894] ;  /* 0x0008940001177983 */ /* 0x002ea80000300800 */
[----:B------:R1:W-:Y:S04]  /*1ae70*/  STL [R1+0x8], R197 ;  /* 0x000008c501007387 */ /* 0x0003e80000100800 */
[----:B-1----:R1:W5:Y:S04]  /*1ae80*/  LDL.LU R197, [R1+0x890] ;  /* 0x0008900001c57983 */ /* 0x0023680000300800 */
[----:B------:R1:W-:Y:S01]  /*1ae90*/  STL [R1+0x44], R8 ;  /* 0x0000440801007387 */ /* 0x0003e20000100800 */
[----:B------:R-:W-:-:S03]  /*1aea0*/  IADD3.X R132, R132, UR10, RZ, P1, !PT ;  /* 0x0000000a84847c10 */ /* 0x000fc60008ffe4ff */
[----:B-1----:R-:W2:Y:S04]  /*1aeb0*/  LDL.LU R8, [R1+0x88c] ;  /* 0x00088c0001087983 */ /* 0x002ea80000300800 */
[----:B------:R1:W-:Y:S01]  /*1aec0*/  STL [R1+0x10], R15 ;  /* 0x0000100f01007387 */ /* 0x0003e20000100800 */
[----:B------:R-:W-:-:S03]  /*1aed0*/  IADD3 R133, P1, R133, UR11, RZ ;  /* 0x0000000b85857c10 */ /* 0x000fc6000ff3e0ff */
[----:B-1----:R-:W2:Y:S04]  /*1aee0*/  LDL.LU R15, [R1+0x888] ;  /* 0x00088800010f7983 */ /* 0x002ea80000300800 */
[----:B------:R1:W-:Y:S04]  /*1aef0*/  STL [R1+0x4c], R200 ;  /* 0x00004cc801007387 */ /* 0x0003e80000100800 */
[----:B-1----:R1:W5:Y:S04]  /*1af00*/  LDL.LU R200, [R1+0x884] ;  /* 0x0008840001c87983 */ /* 0x0023680000300800 */
        /* <DEDUP_REMOVED lines=22> */
[----:B------:R1:W-:Y:S01]  /*1b070*/  STL [R1+0x7c], R139 ;  /* 0x00007c8b01007387 */ /* 0x0003e20000100800 */
[----:B------:R-:W-:-:S03]  /*1b080*/  IADD3.X R86, R86, UR10, RZ, P1, !PT ;  /* 0x0000000a56567c10 */ /* 0x000fc60008ffe4ff */
[----:B-1----:R1:W5:Y:S04]  /*1b090*/  LDL.LU R139, [R1+0x854] ;  /* 0x00085400018b7983 */ /* 0x0023680000300800 */
[----:B------:R1:W-:Y:S01]  /*1b0a0*/  STL [R1+0x48], R100 ;  /* 0x0000486401007387 */ /* 0x0003e20000100800 */
[----:B------:R-:W-:-:S03]  /*1b0b0*/  IADD3 R87, P1, R87, UR11, RZ ;  /* 0x0000000b57577c10 */ /* 0x000fc6000ff3e0ff */
        /* <DEDUP_REMOVED lines=319> */
[----:B------:R-:W-:Y:S02]  /*1c4b0*/  IADD3 R195, P1, R195, UR11, RZ ;  /* 0x0000000bc3c37c10 */ /* 0x000fe4000ff3e0ff */
[----:B------:R-:W-:Y:S01]  /*1c4c0*/  IADD3.X R194, R194, UR10, RZ, P0, !PT ;  /* 0x0000000ac2c27c10 */ /* 0x000fe200087fe4ff */
[----:B-1----:R1:W5:Y:S04]  /*1c4d0*/  LDL.LU R120, [R1+0x690] ;  /* 0x0006900001787983 */ /* 0x0023680000300800 */
[----:B------:R1:W-:Y:S01]  /*1c4e0*/  STL [R1+0x244], R121 ;  /* 0x0002447901007387 */ /* 0x0003e20000100800 */
[----:B------:R-:W-:-:S02]  /*1c4f0*/  IADD3 R193, P0, R193, UR11, RZ ;  /* 0x0000000bc1c17c10 */ /* 0x000fc4000ff1e0ff */
[----:B------:R-:W-:Y:S01]  /*1c500*/  IADD3.X R192, R192, UR10, RZ, P6, !PT ;  /* 0x0000000ac0c07c10 */ /* 0x000fe2000b7fe4ff */
        /* <DEDUP_REMOVED lines=13> */
[----:B------:R-:W-:Y:S04]  /*1c5e0*/  STL [R1+0x254], R199 ;  /* 0x000254c701007387 */ /* 0x000fe80000100800 */
[----:B------:R-:W-:Y:S04]  /*1c5f0*/  STL [R1+0x220], R196 ;  /* 0x000220c401007387 */ /* 0x000fe80000100800 */
[----:B------:R-:W-:Y:S04]  /*1c600*/  STL [R1+0x25c], R195 ;  /* 0x00025cc301007387 */ /* 0x000fe80000100800 */
[----:B------:R-:W-:Y:S01]  /*1c610*/  STL [R1+0x228], R194 ;  /* 0x000228c201007387 */ /* 0x000fe20000100800 */
[----:B------:R-:W-:-:S03]  /*1c620*/  IADD3 R185, P3, R185, UR11, RZ ;  /* 0x0000000bb9b97c10 */ /* 0x000fc6000ff7e0ff */
[----:B------:R-:W-:Y:S01]  /*1c630*/  STL [R1+0x264], R193 ;  /* 0x000264c101007387 */ /* 0x000fe20000100800 */
[----:B------:R-:W-:-:S03]  /*1c640*/  IADD3.X R184, R184, UR10, RZ, P2, !PT ;  /* 0x0000000ab8b87c10 */ /* 0x000fc600097fe4ff */
[----:B------:R-:W-:Y:S01]  /*1c650*/  STL [R1+0x230], R192 ;  /* 0x000230c001007387 */ /* 0x000fe20000100800 */
[----:B------:R-:W-:-:S03]  /*1c660*/  IADD3 R183, P2, R183, UR11, RZ ;  /* 0x0000000bb7b77c10 */ /* 0x000fc6000ff5e0ff */
[----:B------:R1:W-:Y:S01]  /*1c670*/  STL [R1+0x26c], R191 ;  /* 0x00026cbf01007387 */ /* 0x0003e20000100800 */
[----:B------:R-:W-:-:S03]  /*1c680*/  IADD3.X R182, R182, UR10, RZ, P1, !PT ;  /* 0x0000000ab6b67c10 */ /* 0x000fc60008ffe4ff */
[----:B------:R1:W-:Y:S01]  /*1c690*/  STL [R1+0x238], R190 ;  /* 0x000238be01007387 */ /* 0x0003e20000100800 */
        /* <DEDUP_REMOVED lines=12> */
[----:B----4-:R-:W-:-:S03]  /*1c760*/  IADD3 R147, P5, R147, UR11, RZ ;  /* 0x0000000b93937c10 */ /* 0x010fc6000ffbe0ff */
        /* <DEDUP_REMOVED lines=15> */
[----:B---3--:R-:W-:-:S03]  /*1c860*/  IADD3 R47, P1, R47, UR11, RZ ;  /* 0x0000000b2f2f7c10 */ /* 0x008fc6000ff3e0ff */
        /* <DEDUP_REMOVED lines=15> */
[----:B--2---:R-:W-:-:S03]  /*1c960*/  IADD3 R31, P4, R31, UR11, RZ ;  /* 0x0000000b1f1f7c10 */ /* 0x004fc6000ff9e0ff */
        /* <DEDUP_REMOVED lines=23> */
[----:B-1----:R-:W-:-:S03]  /*1cae0*/  IMAD.MOV.U32 R191, RZ, RZ, 0x3f ;  /* 0x0000003fffbf7424 */ /* 0x002fc600078e00ff */
        /* <DEDUP_REMOVED lines=11> */
[----:B------:R-:W-:-:S03]  /*1cba0*/  IADD3 R191, R191, c[0x0][0x180], RZ ;  /* 0x00006000bfbf7a10 */ /* 0x000fc60007ffe0ff */
[----:B------:R4:W-:Y:S01]  /*1cbb0*/  STL [R1+0x314], R21 ;  /* 0x0003141501007387 */ /* 0x0009e20000100800 */
[----:B------:R-:W-:-:S03]  /*1cbc0*/  IADD3.X R14, R14, UR10, RZ, P2, !PT ;  /* 0x0000000a0e0e7c10 */ /* 0x000fc600097fe4ff */
[----:B------:R4:W-:Y:S01]  /*1cbd0*/  STL [R1+0x2e0], R20 ;  /* 0x0002e01401007387 */ /* 0x0009e20000100800 */
[----:B------:R-:W-:-:S03]  /*1cbe0*/  IADD3.X R13, R13, UR10, RZ, P1, !PT ;  /* 0x0000000a0d0d7c10 */ /* 0x000fc60008ffe4ff */
[----:B------:R4:W-:Y:S01]  /*1cbf0*/  STL [R1+0x31c], R19 ;  /* 0x00031c1301007387 */ /* 0x0009e20000100800 */
[----:B------:R-:W-:-:S03]  /*1cc00*/  IADD3.X R12, R12, UR10, RZ, P0, !PT ;  /* 0x0000000a0c0c7c10 */ /* 0x000fc600087fe4ff */
[----:B------:R4:W-:Y:S01]  /*1cc10*/  STL [R1+0x2e8], R18 ;  /* 0x0002e81201007387 */ /* 0x0009e20000100800 */
[----:B------:R-:W-:-:S03]  /*1cc20*/  IADD3.X R11, R11, UR10, RZ, P6, !PT ;  /* 0x0000000a0b0b7c10 */ /* 0x000fc6000b7fe4ff */
[----:B------:R4:W-:Y:S01]  /*1cc30*/  STL [R1+0x324], R17 ;  /* 0x0003241101007387 */ /* 0x0009e20000100800 */
[----:B------:R-:W-:Y:S02]  /*1cc40*/  SHF.R.S32.HI R3, RZ, 0x1f, R191 ;  /* 0x0000001fff037819 */ /* 0x000fe400000114bf */
[----:B------:R-:W-:Y:S01]  /*1cc50*/  IADD3.X R8, R8, UR10, RZ, P3, !PT ;  /* 0x0000000a08087c10 */ /* 0x000fe20009ffe4ff */
[----:B------:R-:W1:Y:S01]  /*1cc60*/  S2R R199, SR_TID.X ;  /* 0x0000000000c77919 */ /* 0x000e620000002100 */
[----:B------:R-:W-:-:S03]  /*1cc70*/  IADD3.X R10, R10, UR10, RZ, P5, !PT ;  /* 0x0000000a0a0a7c10 */ /* 0x000fc6000affe4ff */
[----:B------:R4:W-:Y:S01]  /*1cc80*/  STL [R1+0x2f0], R16 ;  /* 0x0002f01001007387 */ /* 0x0009e20000100800 */
[----:B------:R-:W-:-:S03]  /*1cc90*/  IADD3.X R9, R9, UR10, RZ, P4, !PT ;  /* 0x0000000a09097c10 */ /* 0x000fc6000a7fe4ff */
[----:B------:R4:W-:Y:S01]  /*1cca0*/  STL [R1+0x32c], R15 ;  /* 0x00032c0f01007387 */ /* 0x0009e20000100800 */
[----:B------:R-:W-:-:S03]  /*1ccb0*/  LEA.HI R3, R3, R191, RZ, 0x6 ;  /* 0x000000bf03037211 */ /* 0x000fc600078f30ff */
[----:B------:R4:W-:Y:S04]  /*1ccc0*/  STL [R1+0x2f8], R14 ;  /* 0x0002f80e01007387 */ /* 0x0009e80000100800 */
[----:B------:R4:W-:Y:S04]  /*1ccd0*/  STL [R1+0x300], R13 ;  /* 0x0003000d01007387 */ /* 0x0009e80000100800 */
[----:B------:R4:W-:Y:S04]  /*1cce0*/  STL [R1+0x308], R12 ;  /* 0x0003080c01007387 */ /* 0x0009e80000100800 */
[----:B------:R4:W-:Y:S01]  /*1ccf0*/  STL [R1+0x310], R11 ;  /* 0x0003100b01007387 */ /* 0x0009e20000100800 */
[----:B------:R-:W-:-:S03]  /*1cd00*/  SHF.R.S32.HI R3, RZ, 0x6, R3 ;  /* 0x00000006ff037819 */ /* 0x000fc60000011403 */
[----:B------:R4:W-:Y:S04]  /*1cd10*/  STL [R1+0x328], R8 ;  /* 0x0003280801007387 */ /* 0x0009e80000100800 */
[----:B------:R4:W-:Y:S04]  /*1cd20*/  STL [R1+0x318], R10 ;  /* 0x0003180a01007387 */ /* 0x0009e80000100800 */
[----:B------:R4:W-:Y:S01]  /*1cd30*/  STL [R1+0x320], R9 ;  /* 0x0003200901007387 */ /* 0x0009e20000100800 */
[----:B------:R-:W-:Y:S02]  /*1cd40*/  ISETP.NE.U32.AND P2, PT, R3, UR4, PT ;  /* 0x0000000403007c0c */ /* 0x000fe4000bf45070 */
[----:B-1----:R-:W-:-:S04]  /*1cd50*/  SHF.R.U32.HI R199, RZ, 0x6, R199 ;  /* 0x00000006ffc77819 */ /* 0x002fc800000116c7 */
[----:B------:R-:W-:-:S07]  /*1cd60*/  SGXT.U32 R199, R199, 0x1 ;  /* 0x00000001c7c7781a */ /* 0x000fce0000000000 */
[----:B----4-:R-:W-:Y:S01]  /*1cd70*/  @!P2 CALL.REL.NOINC `(.L_x_1) ;  /* 0x000000100000a944 */ /* 0x010fe20003c00000 */
[----:B------:R-:W-:Y:S05]  /*1cd80*/  BRA `(.L_x_2) ;  /* 0xffff723000007947 */ /* 0x000fea000383ffff */
.L_x_1:
[----:B-1----:R-:W2:Y:S01]  /*1cd90*/  LDL.LU R4, [R1+0x3c8] ;  /* 0x0003c80001047983 */ /* 0x002ea20000300800 */
[----:B------:R-:W-:-:S04]  /*1cda0*/  DEPBAR.LE SB0, 0x0 ;  /* 0x000080000000791a */ /* 0x000fc80000000000 */
[----:B------:R-:W1:Y:S01]  /*1cdb0*/  S2R R3, SR_TID.X ;  /* 0x0000000000037919 */ /* 0x000e620000002100 */
[----:B-----5:R-:W-:Y:S02]  /*1cdc0*/  IMAD.MOV.U32 R5, RZ, RZ, R116 ;  /* 0x000000ffff057224 */ /* 0x020fe400078e0074 */
[----:B------:R-:W-:Y:S02]  /*1cdd0*/  IMAD.MOV.U32 R6, RZ, RZ, R112 ;  /* 0x000000ffff067224 */ /* 0x000fe400078e0070 */
[----:B------:R-:W-:Y:S02]  /*1cde0*/  IMAD.MOV.U32 R7, RZ, RZ, R72 ;  /* 0x000000ffff077224 */ /* 0x000fe400078e0048 */
[----:B------:R-:W-:Y:S02]  /*1cdf0*/  IMAD.MOV.U32 R8, RZ, RZ, R122 ;  /* 0x000000ffff087224 */ /* 0x000fe400078e007a */
[----:B------:R-:W-:Y:S02]  /*1ce00*/  IMAD.MOV.U32 R9, RZ, RZ, R118 ;  /* 0x000000ffff097224 */ /* 0x000fe400078e0076 */
[----:B------:R-:W-:-:S02]  /*1ce10*/  IMAD.MOV.U32 R10, RZ, RZ, R114 ;  /* 0x000000ffff0a7224 */ /* 0x000fc400078e0072 */
[----:B------:R-:W-:Y:S02]  /*1ce20*/  IMAD.MOV.U32 R11, RZ, RZ, R74 ;  /* 0x000000ffff0b7224 */ /* 0x000fe400078e004a */
[----:B------:R-:W-:Y:S02]  /*1ce30*/  IMAD.MOV.U32 R12, RZ, RZ, R36 ;  /* 0x000000ffff0c7224 */ /* 0x000fe400078e0024 */
[----:B------:R-:W-:Y:S02]  /*1ce40*/  IMAD.MOV.U32 R13, RZ, RZ, R48 ;  /* 0x000000ffff0d7224 */ /* 0x000fe400078e0030 */
[----:B------:R-:W-:Y:S02]  /*1ce50*/  IMAD.MOV.U32 R14, RZ, RZ, R60 ;  /* 0x000000ffff0e7224 */ /* 0x000fe400078e003c */
[----:B------:R-:W-:Y:S02]  /*1ce60*/  IMAD.MOV.U32 R15, RZ, RZ, R76 ;  /* 0x000000ffff0f7224 */ /* 0x000fe400078e004c */
[----:B------:R-:W-:-:S02]  /*1ce70*/  IMAD.MOV.U32 R19, RZ, RZ, R82 ;  /* 0x000000ffff137224 */ /* 0x000fc400078e0052 */
[C---:B-1----:R-:W-:Y:S02]  /*1ce80*/  IMAD.SHL.U32 R0, R3.reuse, 0x20, RZ ;  /* 0x0000002003007824 */ /* 0x042fe400078e00ff */
[----:B------:R-:W-:Y:S02]  /*1ce90*/  IMAD.SHL.U32 R2, R3, 0x4, RZ ;  /* 0x0000000403027824 */ /* 0x000fe400078e00ff */
[----:B------:R-:W-:Y:S01]  /*1cea0*/  IMAD.MOV.U32 R72, RZ, RZ, R123 ;  /* 0x000000ffff487224 */ /* 0x000fe200078e007b */
[----:B------:R-:W-:Y:S01]  /*1ceb0*/  LOP3.LUT R0, R0, 0x60, RZ, 0xc0, !PT ;  /* 0x0000006000007812 */ /* 0x000fe200078ec0ff */
[----:B------:R-:W-:-:S03]  /*1cec0*/  IMAD.MOV.U32 R74, RZ, RZ, R115 ;  /* 0x000000ffff4a7224 */ /* 0x000fc600078e0073 */
[----:B------:R-:W-:Y:S01]  /*1ced0*/  LOP3.LUT R0, R0, 0x70, R2, 0x78, !PT ;  /* 0x0000007000007812 */ /* 0x000fe200078e7802 */
[----:B------:R-:W-:-:S05]  /*1cee0*/  IMAD.SHL.U32 R2, R3, 0x400, RZ ;  /* 0x0000040003027824 */ /* 0x000fca00078e00ff */
[----:B------:R-:W-:Y:S01]  /*1cef0*/  LOP3.LUT R2, R2, 0x6000, RZ, 0xc0, !PT ;  /* 0x0000600002027812 */ /* 0x000fe200078ec0ff */
[----:B------:R-:W-:Y:S01]  /*1cf00*/  BAR.SYNC.DEFER_BLOCKING 0x0 ;  /* 0x0000000000007b1d */ /* 0x000fe20000010000 */
[----:B------:R-:W-:Y:S02]  /*1cf10*/  IMAD.MOV.U32 R76, RZ, RZ, R39 ;  /* 0x000000ffff4c7224 */ /* 0x000fe400078e0027 */
[----:B------:R-:W-:Y:S02]  /*1cf20*/  IMAD.MOV.U32 R16, RZ, RZ, R42 ;  /* 0x000000ffff107224 */ /* 0x000fe400078e002a */
[----:B------:R-:W-:Y:S02]  /*1cf30*/  IMAD.MOV.U32 R17, RZ, RZ, R54 ;  /* 0x000000ffff117224 */ /* 0x000fe400078e0036 */
[----:B------:R-:W-:Y:S02]  /*1cf40*/  IMAD.MOV.U32 R18, RZ, RZ, R66 ;  /* 0x000000ffff127224 */ /* 0x000fe400078e0042 */
[----:B------:R-:W-:Y:S01]  /*1cf50*/  IMAD.MOV.U32 R82, RZ, RZ, R67 ;  /* 0x000000ffff527224 */ /* 0x000fe200078e0043 */
[----:B--2---:R-:W-:Y:S01]  /*1cf60*/  IADD3 R0, R0, R2, R4 ;  /* 0x0000000200007210 */ /* 0x004fe20007ffe004 */
[----:B------:R-:W-:-:S02]  /*1cf70*/  IMAD.MOV.U32 R4, RZ, RZ, R120 ;  /* 0x000000ffff047224 */ /* 0x000fc400078e0078 */
[C---:B------:R-:W-:Y:S02]  /*1cf80*/  IMAD.SHL.U32 R2, R3.reuse, 0x1000, RZ ;  /* 0x0000100003027824 */ /* 0x040fe400078e00ff */
[----:B------:R-:W-:Y:S01]  /*1cf90*/  STS.128 [R0+0x80], R8 ;  /* 0x0000800800007388 */ /* 0x000fe20000000c00 */
[----:B------:R-:W-:-:S03]  /*1cfa0*/  IMAD.SHL.U32 R3, R3, 0x10, RZ ;  /* 0x0000001003037824 */ /* 0x000fc600078e00ff */
[----:B------:R1:W-:Y:S04]  /*1cfb0*/  STS.128 [R0], R4 ;  /* 0x0000000400007388 */ /* 0x0003e80000000c00 */
[----:B------:R2:W-:Y:S01]  /*1cfc0*/  STS.128 [R0+0x100], R12 ;  /* 0x0001000c00007388 */ /* 0x0005e20000000c00 */
[----:B-1----:R-:W-:Y:S02]  /*1cfd0*/  IMAD.MOV.U32 R4, RZ, RZ, R121 ;  /* 0x000000ffff047224 */ /* 0x002fe400078e0079 */
[----:B------:R-:W-:Y:S02]  /*1cfe0*/  IMAD.MOV.U32 R5, RZ, RZ, R117 ;  /* 0x000000ffff057224 */ /* 0x000fe400078e0075 */
[----:B------:R-:W-:Y:S02]  /*1cff0*/  IMAD.MOV.U32 R6, RZ, RZ, R113 ;  /* 0x000000ffff067224 */ /* 0x000fe400078e0071 */
[----:B------:R-:W-:Y:S01]  /*1d000*/  IMAD.MOV.U32 R7, RZ, RZ, R73 ;  /* 0x000000ffff077224 */ /* 0x000fe200078e0049 */
[----:B------:R-:W3:Y:S01]  /*1d010*/  LDL.LU R113, [R1+0x488] ;  /* 0x0004880001717983 */ /* 0x000ee20000300800 */
[----:B------:R-:W-:-:S02]  /*1d020*/  IMAD.MOV.U32 R8, RZ, RZ, R40 ;  /* 0x000000ffff087224 */ /* 0x000fc400078e0028 */
[----:B------:R-:W-:Y:S01]  /*1d030*/  IMAD.MOV.U32 R9, RZ, RZ, R52 ;  /* 0x000000ffff097224 */ /* 0x000fe200078e0034 */
[----:B------:R1:W-:Y:S01]  /*1d040*/  STS.128 [R0+0x400], R4 ;  /* 0x0004000400007388 */ /* 0x0003e20000000c00 */
[----:B------:R-:W-:Y:S02]  /*1d050*/  IMAD.MOV.U32 R10, RZ, RZ, R64 ;  /* 0x000000ffff0a7224 */ /* 0x000fe400078e0040 */
[----:B------:R-:W-:Y:S01]  /*1d060*/  IMAD.MOV.U32 R11, RZ, RZ, R80 ;  /* 0x000000ffff0b7224 */ /* 0x000fe200078e0050 */
[----:B------:R-:W4:Y:S01]  /*1d070*/  LDL.LU R112, [R1+0x484] ;  /* 0x0004840001707983 */ /* 0x000f220000300800 */
[----:B--2---:R-:W-:Y:S02]  /*1d080*/  IMAD.MOV.U32 R12, RZ, RZ, R41 ;  /* 0x000000ffff0c7224 */ /* 0x004fe400078e0029 */
[----:B------:R-:W-:Y:S02]  /*1d090*/  IMAD.MOV.U32 R13, RZ, RZ, R53 ;  /* 0x000000ffff0d7224 */ /* 0x000fe400078e0035 */
[----:B------:R-:W-:-:S02]  /*1d0a0*/  IMAD.MOV.U32 R14, RZ, RZ, R65 ;  /* 0x000000ffff0e7224 */ /* 0x000fc400078e0041 */
[----:B------:R-:W-:Y:S02]  /*1d0b0*/  IMAD.MOV.U32 R15, RZ, RZ, R81 ;  /* 0x000000ffff0f7224 */ /* 0x000fe400078e0051 */
[----:B------:R-:W-:Y:S02]  /*1d0c0*/  IMAD.MOV.U32 R73, RZ, RZ, R119 ;  /* 0x000000ffff497224 */ /* 0x000fe400078e0077 */
[----:B-1----:R-:W-:Y:S02]  /*1d0d0*/  IMAD.MOV.U32 R4, RZ, RZ, R37 ;  /* 0x000000ffff047224 */ /* 0x002fe400078e0025 */
[----:B------:R-:W-:Y:S02]  /*1d0e0*/  IMAD.MOV.U32 R5, RZ, RZ, R49 ;  /* 0x000000ffff057224 */ /* 0x000fe400078e0031 */
[----:B------:R-:W-:Y:S02]  /*1d0f0*/  IMAD.MOV.U32 R6, RZ, RZ, R61 ;  /* 0x000000ffff067224 */ /* 0x000fe400078e003d */
[----:B------:R-:W-:Y:S01]  /*1d100*/  IMAD.MOV.U32 R7, RZ, RZ, R77 ;  /* 0x000000ffff077224 */ /* 0x000fe200078e004d */
[----:B------:R-:W-:Y:S04]  /*1d110*/  STS.128 [R0+0x200], R8 ;  /* 0x0002000800007388 */ /* 0x000fe80000000c00 */
[----:B------:R1:W-:Y:S04]  /*1d120*/  STS.128 [R0+0x500], R4 ;  /* 0x0005000400007388 */ /* 0x0003e80000000c00 */
[----:B------:R2:W-:Y:S01]  /*1d130*/  STS.128 [R0+0x600], R12 ;  /* 0x0006000c00007388 */ /* 0x0005e20000000c00 */
[----:B------:R-:W-:-:S02]  /*1d140*/  IMAD.MOV.U32 R80, RZ, RZ, R43 ;  /* 0x000000ffff507224 */ /* 0x000fc400078e002b */
[----:B------:R-:W-:Y:S01]  /*1d150*/  IMAD.MOV.U32 R81, RZ, RZ, R55 ;  /* 0x000000ffff517224 */ /* 0x000fe200078e0037 */
[----:B------:R-:W-:Y:S01]  /*1d160*/  STS.128 [R0+0x480], R72 ;  /* 0x0004804800007388 */ /* 0x000fe20000000c00 */
[----:B-1----:R-:W-:Y:S02]  /*1d170*/  IMAD.MOV.U32 R4, RZ, RZ, R38 ;  /* 0x000000ffff047224 */ /* 0x002fe400078e0026 */
[----:B------:R-:W-:Y:S02]  /*1d180*/  IMAD.MOV.U32 R5, RZ, RZ, R50 ;  /* 0x000000ffff057224 */ /* 0x000fe400078e0032 */
[----:B------:R-:W-:Y:S02]  /*1d190*/  IMAD.MOV.U32 R6, RZ, RZ, R62 ;  /* 0x000000ffff067224 */ /* 0x000fe400078e003e */
[----:B------:R-:W-:Y:S02]  /*1d1a0*/  IMAD.MOV.U32 R7, RZ, RZ, R78 ;  /* 0x000000ffff077224 */ /* 0x000fe400078e004e */
[----:B------:R-:W-:-:S02]  /*1d1b0*/  IMAD.MOV.U32 R11, RZ, RZ, R85 ;  /* 0x000000ffff0b7224 */ /* 0x000fc400078e0055 */
[----:B--2---:R-:W-:Y:S01]  /*1d1c0*/  IMAD.MOV.U32 R15, RZ, RZ, R86 ;  /* 0x000000ffff0f7224 */ /* 0x004fe200078e0056 */
[----:B------:R1:W-:Y:S01]  /*1d1d0*/  STS.128 [R0+0x180], R4 ;  /* 0x0001800400007388 */ /* 0x0003e20000000c00 */
[----:B------:R-:W-:Y:S02]  /*1d1e0*/  IMAD.MOV.U32 R85, RZ, RZ, R163 ;  /* 0x000000ffff557224 */ /* 0x000fe400078e00a3 */
[----:B------:R-:W-:Y:S02]  /*1d1f0*/  IMAD.MOV.U32 R86, RZ, RZ, R71 ;  /* 0x000000ffff567224 */ /* 0x000fe400078e0047 */
[----:B-1----:R-:W-:Y:S02]  /*1d200*/  IMAD.MOV.U32 R7, RZ, RZ, R84 ;  /* 0x000000ffff077224 */ /* 0x002fe400078e0054 */
[----:B------:R-:W-:-:S05]  /*1d210*/  IMAD.MOV.U32 R84, RZ, RZ, R143 ;  /* 0x000000ffff547224 */ /* 0x000fca00078e008f */
[----:B------:R1:W-:Y:S04]  /*1d220*/  STS.128 [R0+0x780], R84 ;  /* 0x0007805400007388 */ /* 0x0003e80000000c00 */
[----:B-1----:R-:W2:Y:S01]  /*1d230*/  LDL.LU R86, [R1+0x480] ;  /* 0x0004800001567983 */ /* 0x002ea20000300800 */
        /* <DEDUP_REMOVED lines=10> */
[----:B------:R-:W-:Y:S01]  /*1d2e0*/  IMAD.MOV.U32 R14, RZ, RZ, R70 ;  /* 0x000000ffff0e7224 */ /* 0x000fe200078e0046 */
[----:B------:R-:W-:Y:S04]  /*1d2f0*/  STS.128 [R0+0x580], R76 ;  /* 0x0005804c00007388 */ /* 0x000fe80000000c00 */
[----:B------:R-:W-:Y:S04]  /*1d300*/  STS.128 [R0+0x280], R16 ;  /* 0x0002801000007388 */ /* 0x000fe80000000c00 */
[----:B------:R-:W-:Y:S04]  /*1d310*/  STS.128 [R0+0x680], R80 ;  /* 0x0006805000007388 */ /* 0x000fe80000000c00 */
[----:B------:R-:W-:Y:S04]  /*1d320*/  STS.128 [R0+0x300], R4 ;  /* 0x0003000400007388 */ /* 0x000fe80000000c00 */
[----:B------:R-:W-:Y:S04]  /*1d330*/  STS.128 [R0+0x700], R8 ;  /* 0x0007000800007388 */ /* 0x000fe80000000c00 */
[----:B------:R-:W-:Y:S01]  /*1d340*/  STS.128 [R0+0x380], R12 ;  /* 0x0003800c00007388 */ /* 0x000fe20000000c00 */
[----:B------:R-:W-:-:S04]  /*1d350*/  LOP3.LUT R3, R3, 0x7f0, RZ, 0xc0, !PT ;  /* 0x000007f003037812 */ /* 0x000fc800078ec0ff */
[----:B------:R-:W-:Y:S01]  /*1d360*/  LOP3.LUT R2, R3, 0x6000, R2, 0xf8, !PT ;  /* 0x0000600003027812 */ /* 0x000fe200078ef802 */
[----:B------:R-:W-:Y:S03]  /*1d370*/  BAR.SYNC.DEFER_BLOCKING 0x0 ;  /* 0x0000000000007b1d */ /* 0x000fe60000010000 */
[C---:B------:R-:W-:Y:S02]  /*1d380*/  LOP3.LUT R3, R2.reuse, 0x20, RZ, 0x3c, !PT ;  /* 0x0000002002037812 */ /* 0x040fe400078e3cff */
[C---:B------:R-:W-:Y:S02]  /*1d390*/  LOP3.LUT R84, R2.reuse, 0x40, RZ, 0x3c, !PT ;  /* 0x0000004002547812 */ /* 0x040fe400078e3cff */
[----:B------:R-:W-:Y:S01]  /*1d3a0*/  LOP3.LUT R85, R2, 0x60, RZ, 0x3c, !PT ;  /* 0x0000006002557812 */ /* 0x000fe200078e3cff */
[----:B------:R-:W1:Y:S04]  /*1d3b0*/  LDS.128 R64, [R2] ;  /* 0x0000000002407984 */ /* 0x000e680000000c00 */
[----:B------:R-:W-:Y:S04]  /*1d3c0*/  LDS.128 R48, [R2+0x800] ;  /* 0x0008000002307984 */ /* 0x000fe80000000c00 */
[----:B------:R-:W-:Y:S04]  /*1d3d0*/  LDS.128 R32, [R2+0x1000] ;  /* 0x0010000002207984 */ /* 0x000fe80000000c00 */
[----:B------:R-:W-:Y:S04]  /*1d3e0*/  LDS.128 R16, [R2+0x1800] ;  /* 0x0018000002107984 */ /* 0x000fe80000000c00 */
        /* <DEDUP_REMOVED lines=9> */
[----:B------:R-:W1:Y:S04]  /*1d480*/  LDS.128 R40, [R85+0x800] ;  /* 0x0008000055287984 */ /* 0x000e680000000c00 */
[----:B------:R-:W1:Y:S04]  /*1d490*/  LDS.128 R24, [R85+0x1000] ;  /* 0x0010000055187984 */ /* 0x000e680000000c00 */
[----:B------:R-:W1:Y:S01]  /*1d4a0*/  LDS.128 R8, [R85+0x1800] ;  /* 0x0018000055087984 */ /* 0x000e620000000c00 */
[----:B------:R-:W-:-:S02]  /*1d4b0*/  IMAD.MOV.U32 R68, RZ, RZ, R88 ;  /* 0x000000ffff447224 */ /* 0x000fc400078e0058 */
[----:B------:R-:W-:Y:S02]  /*1d4c0*/  IMAD.MOV.U32 R69, RZ, RZ, R104 ;  /* 0x000000ffff457224 */ /* 0x000fe400078e0068 */
[----:B------:R-:W-:Y:S02]  /*1d4d0*/  IMAD.MOV.U32 R70, RZ, RZ, R108 ;  /* 0x000000ffff467224 */ /* 0x000fe400078e006c */
[----:B------:R-:W-:Y:S01]  /*1d4e0*/  IMAD.MOV.U32 R71, RZ, RZ, R172 ;  /* 0x000000ffff477224 */ /* 0x000fe200078e00ac */
[----:B------:R-:W-:Y:S01]  /*1d4f0*/  BAR.SYNC.DEFER_BLOCKING 0x0 ;  /* 0x0000000000007b1d */ /* 0x000fe20000010000 */
[----:B------:R-:W-:Y:S02]  /*1d500*/  IMAD.MOV.U32 R72, RZ, RZ, R90 ;  /* 0x000000ffff487224 */ /* 0x000fe400078e005a */
[----:B------:R-:W-:Y:S02]  /*1d510*/  IMAD.MOV.U32 R73, RZ, RZ, R106 ;  /* 0x000000ffff497224 */ /* 0x000fe400078e006a */
[----:B------:R-:W-:Y:S01]  /*1d520*/  IMAD.MOV.U32 R74, RZ, RZ, R110 ;  /* 0x000000ffff4a7224 */ /* 0x000fe200078e006e */
[----:B------:R-:W3:Y:S01]  /*1d530*/  LDL.LU R90, [R1+0x47c] ;  /* 0x00047c00015a7983 */ /* 0x000ee20000300800 */
[----:B------:R-:W-:-:S03]  /*1d540*/  IMAD.MOV.U32 R75, RZ, RZ, R174 ;  /* 0x000000ffff4b7224 */ /* 0x000fc600078e00ae */
[----:B------:R1:W-:Y:S04]  /*1d550*/  STS.128 [R0], R68 ;  /* 0x0000004400007388 */ /* 0x0003e80000000c00 */
[----:B------:R1:W-:Y:S02]  /*1d560*/  STS.128 [R0+0x80], R72 ;  /* 0x0000804800007388 */ /* 0x0003e40000000c00 */
[----:B-1----:R-:W-:Y:S02]  /*1d570*/  IMAD.MOV.U32 R68, RZ, RZ, R89 ;  /* 0x000000ffff447224 */ /* 0x002fe400078e0059 */
[----:B------:R-:W-:Y:S01]  /*1d580*/  IMAD.MOV.U32 R69, RZ, RZ, R105 ;  /* 0x000000ffff457224 */ /* 0x000fe200078e0069 */
[----:B------:R-:W3:Y:S01]  /*1d590*/  LDL.LU R89, [R1+0x478] ;  /* 0x0004780001597983 */ /* 0x000ee20000300800 */
[----:B------:R-:W-:-:S02]  /*1d5a0*/  IMAD.MOV.U32 R70, RZ, RZ, R109 ;  /* 0x000000ffff467224 */ /* 0x000fc400078e006d */
[----:B------:R-:W-:Y:S01]  /*1d5b0*/  IMAD.MOV.U32 R71, RZ, RZ, R173 ;  /* 0x000000ffff477224 */ /* 0x000fe200078e00ad */
[----:B------:R-:W3:Y:S04]  /*1d5c0*/  LDL.LU R88, [R1+0x474] ;  /* 0x0004740001587983 */ /* 0x000ee80000300800 */
[----:B------:R1:W-:Y:S01]  /*1d5d0*/  STS.128 [R0+0x400], R68 ;  /* 0x0004004400007388 */ /* 0x0003e20000000c00 */
[----:B------:R-:W-:Y:S02]  /*1d5e0*/  IMAD.MOV.U32 R72, RZ, RZ, R95 ;  /* 0x000000ffff487224 */ /* 0x000fe400078e005f */
[----:B------:R-:W-:Y:S01]  /*1d5f0*/  IMAD.MOV.U32 R73, RZ, RZ, R171 ;  /* 0x000000ffff497224 */ /* 0x000fe200078e00ab */
[----:B------:R-:W3:Y:S01]  /*1d600*/  LDL.LU R87, [R1+0x470] ;  /* 0x0004700001577983 */ /* 0x000ee20000300800 */
[----:B------:R-:W-:-:S02]  /*1d610*/  IMAD.MOV.U32 R74, RZ, RZ, R167 ;  /* 0x000000ffff4a7224 */ /* 0x000fc400078e00a7 */
[----:B------:R-:W-:Y:S02]  /*1d620*/  IMAD.MOV.U32 R75, RZ, RZ, R159 ;  /* 0x000000ffff4b7224 */ /* 0x000fe400078e009f */
[----:B-1----:R-:W-:Y:S02]  /*1d630*/  IMAD.MOV.U32 R68, RZ, RZ, R92 ;  /* 0x000000ffff447224 */ /* 0x002fe400078e005c */
[----:B------:R-:W-:Y:S02]  /*1d640*/  IMAD.MOV.U32 R69, RZ, RZ, R168 ;  /* 0x000000ffff457224 */ /* 0x000fe400078e00a8 */
[----:B------:R-:W-:Y:S02]  /*1d650*/  IMAD.MOV.U32 R70, RZ, RZ, R164 ;  /* 0x000000ffff467224 */ /* 0x000fe400078e00a4 */
[----:B------:R-:W-:-:S05]  /*1d660*/  IMAD.MOV.U32 R71, RZ, RZ, R156 ;  /* 0x000000ffff477224 */ /* 0x000fca00078e009c */
[----:B------:R1:W-:Y:S04]  /*1d670*/  STS.128 [R0+0x100], R68 ;  /* 0x0001004400007388 */ /* 0x0003e80000000c00 */
[----:B------:R4:W-:Y:S01]  /*1d680*/  STS.128 [R0+0x580], R72 ;  /* 0x0005804800007388 */ /* 0x0009e20000000c00 */
[----:B-1----:R-:W-:Y:S02]  /*1d690*/  IMAD.MOV.U32 R68, RZ, RZ, R94 ;  /* 0x000000ffff447224 */ /* 0x002fe400078e005e */
[----:B------:R-:W-:Y:S02]  /*1d6a0*/  IMAD.MOV.U32 R69, RZ, RZ, R170 ;  /* 0x000000ffff457224 */ /* 0x000fe400078e00aa */
[----:B------:R-:W-:Y:S02]  /*1d6b0*/  IMAD.MOV.U32 R70, RZ, RZ, R166 ;  /* 0x000000ffff467224 */ /* 0x000fe400078e00a6 */
[----:B------:R-:W-:-:S02]  /*1d6c0*/  IMAD.MOV.U32 R71, RZ, RZ, R158 ;  /* 0x000000ffff477224 */ /* 0x000fc400078e009e */
[----:B----4-:R-:W-:Y:S02]  /*1d6d0*/  IMAD.MOV.U32 R72, RZ, RZ, R97 ;  /* 0x000000ffff487224 */ /* 0x010fe400078e0061 */
[----:B------:R-:W-:Y:S01]  /*1d6e0*/  IMAD.MOV.U32 R73, RZ, RZ, R153 ;  /* 0x000000ffff497224 */ /* 0x000fe200078e0099 */
[----:B------:R1:W-:Y:S01]  /*1d6f0*/  STS.128 [R0+0x180], R68 ;  /* 0x0001804400007388 */ /* 0x0003e20000000c00 */
[----:B------:R-:W-:Y:S02]  /*1d700*/  IMAD.MOV.U32 R74, RZ, RZ, R149 ;  /* 0x000000ffff4a7224 */ /* 0x000fe400078e0095 */
[----:B------:R-:W-:Y:S02]  /*1d710*/  IMAD.MOV.U32 R75, RZ, RZ, R129 ;  /* 0x000000ffff4b7224 */ /* 0x000fe400078e0081 */
[----:B------:R-:W-:Y:S02]  /*1d720*/  IMAD.MOV.U32 R79, RZ, RZ, R130 ;  /* 0x000000ffff4f7224 */ /* 0x000fe400078e0082 */
[----:B------:R-:W-:Y:S01]  /*1d730*/  IMAD.MOV.U32 R82, RZ, RZ, R132 ;  /* 0x000000ffff527224 */ /* 0x000fe200078e0084 */
[----:B------:R4:W-:Y:S01]  /*1d740*/  STS.128 [R0+0x600], R72 ;  /* 0x0006004800007388 */ /* 0x0009e20000000c00 */
[----:B------:R-:W-:-:S02]  /*1d750*/  IMAD.MOV.U32 R172, RZ, RZ, R91 ;  /* 0x000000ffffac7224 */ /* 0x000fc400078e005b */
[----:B-1----:R-:W-:Y:S02]  /*1d760*/  IMAD.MOV.U32 R68, RZ, RZ, R96 ;  /* 0x000000ffff447224 */ /* 0x002fe400078e0060 */
[----:B------:R-:W-:Y:S02]  /*1d770*/  IMAD.MOV.U32 R69, RZ, RZ, R152 ;  /* 0x000000ffff457224 */ /* 0x000fe400078e0098 */
[----:B------:R-:W-:Y:S02]  /*1d780*/  IMAD.MOV.U32 R70, RZ, RZ, R148 ;  /* 0x000000ffff467224 */ /* 0x000fe400078e0094 */
[----:B------:R-:W-:Y:S02]  /*1d790*/  IMAD.MOV.U32 R71, RZ, RZ, R128 ;  /* 0x000000ffff477224 */ /* 0x000fe400078e0080 */
[----:B----4-:R-:W-:-:S03]  /*1d7a0*/  IMAD.MOV.U32 R74, RZ, RZ, R135 ;  /* 0x000000ffff4a7224 */ /* 0x010fc600078e0087 */
[----:B------:R1:W-:Y:S01]  /*1d7b0*/  STS.128 [R0+0x200], R68 ;  /* 0x0002004400007388 */ /* 0x0003e20000000c00 */
[----:B------:R-:W-:Y:S02]  /*1d7c0*/  IMAD.MOV.U32 R173, RZ, RZ, R107 ;  /* 0x000000ffffad7224 */ /* 0x000fe400078e006b */
[----:B------:R-:W-:Y:S02]  /*1d7d0*/  IMAD.MOV.U32 R174, RZ, RZ, R111 ;  /* 0x000000ffffae7224 */ /* 0x000fe400078e006f */
[----:B------:R-:W-:Y:S02]  /*1d7e0*/  IMAD.MOV.U32 R168, RZ, RZ, R93 ;  /* 0x000000ffffa87224 */ /* 0x000fe400078e005d */
[----:B------:R-:W-:Y:S02]  /*1d7f0*/  IMAD.MOV.U32 R170, RZ, RZ, R165 ;  /* 0x000000ffffaa7224 */ /* 0x000fe400078e00a5 */
[----:B------:R-:W-:Y:S02]  /*1d800*/  IMAD.MOV.U32 R171, RZ, RZ, R157 ;  /* 0x000000ffffab7224 */ /* 0x000fe400078e009d */
[----:B------:R-:W-:-:S02]  /*1d810*/  IMAD.MOV.U32 R76, RZ, RZ, R98 ;  /* 0x000000ffff4c7224 */ /* 0x000fc400078e0062 */
[----:B------:R-:W-:Y:S02]  /*1d820*/  IMAD.MOV.U32 R77, RZ, RZ, R154 ;  /* 0x000000ffff4d7224 */ /* 0x000fe400078e009a */
[----:B------:R-:W-:Y:S02]  /*1d830*/  IMAD.MOV.U32 R78, RZ, RZ, R150 ;  /* 0x000000ffff4e7224 */ /* 0x000fe400078e0096 */
[----:B-1----:R-:W-:Y:S02]  /*1d840*/  IMAD.MOV.U32 R70, RZ, RZ, R133 ;  /* 0x000000ffff467224 */ /* 0x002fe400078e0085 */
        /* <DEDUP_REMOVED lines=14> */
[----:B------:R-:W-:Y:S01]  /*1d930*/  IMAD.MOV.U32 R75, RZ, RZ, R127 ;  /* 0x000000ffff4b7224 */ /* 0x000fe200078e007f */
[----:B------:R-:W-:Y:S04]  /*1d940*/  STS.128 [R0+0x480], R172 ;  /* 0x000480ac00007388 */ /* 0x000fe80000000c00 */
[----:B------:R-:W-:Y:S04]  /*1d950*/  STS.128 [R0+0x500], R168 ;  /* 0x000500a800007388 */ /* 0x000fe80000000c00 */
[----:B------:R1:W-:Y:S04]  /*1d960*/  STS.128 [R0+0x280], R76 ;  /* 0x0002804c00007388 */ /* 0x0003e80000000c00 */
[----:B------:R-:W-:Y:S04]  /*1d970*/  STS.128 [R0+0x680], R128 ;  /* 0x0006808000007388 */ /* 0x000fe80000000c00 */
[----:B------:R2:W-:Y:S04]  /*1d980*/  STS.128 [R0+0x300], R80 ;  /* 0x0003005000007388 */ /* 0x0005e80000000c00 */
[----:B------:R-:W-:Y:S04]  /*1d990*/  STS.128 [R0+0x700], R68 ;  /* 0x0007004400007388 */ /* 0x000fe80000000c00 */
[----:B------:R-:W-:Y:S04]  /*1d9a0*/  STS.128 [R0+0x380], R132 ;  /* 0x0003808400007388 */ /* 0x000fe80000000c00 */
[----:B------:R4:W-:Y:S04]  /*1d9b0*/  STS.128 [R0+0x780], R72 ;  /* 0x0007804800007388 */ /* 0x0009e80000000c00 */
[----:B------:R-:W-:Y:S01]  /*1d9c0*/  BAR.SYNC.DEFER_BLOCKING 0x0 ;  /* 0x0000000000007b1d */ /* 0x000fe20000010000 */
[C---:B------:R-:W-:Y:S01]  /*1d9d0*/  ISETP.GE.AND P0, PT, R112.reuse, c[0x0][0x178], PT ;  /* 0x00005e0070007a0c */ /* 0x040fe20003f06270 */
[----:B-1----:R-:W-:-:S02]  /*1d9e0*/  IMAD R79, R112, c[0x0][0x194], RZ ;  /* 0x00006500704f7a24 */ /* 0x002fc400078e02ff */
[----:B--2---:R-:W-:Y:S01]  /*1d9f0*/  IMAD R80, R86, c[0x0][0x198], RZ ;  /* 0x0000660056507a24 */ /* 0x004fe200078e02ff */
[C---:B------:R-:W-:Y:S01]  /*1da00*/  ISETP.LT.AND P3, PT, R198.reuse, c[0x0][0x17c], !P0 ;  /* 0x00005f00c6007a0c */ /* 0x040fe20004761270 */
[----:B------:R-:W-:Y:S01]  /*1da10*/  IMAD R198, R198, c[0x0][0x198], RZ ;  /* 0x00006600c6c67a24 */ /* 0x000fe200078e02ff */
[----:B------:R-:W-:Y:S02]  /*1da20*/  ISETP.LT.AND P1, PT, R86, c[0x0][0x17c], !P0 ;  /* 0x00005f0056007a0c */ /* 0x000fe40004721270 */
[C---:B------:R-:W-:Y:S01]  /*1da30*/  LEA R78, P2, R79.reuse, c[0x0][0x170], 0x2 ;  /* 0x00005c004f4e7a11 */ /* 0x040fe200078410ff */
[----:B------:R-:W2:Y:S03]  /*1da40*/  LDL.LU R86, [R1+0x46c] ;  /* 0x00046c0001567983 */ /* 0x000ea60000300800 */
[----:B------:R-:W-:Y:S01]  /*1da50*/  LEA.HI.X.SX32 R79, R79, c[0x0][0x174], 0x2, P2 ;  /* 0x00005d004f4f7a11 */ /* 0x000fe200010f16ff */
[----:B------:R-:W2:Y:S01]  /*1da60*/  LDL.LU R83, [R1+0x468] ;  /* 0x0004680001537983 */ /* 0x000ea20000300800 */
[----:B------:R-:W-:-:S03]  /*1da70*/  LEA R76, P2, R198, R78, 0x2 ;  /* 0x0000004ec64c7211 */ /* 0x000fc600078410ff */
[----:B----4-:R-:W4:Y:S01]  /*1da80*/  LDL.LU R74, [R1+0x464] ;  /* 0x00046400014a7983 */ /* 0x010f220000300800 */
[----:B------:R-:W-:-:S05]  /*1da90*/  LEA.HI.X.SX32 R77, R198, R79, 0x2, P2 ;  /* 0x0000004fc64d7211 */ /* 0x000fca00010f16ff */
[----:B------:R1:W-:Y:S04]  /*1daa0*/  @P3 STG.E [R76.64], R64 ;  /* 0x000000404c003986 */ /* 0x0003e8000c10190c */
[----:B-1----:R-:W4:Y:S01]  /*1dab0*/  LDL.LU R64, [R1+0x460] ;  /* 0x0004600001407983 */ /* 0x002f220000300800 */
[----:B------:R-:W-:-:S03]  /*1dac0*/  LEA R68, P4, R80, R78, 0x2 ;  /* 0x0000004e50447211 */ /* 0x000fc600078810ff */
[----:B------:R-:W4:Y:S01]  /*1dad0*/  LDL.LU R77, [R1+0x45c] ;  /* 0x00045c00014d7983 */ /* 0x000f220000300800 */
[----:B------:R-:W-:-:S03]  /*1dae0*/  LEA.HI.X.SX32 R69, R80, R79, 0x2, P4 ;  /* 0x0000004f50457211 */ /* 0x000fc600020f16ff */
[----:B------:R-:W4:Y:S04]  /*1daf0*/  LDL.LU R76, [R1+0x458] ;  /* 0x00045800014c7983 */ /* 0x000f280000300800 */
[----:B------:R1:W-:Y:S04]  /*1db00*/  @P1 STG.E [R68.64], R52 ;  /* 0x0000003444001986 */ /* 0x0003e8000c10190c */
[----:B------:R-:W4:Y:S01]  /*1db10*/  LDL.LU R75, [R1+0x454] ;  /* 0x00045400014b7983 */ /* 0x000f220000300800 */
[C---:B---3--:R-:W-:Y:S01]  /*1db20*/  IMAD R81, R90.reuse, c[0x0][0x198], RZ ;  /* 0x000066005a517a24 */ /* 0x048fe200078e02ff */
[----:B------:R-:W-:-:S04]  /*1db30*/  ISETP.LT.AND P2, PT, R90, c[0x0][0x17c], !P0 ;  /* 0x00005f005a007a0c */ /* 0x000fc80004741270 */
[----:B------:R-:W-:-:S04]  /*1db40*/  LEA R70, P6, R81, R78, 0x2 ;  /* 0x0000004e51467211 */ /* 0x000fc800078c10ff */
[----:B------:R-:W-:-:S05]  /*1db50*/  LEA.HI.X.SX32 R71, R81, R79, 0x2, P6 ;  /* 0x0000004f51477211 */ /* 0x000fca00030f16ff */
[----:B------:R3:W-:Y:S01]  /*1db60*/  @P2 STG.E [R70.64], R60 ;  /* 0x0000003c46002986 */ /* 0x0007e2000c10190c */
[C---:B------:R-:W-:Y:S01]  /*1db70*/  IMAD R80, R89.reuse, c[0x0][0x198], RZ ;  /* 0x0000660059507a24 */ /* 0x040fe200078e02ff */
[----:B------:R-:W-:Y:S01]  /*1db80*/  ISETP.LT.AND P3, PT, R89, c[0x0][0x17c], !P0 ;  /* 0x00005f0059007a0c */ /* 0x000fe20004761270 */
[C---:B------:R-:W-:Y:S01]  /*1db90*/  IMAD R82, R88.reuse, c[0x0][0x198], RZ ;  /* 0x0000660058527a24 */ /* 0x040fe200078e02ff */
[----:B------:R-:W-:Y:S02]  /*1dba0*/  ISETP.LT.AND P1, PT, R88, c[0x0][0x17c], !P0 ;  /* 0x00005f0058007a0c */ /* 0x000fe40004721270 */
[-C--:B-1----:R-:W-:Y:S02]  /*1dbb0*/  LEA R68, P4, R80, R78.reuse, 0x2 ;  /* 0x0000004e50447211 */ /* 0x082fe400078810ff */
[----:B------:R-:W-:Y:S02]  /*1dbc0*/  LEA R72, P6, R82, R78, 0x2 ;  /* 0x0000004e52487211 */ /* 0x000fe400078c10ff */
[-C--:B------:R-:W-:Y:S01]  /*1dbd0*/  LEA.HI.X.SX32 R69, R80, R79.reuse, 0x2, P4 ;  /* 0x0000004f50457211 */ /* 0x080fe200020f16ff */
[----:B------:R-:W-:Y:S01]  /*1dbe0*/  IMAD R0, R87, c[0x0][0x198], RZ ;  /* 0x0000660057007a24 */ /* 0x000fe200078e02ff */
[----:B------:R-:W-:-:S02]  /*1dbf0*/  LEA.HI.X.SX32 R73, R82, R79, 0x2, P6 ;  /* 0x0000004f52497211 */ /* 0x000fc400030f16ff */
[----:B------:R-:W-:Y:S01]  /*1dc00*/  ISETP.LT.AND P2, PT, R87, c[0x0][0x17c], !P0 ;  /* 0x00005f0057007a0c */ /* 0x000fe20004741270 */
[----:B------:R-:W-:Y:S01]  /*1dc10*/  @P3 STG.E [R68.64], R56 ;  /* 0x0000003844003986 */ /* 0x000fe2000c10190c */
[----:B---3--:R-:W-:-:S03]  /*1dc20*/  LEA R70, P4, R0, R78, 0x2 ;  /* 0x0000004e00467211 */ /* 0x008fc600078810ff */
[----:B------:R1:W-:Y:S01]  /*1dc30*/  @P1 STG.E [R72.64], R48 ;  /* 0x0000003048001986 */ /* 0x0003e2000c10190c */
[----:B------:R-:W-:-:S03]  /*1dc40*/  LEA.HI.X.SX32 R71, R0, R79, 0x2, P4 ;  /* 0x0000004f00477211 */ /* 0x000fc600020f16ff */
[----:B-1----:R-:W3:Y:S04]  /*1dc50*/  LDL.LU R48, [R1+0x450] ;  /* 0x0004500001307983 */ /* 0x002ee80000300800 */
[----:B------:R1:W-:Y:S01]  /*1dc60*/  @P2 STG.E [R70.64], R36 ;  /* 0x0000002446002986 */ /* 0x0003e2000c10190c */
[C---:B--2---:R-:W-:Y:S01]  /*1dc70*/  IMAD R52, R86.reuse, c[0x0][0x198], RZ ;  /* 0x0000660056347a24 */ /* 0x044fe200078e02ff */
[----:B------:R-:W-:-:S04]  /*1dc80*/  ISETP.LT.AND P3, PT, R86, c[0x0][0x17c], !P0 ;  /* 0x00005f0056007a0c */ /* 0x000fc80004761270 */
[-C--:B------:R-:W-:Y:S01]  /*1dc90*/  LEA R68, P6, R52, R78.reuse, 0x2 ;  /* 0x0000004e34447211 */ /* 0x080fe200078c10ff */
[C---:B------:R-:W-:Y:S01]  /*1dca0*/  IMAD R0, R83.reuse, c[0x0][0x198], RZ ;  /* 0x0000660053007a24 */ /* 0x040fe200078e02ff */
[----:B------:R-:W-:Y:S01]  /*1dcb0*/  ISETP.LT.AND P1, PT, R83, c[0x0][0x17c], !P0 ;  /* 0x00005f0053007a0c */ /* 0x000fe20004721270 */
[----:B----4-:R-:W-:Y:S01]  /*1dcc0*/  IMAD R60, R74, c[0x0][0x198], RZ ;  /* 0x000066004a3c7a24 */ /* 0x010fe200078e02ff */
[-C--:B------:R-:W-:Y:S02]  /*1dcd0*/  LEA.HI.X.SX32 R69, R52, R79.reuse, 0x2, P6 ;  /* 0x0000004f34457211 */ /* 0x080fe400030f16ff */
[----:B------:R-:W-:Y:S02]  /*1dce0*/  ISETP.LT.AND P2, PT, R74, c[0x0][0x17c], !P0 ;  /* 0x00005f004a007a0c */ /* 0x000fe40004741270 */
[----:B------:R-:W2:Y:S01]  /*1dcf0*/  LDL.LU R74, [R1+0x44c] ;  /* 0x00044c00014a7983 */ /* 0x000ea20000300800 */
[-C--:B-1----:R-:W-:Y:S02]  /*1dd00*/  LEA R70, P4, R0, R78.reuse, 0x2 ;  /* 0x0000004e00467211 */ /* 0x082fe400078810ff */
[----:B------:R-:W-:Y:S01]  /*1dd10*/  LEA R72, P6, R60, R78, 0x2 ;  /* 0x0000004e3c487211 */ /* 0x000fe200078c10ff */
[----:B------:R-:W-:Y:S01]  /*1dd20*/  @P3 STG.E [R68.64], R44 ;  /* 0x0000002c44003986 */ /* 0x000fe2000c10190c */
[----:B------:R-:W-:-:S02]  /*1dd30*/  LEA.HI.X.SX32 R71, R0, R79, 0x2, P4 ;  /* 0x0000004f00477211 */ /* 0x000fc400020f16ff */
[----:B------:R-:W-:Y:S01]  /*1dd40*/  LEA.HI.X.SX32 R73, R60, R79, 0x2, P6 ;  /* 0x0000004f3c497211 */ /* 0x000fe200030f16ff */
[C---:B------:R-:W-:Y:S01]  /*1dd50*/  IMAD R52, R64.reuse, c[0x0][0x198], RZ ;  /* 0x0000660040347a24 */ /* 0x040fe200078e02ff */
[----:B------:R-:W-:Y:S02]  /*1dd60*/  ISETP.LT.AND P3, PT, R64, c[0x0][0x17c], !P0 ;  /* 0x00005f0040007a0c */ /* 0x000fe40004761270 */
[----:B------:R-:W4:Y:S04]  /*1dd70*/  LDL.LU R64, [R1+0x448] ;  /* 0x0004480001407983 */ /* 0x000f280000300800 */
[----:B------:R-:W4:Y:S04]  /*1dd80*/  LDL.LU R56, [R1+0x444] ;  /* 0x0004440001387983 */ /* 0x000f280000300800 */
[----:B------:R-:W-:Y:S04]  /*1dd90*/  @P1 STG.E [R70.64], R40 ;  /* 0x0000002846001986 */ /* 0x000fe8000c10190c */
[----:B------:R1:W-:Y:S04]  /*1dda0*/  @P2 STG.E [R72.64], R32 ;  /* 0x0000002048002986 */ /* 0x0003e8000c10190c */
[----:B-1----:R-:W4:Y:S01]  /*1ddb0*/  LDL.LU R32, [R1+0x440] ;  /* 0x0004400001207983 */ /* 0x002f220000300800 */
[----:B------:R-:W-:Y:S01]  /*1ddc0*/  LEA R68, P4, R52, R78, 0x2 ;  /* 0x0000004e34447211 */ /* 0x000fe200078810ff */
[----:B------:R-:W-:-:S03]  /*1ddd0*/  IMAD R0, R77, c[0x0][0x198], RZ ;  /* 0x000066004d007a24 */ /* 0x000fc600078e02ff */
[-C--:B------:R-:W-:Y:S01]  /*1dde0*/  LEA.HI.X.SX32 R69, R52, R79.reuse, 0x2, P4 ;  /* 0x0000004f34457211 */ /* 0x080fe200020f16ff */
[C---:B------:R-:W-:Y:S01]  /*1ddf0*/  IMAD R36, R76.reuse, c[0x0][0x198], RZ ;  /* 0x000066004c247a24 */ /* 0x040fe200078e02ff */
[----:B------:R-:W-:Y:S01]  /*1de00*/  ISETP.LT.AND P1, PT, R77, c[0x0][0x17c], !P0 ;  /* 0x00005f004d007a0c */ /* 0x000fe20004721270 */
[C---:B------:R-:W-:Y:S01]  /*1de10*/  IMAD R44, R75.reuse, c[0x0][0x198], RZ ;  /* 0x000066004b2c7a24 */ /* 0x040fe200078e02ff */
[----:B------:R-:W-:Y:S01]  /*1de20*/  ISETP.LT.AND P2, PT, R76, c[0x0][0x17c], !P0 ;  /* 0x00005f004c007a0c */ /* 0x000fe20004741270 */
[----:B------:R1:W-:Y:S01]  /*1de30*/  @P3 STG.E [R68.64], R20 ;  /* 0x0000001444003986 */ /* 0x0003e2000c10190c */
[C---:B------:R-:W-:Y:S02]  /*1de40*/  LEA R70, P6, R0.reuse, R78, 0x2 ;  /* 0x0000004e00467211 */ /* 0x040fe400078c10ff */
[----:B------:R-:W-:Y:S01]  /*1de50*/  ISETP.LT.AND P3, PT, R75, c[0x0][0x17c], !P0 ;  /* 0x00005f004b007a0c */ /* 0x000fe20004761270 */
[----:B------:R-:W4:Y:S01]  /*1de60*/  LDL.LU R52, [R1+0x43c] ;  /* 0x00043c0001347983 */ /* 0x000f220000300800 */
[----:B------:R-:W-:-:S02]  /*1de70*/  LEA.HI.X.SX32 R71, R0, R79, 0x2, P6 ;  /* 0x0000004f00477211 */ /* 0x000fc400030f16ff */
[-C--:B------:R-:W-:Y:S02]  /*1de80*/  LEA R72, P6, R44, R78.reuse, 0x2 ;  /* 0x0000004e2c487211 */ /* 0x080fe400078c10ff */
[----:B-1----:R-:W-:Y:S02]  /*1de90*/  LEA R68, P4, R36, R78, 0x2 ;  /* 0x0000004e24447211 */ /* 0x002fe400078810ff */
[-C--:B------:R-:W-:Y:S02]  /*1dea0*/  LEA.HI.X.SX32 R73, R44, R79.reuse, 0x2, P6 ;  /* 0x0000004f2c497211 */ /* 0x080fe400030f16ff */
[----:B------:R-:W-:Y:S01]  /*1deb0*/  LEA.HI.X.SX32 R69, R36, R79, 0x2, P4 ;  /* 0x0000004f24457211 */ /* 0x000fe200020f16ff */
[----:B------:R-:W-:Y:S04]  /*1dec0*/  @P1 STG.E [R70.64], R28 ;  /* 0x0000001c46001986 */ /* 0x000fe8000c10190c */
[----:B------:R-:W-:Y:S04]  /*1ded0*/  @P2 STG.E [R68.64], R24 ;  /* 0x0000001844002986 */ /* 0x000fe8000c10190c */
[----:B------:R1:W-:Y:S01]  /*1dee0*/  @P3 STG.E [R72.64], R16 ;  /* 0x0000001048003986 */ /* 0x0003e2000c10190c */
[C---:B---3--:R-:W-:Y:S01]  /*1def0*/  IMAD R0, R48.reuse, c[0x0][0x198], RZ ;  /* 0x0000660030007a24 */ /* 0x048fe200078e02ff */
[----:B------:R-:W-:-:S02]  /*1df00*/  ISETP.LT.AND P1, PT, R48, c[0x0][0x17c], !P0 ;  /* 0x00005f0030007a0c */ /* 0x000fc40004721270 */
[----:B------:R-:W3:Y:S04]  /*1df10*/  LDL.LU R48, [R1+0x438] ;  /* 0x0004380001307983 */ /* 0x000ee80000300800 */
[----:B------:R-:W3:Y:S04]  /*1df20*/  LDL.LU R40, [R1+0x434] ;  /* 0x0004340001287983 */ /* 0x000ee80000300800 */
[----:B-1----:R-:W3:Y:S01]  /*1df30*/  LDL.LU R16, [R1+0x430] ;  /* 0x0004300001107983 */ /* 0x002ee20000300800 */
[----:B------:R-:W-:-:S03]  /*1df40*/  LEA R70, P4, R0, R78, 0x2 ;  /* 0x0000004e00467211 */ /* 0x000fc600078810ff */
[----:B------:R-:W3:Y:S01]  /*1df50*/  LDL.LU R36, [R1+0x42c] ;  /* 0x00042c0001247983 */ /* 0x000ee20000300800 */
[----:B------:R-:W-:-:S05]  /*1df60*/  LEA.HI.X.SX32 R71, R0, R79, 0x2, P4 ;  /* 0x0000004f00477211 */ /* 0x000fca00020f16ff */
[----:B------:R1:W-:Y:S01]  /*1df70*/  @P1 STG.E [R70.64], R4 ;  /* 0x0000000446001986 */ /* 0x0003e2000c10190c */
[C---:B--2---:R-:W-:Y:S01]  /*1df80*/  IMAD R20, R74.reuse, c[0x0][0x198], RZ ;  /* 0x000066004a147a24 */ /* 0x044fe200078e02ff */
[----:B------:R-:W-:-:S04]  /*1df90*/  ISETP.LT.AND P2, PT, R74, c[0x0][0x17c], !P0 ;  /* 0x00005f004a007a0c */ /* 0x000fc80004741270 */
[----:B------:R-:W-:-:S04]  /*1dfa0*/  LEA R68, P6, R20, R78, 0x2 ;  /* 0x0000004e14447211 */ /* 0x000fc800078c10ff */
[----:B------:R-:W-:Y:S01]  /*1dfb0*/  LEA.HI.X.SX32 R69, R20, R79, 0x2, P6 ;  /* 0x0000004f14457211 */ /* 0x000fe200030f16ff */
[----:B----4-:R-:W-:-:S04]  /*1dfc0*/  IMAD R28, R56, c[0x0][0x198], RZ ;  /* 0x00006600381c7a24 */ /* 0x010fc800078e02ff */
[----:B------:R2:W-:Y:S01]  /*1dfd0*/  @P2 STG.E [R68.64], R12 ;  /* 0x0000000c44002986 */ /* 0x0005e2000c10190c */
[----:B------:R-:W-:-:S04]  /*1dfe0*/  LEA R72, P6, R28, R78, 0x2 ;  /* 0x0000004e1c487211 */ /* 0x000fc800078c10ff */
[----:B------:R-:W-:Y:S01]  /*1dff0*/  LEA.HI.X.SX32 R73, R28, R79, 0x2, P6 ;  /* 0x0000004f1c497211 */ /* 0x000fe200030f16ff */
[C---:B------:R-:W-:Y:S01]  /*1e000*/  IMAD R20, R32.reuse, c[0x0][0x198], RZ ;  /* 0x0000660020147a24 */ /* 0x040fe200078e02ff */
[----:B------:R-:W-:Y:S02]  /*1e010*/  ISETP.LT.AND P2, PT, R32, c[0x0][0x17c], !P0 ;  /* 0x00005f0020007a0c */ /* 0x000fe40004741270 */
[----:B------:R-:W4:Y:S04]  /*1e020*/  LDL.LU R32, [R1+0x428] ;  /* 0x0004280001207983 */ /* 0x000f280000300800 */
[----:B------:R-:W4:Y:S01]  /*1e030*/  LDL.LU R28, [R1+0x424] ;  /* 0x00042400011c7983 */ /* 0x000f220000300800 */
[C---:B------:R-:W-:Y:S01]  /*1e040*/  IMAD R0, R64.reuse, c[0x0][0x198], RZ ;  /* 0x0000660040007a24 */ /* 0x040fe200078e02ff */
[----:B------:R-:W-:-:S02]  /*1e050*/  ISETP.LT.AND P3, PT, R64, c[0x0][0x17c], !P0 ;  /* 0x00005f0040007a0c */ /* 0x000fc40004761270 */
[----:B------:R-:W-:Y:S01]  /*1e060*/  ISETP.LT.AND P1, PT, R56, c[0x0][0x17c], !P0 ;  /* 0x00005f0038007a0c */ /* 0x000fe20004721270 */
[----:B------:R-:W4:Y:S01]  /*1e070*/  LDL.LU R24, [R1+0x420] ;  /* 0x0004200001187983 */ /* 0x000f220000300800 */
[----:B-1----:R-:W-:-:S04]  /*1e080*/  LEA R70, P4, R0, R78, 0x2 ;  /* 0x0000004e00467211 */ /* 0x002fc800078810ff */
[----:B------:R-:W-:Y:S01]  /*1e090*/  LEA.HI.X.SX32 R71, R0, R79, 0x2, P4 ;  /* 0x0000004f00477211 */ /* 0x000fe200020f16ff */
[----:B------:R-:W-:Y:S01]  /*1e0a0*/  IMAD R0, R52, c[0x0][0x198], RZ ;  /* 0x0000660034007a24 */ /* 0x000fe200078e02ff */
[----:B--2---:R-:W-:-:S03]  /*1e0b0*/  LEA R68, P4, R20, R78, 0x2 ;  /* 0x0000004e14447211 */ /* 0x004fc600078810ff */
[----:B------:R-:W-:Y:S01]  /*1e0c0*/  @P3 STG.E [R70.64], R8 ;  /* 0x0000000846003986 */ /* 0x000fe2000c10190c */
[----:B------:R-:W-:Y:S02]  /*1e0d0*/  ISETP.LT.AND P3, PT, R52, c[0x0][0x17c], !P0 ;  /* 0x00005f0034007a0c */ /* 0x000fe40004761270 */
[-C--:B------:R-:W-:Y:S02]  /*1e0e0*/  LEA.HI.X.SX32 R69, R20, R79.reuse, 0x2, P4 ;  /* 0x0000004f14457211 */ /* 0x080fe400020f16ff */
[C---:B------:R-:W-:Y:S01]  /*1e0f0*/  LEA R52, P6, R0.reuse, R78, 0x2 ;  /* 0x0000004e00347211 */ /* 0x040fe200078c10ff */
[----:B------:R-:W-:Y:S04]  /*1e100*/  @P1 STG.E [R72.64], R65 ;  /* 0x0000004148001986 */ /* 0x000fe8000c10190c */
[----:B------:R1:W-:Y:S04]  /*1e110*/  @P2 STG.E [R68.64], R53 ;  /* 0x0000003544002986 */ /* 0x0003e8000c10190c */
[----:B------:R-:W2:Y:S01]  /*1e120*/  LDL.LU R20, [R1+0x41c] ;  /* 0x00041c0001147983 */ /* 0x000ea20000300800 */
[----:B-1----:R-:W-:-:S05]  /*1e130*/  LEA.HI.X.SX32 R53, R0, R79, 0x2, P6 ;  /* 0x0000004f00357211 */ /* 0x002fca00030f16ff */
[----:B------:R1:W-:Y:S01]  /*1e140*/  @P3 STG.E [R52.64], R61 ;  /* 0x0000003d34003986 */ /* 0x0003e2000c10190c */
[----:B---3--:R-:W-:Y:S02]  /*1e150*/  IMAD R4, R48, c[0x0][0x198], RZ ;  /* 0x0000660030047a24 */ /* 0x008fe400078e02ff */
[C---:B------:R-:W-:Y:S01]  /*1e160*/  IMAD R0, R16.reuse, c[0x0][0x198], RZ ;  /* 0x0000660010007a24 */ /* 0x040fe200078e02ff */
[----:B------:R-:W-:Y:S02]  /*1e170*/  ISETP.LT.AND P3, PT, R16, c[0x0][0x17c], !P0 ;  /* 0x00005f0010007a0c */ /* 0x000fe40004761270 */
[----:B------:R-:W3:Y:S01]  /*1e180*/  LDL.LU R16, [R1+0x418] ;  /* 0x0004180001107983 */ /* 0x000ee20000300800 */
[----:B------:R-:W-:Y:S01]  /*1e190*/  IMAD R12, R40, c[0x0][0x198], RZ ;  /* 0x00006600280c7a24 */ /* 0x000fe200078e02ff */
[----:B------:R-:W-:Y:S02]  /*1e1a0*/  ISETP.LT.AND P1, PT, R48, c[0x0][0x17c], !P0 ;  /* 0x00005f0030007a0c */ /* 0x000fe40004721270 */
[----:B------:R-:W-:Y:S01]  /*1e1b0*/  LEA R64, P4, R4, R78, 0x2 ;  /* 0x0000004e04407211 */ /* 0x000fe200078810ff */
[----:B------:R-:W3:Y:S01]  /*1e1c0*/  LDL.LU R56, [R1+0x414] ;  /* 0x0004140001387983 */ /* 0x000ee20000300800 */
[----:B------:R-:W-:-:S02]  /*1e1d0*/  ISETP.LT.AND P2, PT, R40, c[0x0][0x17c], !P0 ;  /* 0x00005f0028007a0c */ /* 0x000fc40004741270 */
[-C--:B------:R-:W-:Y:S02]  /*1e1e0*/  LEA R60, P6, R12, R78.reuse, 0x2 ;  /* 0x0000004e0c3c7211 */ /* 0x080fe400078c10ff */
[-C--:B------:R-:W-:Y:S02]  /*1e1f0*/  LEA.HI.X.SX32 R65, R4, R79.reuse, 0x2, P4 ;  /* 0x0000004f04417211 */ /* 0x080fe400020f16ff */
[-C--:B-1----:R-:W-:Y:S02]  /*1e200*/  LEA.HI.X.SX32 R61, R12, R79.reuse, 0x2, P6 ;  /* 0x0000004f0c3d7211 */ /* 0x082fe400030f16ff */
[C---:B------:R-:W-:Y:S01]  /*1e210*/  LEA R52, P4, R0.reuse, R78, 0x2 ;  /* 0x0000004e00347211 */ /* 0x040fe200078810ff */
[----:B------:R-:W3:Y:S03]  /*1e220*/  LDL.LU R12, [R1+0x410] ;  /* 0x00041000010c7983 */ /* 0x000ee60000300800 */
[----:B------:R-:W-:Y:S01]  /*1e230*/  LEA.HI.X.SX32 R53, R0, R79, 0x2, P4 ;  /* 0x0000004f00357211 */ /* 0x000fe200020f16ff */
[----:B------:R-:W-:Y:S04]  /*1e240*/  @P1 STG.E [R64.64], R57 ;  /* 0x0000003940001986 */ /* 0x000fe8000c10190c */
[----:B------:R-:W-:Y:S04]  /*1e250*/  @P2 STG.E [R60.64], R49 ;  /* 0x000000313c002986 */ /* 0x000fe8000c10190c */
[----:B------:R1:W-:Y:S04]  /*1e260*/  @P3 STG.E [R52.64], R37 ;  /* 0x0000002534003986 */ /* 0x0003e8000c10190c */
[----:B------:R-:W3:Y:S01]  /*1e270*/  LDL.LU R40, [R1+0x5cc] ;  /* 0x0005cc0001287983 */ /* 0x000ee20000300800 */
[C---:B----4-:R-:W-:Y:S01]  /*1e280*/  IMAD R8, R28.reuse, c[0x0][0x198], RZ ;  /* 0x000066001c087a24 */ /* 0x050fe200078e02ff */
[----:B------:R-:W-:-:S02]  /*1e290*/  ISETP.LT.AND P3, PT, R28, c[0x0][0x17c], !P0 ;  /* 0x00005f001c007a0c */ /* 0x000fc40004761270 */
[----:B------:R-:W4:Y:S01]  /*1e2a0*/  LDL.LU R28, [R1+0x40c] ;  /* 0x00040c00011c7983 */ /* 0x000f220000300800 */
[C---:B------:R-:W-:Y:S01]  /*1e2b0*/  IMAD R4, R36.reuse, c[0x0][0x198], RZ ;  /* 0x0000660024047a24 */ /* 0x040fe200078e02ff */
[----:B------:R-:W-:Y:S01]  /*1e2c0*/  ISETP.LT.AND P1, PT, R36, c[0x0][0x17c], !P0 ;  /* 0x00005f0024007a0c */ /* 0x000fe20004721270 */
[C---:B------:R-:W-:Y:S01]  /*1e2d0*/  IMAD R0, R32.reuse, c[0x0][0x198], RZ ;  /* 0x0000660020007a24 */ /* 0x040fe200078e02ff */
[----:B------:R-:W-:Y:S02]  /*1e2e0*/  ISETP.LT.AND P2, PT, R32, c[0x0][0x17c], !P0 ;  /* 0x00005f0020007a0c */ /* 0x000fe40004741270 */
[-C--:B------:R-:W-:Y:S02]  /*1e2f0*/  LEA R36, P6, R4, R78.reuse, 0x2 ;  /* 0x0000004e04247211 */ /* 0x080fe400078c10ff */
[-C--:B------:R-:W-:Y:S02]  /*1e300*/  LEA R48, P4, R0, R78.reuse, 0x2 ;  /* 0x0000004e00307211 */ /* 0x080fe400078810ff */
[----:B-1----:R-:W-:Y:S01]  /*1e310*/  LEA.HI.X.SX32 R37, R4, R79, 0x2, P6 ;  /* 0x0000004f04257211 */ /* 0x002fe200030f16ff */
[----:B------:R-:W-:Y:S01]  /*1e320*/  IMAD R4, R24, c[0x0][0x198], RZ ;  /* 0x0000660018047a24 */ /* 0x000fe200078e02ff */
[----:B------:R-:W-:-:S02]  /*1e330*/  LEA R44, P6, R8, R78, 0x2 ;  /* 0x0000004e082c7211 */ /* 0x000fc400078c10ff */
[----:B------:R-:W-:Y:S01]  /*1e340*/  LEA.HI.X.SX32 R49, R0, R79, 0x2, P4 ;  /* 0x0000004f00317211 */ /* 0x000fe200020f16ff */
[----:B------:R1:W-:Y:S01]  /*1e350*/  @P1 STG.E [R36.64], R45 ;  /* 0x0000002d24001986 */ /* 0x0003e2000c10190c */
[----:B------:R-:W-:-:S03]  /*1e360*/  ISETP.LT.AND P1, PT, R24, c[0x0][0x17c], !P0 ;  /* 0x00005f0018007a0c */ /* 0x000fc60004721270 */
[----:B------:R-:W-:Y:S04]  /*1e370*/  @P2 STG.E [R48.64], R41 ;  /* 0x0000002930002986 */ /* 0x000fe8000c10190c */
[----:B------:R-:W4:Y:S01]  /*1e380*/  LDL.LU R24, [R1+0x408] ;  /* 0x0004080001187983 */ /* 0x000f220000300800 */
[----:B-1----:R-:W-:Y:S02]  /*1e390*/  LEA.HI.X.SX32 R45, R8, R79, 0x2, P6 ;  /* 0x0000004f082d7211 */ /* 0x002fe400030f16ff */
[----:B------:R-:W-:-:S03]  /*1e3a0*/  LEA R36, P4, R4, R78, 0x2 ;  /* 0x0000004e04247211 */ /* 0x000fc600078810ff */
[----:B------:R-:W-:Y:S01]  /*1e3b0*/  @P3 STG.E [R44.64], R33 ;  /* 0x000000212c003986 */ /* 0x000fe2000c10190c */
[----:B------:R-:W-:Y:S01]  /*1e3c0*/  LEA.HI.X.SX32 R37, R4, R79, 0x2, P4 ;  /* 0x0000004f04257211 */ /* 0x000fe200020f16ff */
[C---:B--2---:R-:W-:Y:S01]  /*1e3d0*/  IMAD R0, R20.reuse, c[0x0][0x198], RZ ;  /* 0x0000660014007a24 */ /* 0x044fe200078e02ff */
[----:B------:R-:W-:-:S04]  /*1e3e0*/  ISETP.LT.AND P2, PT, R20, c[0x0][0x17c], !P0 ;  /* 0x00005f0014007a0c */ /* 0x000fc80004741270 */
[C---:B------:R-:W-:Y:S01]  /*1e3f0*/  LEA R20, P6, R0.reuse, R78, 0x2 ;  /* 0x0000004e00147211 */ /* 0x040fe200078c10ff */
[----:B------:R1:W-:Y:S03]  /*1e400*/  @P1 STG.E [R36.64], R21 ;  /* 0x0000001524001986 */ /* 0x0003e6000c10190c */
[----:B-1----:R-:W-:-:S05]  /*1e410*/  LEA.HI.X.SX32 R21, R0, R79, 0x2, P6 ;  /* 0x0000004f00157211 */ /* 0x002fca00030f16ff */
[----:B------:R1:W-:Y:S01]  /*1e420*/  @P2 STG.E [R20.64], R29 ;  /* 0x0000001d14002986 */ /* 0x0003e2000c10190c */
[C---:B---3--:R-:W-:Y:S01]  /*1e430*/  ISETP.LT.AND P3, PT, R16.reuse, c[0x0][0x17c], !P0 ;  /* 0x00005f0010007a0c */ /* 0x048fe20004761270 */
[----:B------:R-:W-:Y:S02]  /*1e440*/  IMAD R4, R16, c[0x0][0x198], RZ ;  /* 0x0000660010047a24 */ /* 0x000fe400078e02ff */
[----:B------:R-:W2:Y:S03]  /*1e450*/  LDL.LU R16, [R1+0x404] ;  /* 0x0004040001107983 */ /* 0x000ea60000300800 */
[----:B------:R-:W-:Y:S01]  /*1e460*/  LEA R32, P4, R4, R78, 0x2 ;  /* 0x0000004e04207211 */ /* 0x000fe200078810ff */
[----:B------:R-:W3:Y:S01]  /*1e470*/  LDL.LU R41, [R1+0x5c8] ;  /* 0x0005c80001297983 */ /* 0x000ee20000300800 */
[----:B------:R-:W-:Y:S02]  /*1e480*/  IMAD R0, R56, c[0x0][0x198], RZ ;  /* 0x0000660038007a24 */ /* 0x000fe400078e02ff */
[----:B------:R-:W-:-:S02]  /*1e490*/  LEA.HI.X.SX32 R33, R4, R79, 0x2, P4 ;  /* 0x0000004f04217211 */ /* 0x000fc400020f16ff */
[----:B------:R-:W-:Y:S02]  /*1e4a0*/  ISETP.LT.AND P1, PT, R56, c[0x0][0x17c], !P0 ;  /* 0x00005f0038007a0c */ /* 0x000fe40004721270 */
[C---:B------:R-:W-:Y:S01]  /*1e4b0*/  ISETP.LT.AND P6, PT, R12.reuse, c[0x0][0x17c], !P0 ;  /* 0x00005f000c007a0c */ /* 0x040fe200047c1270 */
[----:B------:R-:W-:Y:S02]  /*1e4c0*/  IMAD R4, R12, c[0x0][0x198], RZ ;  /* 0x000066000c047a24 */ /* 0x000fe400078e02ff */
[----:B------:R-:W3:Y:S01]  /*1e4d0*/  LDL.LU R12, [R1+0x5c4] ;  /* 0x0005c400010c7983 */ /* 0x000ee20000300800 */
[----:B-1----:R-:W-:-:S03]  /*1e4e0*/  LEA R20, P2, R0, R78, 0x2 ;  /* 0x0000004e00147211 */ /* 0x002fc600078410ff */
[----:B------:R-:W3:Y:S01]  /*1e4f0*/  LDL.LU R8, [R1+0x5c0] ;  /* 0x0005c00001087983 */ /* 0x000ee20000300800 */
[----:B------:R-:W-:-:S03]  /*1e500*/  LEA.HI.X.SX32 R21, R0, R79, 0x2, P2 ;  /* 0x0000004f00157211 */ /* 0x000fc600010f16ff */
[----:B------:R1:W-:Y:S01]  /*1e510*/  @P3 STG.E [R32.64], R25 ;  /* 0x0000001920003986 */ /* 0x0003e2000c10190c */
[----:B------:R-:W-:-:S03]  /*1e520*/  LEA R36, P3, R4, R78, 0x2 ;  /* 0x0000004e04247211 */ /* 0x000fc600078610ff */
[----:B------:R-:W-:Y:S01]  /*1e530*/  @P1 STG.E [R20.64], R17 ;  /* 0x0000001114001986 */ /* 0x000fe2000c10190c */
[----:B------:R-:W-:Y:S02]  /*1e540*/  LEA.HI.X.SX32 R37, R4, R79, 0x2, P3 ;  /* 0x0000004f04257211 */ /* 0x000fe400018f16ff */
[----:B------:R-:W-:Y:S01]  /*1e550*/  ISETP.LT.AND P2, PT, R40, c[0x0][0x17c], !P0 ;  /* 0x00005f0028007a0c */ /* 0x000fe20004741270 */
[----:B-1----:R-:W3:Y:S04]  /*1e560*/  LDL.LU R32, [R1+0x5bc] ;  /* 0x0005bc0001207983 */ /* 0x002ee80000300800 */
[----:B------:R-:W3:Y:S04]  /*1e570*/  LDL.LU R40, [R1+0x5b8] ;  /* 0x0005b80001287983 */ /* 0x000ee80000300800 */
[----:B------:R1:W-:Y:S04]  /*1e580*/  @P6 STG.E [R36.64], R5 ;  /* 0x0000000524006986 */ /* 0x0003e8000c10190c */
[----:B-1----:R-:W3:Y:S01]  /*1e590*/  LDL.LU R36, [R1+0x5b4] ;  /* 0x0005b40001247983 */ /* 0x002ee20000300800 */
[C---:B----4-:R-:W-:Y:S01]  /*1e5a0*/  IMAD R0, R28.reuse, c[0x0][0x198], RZ ;  /* 0x000066001c007a24 */ /* 0x050fe200078e02ff */
[----:B------:R-:W-:-:S04]  /*1e5b0*/  ISETP.LT.AND P4, PT, R28, c[0x0][0x17c], !P0 ;  /* 0x00005f001c007a0c */ /* 0x000fc80004781270 */
[----:B------:R-:W-:-:S04]  /*1e5c0*/  LEA R28, P1, R0, R78, 0x2 ;  /* 0x0000004e001c7211 */ /* 0x000fc800078210ff */
[----:B------:R-:W-:-:S05]  /*1e5d0*/  LEA.HI.X.SX32 R29, R0, R79, 0x2, P1 ;  /* 0x0000004f001d7211 */ /* 0x000fca00008f16ff */
[----:B------:R1:W-:Y:S04]  /*1e5e0*/  @P4 STG.E [R28.64], R13 ;  /* 0x0000000d1c004986 */ /* 0x0003e8000c10190c */
[----:B-1----:R-:W4:Y:S04]  /*1e5f0*/  LDL.LU R29, [R1+0x5b0] ;  /* 0x0005b000011d7983 */ /* 0x002f280000300800 */
[----:B------:R-:W4:Y:S04]  /*1e600*/  LDL.LU R20, [R1+0x5ac] ;  /* 0x0005ac0001147983 */ /* 0x000f280000300800 */
[----:B------:R-:W4:Y:S01]  /*1e610*/  LDL.LU R28, [R1+0x5a8] ;  /* 0x0005a800011c7983 */ /* 0x000f220000300800 */
[C---:B------:R-:W-:Y:S01]  /*1e620*/  IMAD R4, R24.reuse, c[0x0][0x198], RZ ;  /* 0x0000660018047a24 */ /* 0x040fe200078e02ff */
[----:B------:R-:W-:Y:S01]  /*1e630*/  ISETP.LT.AND P3, PT, R24, c[0x0][0x17c], !P0 ;  /* 0x00005f0018007a0c */ /* 0x000fe20004761270 */
[----:B------:R-:W-:-:S03]  /*1e640*/  IMAD.MOV.U32 R0, RZ, RZ, c[0x0][0x198] ;  /* 0x00006600ff007624 */ /* 0x000fc600078e00ff */
[----:B------:R-:W-:-:S04]  /*1e650*/  LEA R24, P6, R4, R78, 0x2 ;  /* 0x0000004e04187211 */ /* 0x000fc800078c10ff */
[----:B------:R-:W-:Y:S02]  /*1e660*/  LEA.HI.X.SX32 R25, R4, R79, 0x2, P6 ;  /* 0x0000004f04197211 */ /* 0x000fe400030f16ff */
[----:B------:R-:W-:-:S03]  /*1e670*/  ISETP.LT.AND P5, PT, R113, c[0x0][0x17c], !P0 ;  /* 0x00005f0071007a0c */ /* 0x000fc600047a1270 */
[----:B------:R1:W-:Y:S01]  /*1e680*/  @P3 STG.E [R24.64], R9 ;  /* 0x0000000918003986 */ /* 0x0003e2000c10190c */
[C---:B--2---:R-:W-:Y:S01]  /*1e690*/  IMAD R33, R16.reuse, c[0x0][0x198], RZ ;  /* 0x0000660010217a24 */ /* 0x044fe200078e02ff */
[----:B------:R-:W-:-:S03]  /*1e6a0*/  ISETP.LT.AND P1, PT, R16, c[0x0][0x17c], !P0 ;  /* 0x00005f0010007a0c */ /* 0x000fc60004721270 */
[----:B------:R-:W-:Y:S01]  /*1e6b0*/  IMAD R21, R0, 0x2, R33 ;  /* 0x0000000200157824 */ /* 0x000fe200078e0221 */
[----:B------:R-:W-:-:S04]  /*1e6c0*/  LEA R16, P4, R33, R78, 0x2 ;  /* 0x0000004e21107211 */ /* 0x000fc800078810ff */
[-C--:B------:R-:W-:Y:S01]  /*1e6d0*/  LEA.HI.X.SX32 R17, R33, R79.reuse, 0x2, P4 ;  /* 0x0000004f21117211 */ /* 0x080fe200020f16ff */
[----:B------:R-:W-:Y:S01]  /*1e6e0*/  IMAD R33, R0, 0x2, R21 ;  /* 0x0000000200217824 */ /* 0x000fe200078e0215 */
[CC--:B------:R-:W-:Y:S02]  /*1e6f0*/  LEA R4, P6, R21.reuse, R78.reuse, 0x2 ;  /* 0x0000004e15047211 */ /* 0x0c0fe400078c10ff */
[----:B---3--:R-:W-:Y:S02]  /*1e700*/  ISETP.LT.AND P3, PT, R12, c[0x0][0x17c], !P0 ;  /* 0x00005f000c007a0c */ /* 0x008fe40004761270 */
[-C--:B------:R-:W-:Y:S01]  /*1e710*/  LEA.HI.X.SX32 R5, R21, R79.reuse, 0x2, P6 ;  /* 0x0000004f15057211 */ /* 0x080fe200030f16ff */
[----:B------:R-:W-:Y:S01]  /*1e720*/  IMAD R21, R0, 0x2, R33 ;  /* 0x0000000200157824 */ /* 0x000fe200078e0221 */
[C---:B------:R-:W-:Y:S01]  /*1e730*/  LEA R12, P6, R33.reuse, R78, 0x2 ;  /* 0x0000004e210c7211 */ /* 0x040fe200078c10ff */
[----:B------:R2:W-:Y:S01]  /*1e740*/  @P1 STG.E [R16.64], R66 ;  /* 0x0000004210001986 */ /* 0x0005e2000c10190c */
[----:B------:R-:W-:Y:S01]  /*1e750*/  ISETP.LT.AND P1, PT, R8, c[0x0][0x17c], !P0 ;  /* 0x00005f0008007a0c */ /* 0x000fe20004721270 */
[----:B-1----:R-:W-:Y:S01]  /*1e760*/  IMAD R25, R0, 0x2, R21 ;  /* 0x0000000200197824 */ /* 0x002fe200078e0215 */
[----:B------:R-:W-:-:S02]  /*1e770*/  LEA.HI.X.SX32 R13, R33, R79, 0x2, P6 ;  /* 0x0000004f210d7211 */ /* 0x000fc400030f16ff */
[-C--:B------:R-:W-:Y:S02]  /*1e780*/  LEA R8, P6, R21, R78.reuse, 0x2 ;  /* 0x0000004e15087211 */ /* 0x080fe400078c10ff */
[----:B------:R-:W-:Y:S02]  /*1e790*/  ISETP.LT.AND P4, PT, R41, c[0x0][0x17c], !P0 ;  /* 0x00005f0029007a0c */ /* 0x000fe40004781270 */
[-C--:B------:R-:W-:Y:S01]  /*1e7a0*/  LEA.HI.X.SX32 R9, R21, R79.reuse, 0x2, P6 ;  /* 0x0000004f15097211 */ /* 0x080fe200030f16ff */
[----:B------:R-:W-:Y:S01]  /*1e7b0*/  IMAD R21, R0, 0x2, R25 ;  /* 0x0000000200157824 */ /* 0x000fe200078e0219 */
[C---:B--2---:R-:W-:Y:S01]  /*1e7c0*/  LEA R16, P6, R25.reuse, R78, 0x2 ;  /* 0x0000004e19107211 */ /* 0x044fe200078c10ff */
[----:B------:R1:W-:Y:S03]  /*1e7d0*/  @P5 STG.E [R4.64], R54 ;  /* 0x0000003604005986 */ /* 0x0003e6000c10190c */
[----:B------:R-:W-:-:S02]  /*1e7e0*/  LEA.HI.X.SX32 R17, R25, R79, 0x2, P6 ;  /* 0x0000004f19117211 */ /* 0x000fc400030f16ff */
[----:B------:R-:W-:Y:S02]  /*1e7f0*/  ISETP.LT.AND P5, PT, R32, c[0x0][0x17c], !P0 ;  /* 0x00005f0020007a0c */ /* 0x000fe400047a1270 */
[----:B------:R-:W2:Y:S04]  /*1e800*/  LDL.LU R32, [R1+0x5a4] ;  /* 0x0005a40001207983 */ /* 0x000ea80000300800 */
[----:B------:R-:W3:Y:S01]  /*1e810*/  LDL.LU R24, [R1+0x5a0] ;  /* 0x0005a00001187983 */ /* 0x000ee20000300800 */
[----:B-1----:R-:W-:-:S03]  /*1e820*/  LEA R4, P6, R21, R78, 0x2 ;  /* 0x0000004e15047211 */ /* 0x002fc600078c10ff */
[----:B------:R1:W-:Y:S01]  /*1e830*/  @P2 STG.E [R12.64], R62 ;  /* 0x0000003e0c002986 */ /* 0x0003e2000c10190c */
[----:B------:R-:W-:-:S03]  /*1e840*/  LEA.HI.X.SX32 R5, R21, R79, 0x2, P6 ;  /* 0x0000004f15057211 */ /* 0x000fc600030f16ff */
[----:B------:R1:W-:Y:S04]  /*1e850*/  @P4 STG.E [R8.64], R58 ;  /* 0x0000003a08004986 */ /* 0x0003e8000c10190c */
[----:B------:R1:W-:Y:S04]  /*1e860*/  @P3 STG.E [R16.64], R50 ;  /* 0x0000003210003986 */ /* 0x0003e8000c10190c */
[----:B------:R-:W3:Y:S04]  /*1e870*/  LDL.LU R33, [R1+0x59c] ;  /* 0x00059c0001217983 */ /* 0x000ee80000300800 */
[----:B------:R4:W-:Y:S01]  /*1e880*/  @P1 STG.E [R4.64], R38 ;  /* 0x0000002604001986 */ /* 0x0009e2000c10190c */
[----:B------:R-:W-:-:S05]  /*1e890*/  IMAD R25, R0, 0x2, R21 ;  /* 0x0000000200197824 */ /* 0x000fca00078e0215 */
[----:B-1----:R-:W-:-:S04]  /*1e8a0*/  LEA R12, P6, R25, R78, 0x2 ;  /* 0x0000004e190c7211 */ /* 0x002fc800078c10ff */
[----:B------:R-:W-:-:S05]  /*1e8b0*/  LEA.HI.X.SX32 R13, R25, R79, 0x2, P6 ;  /* 0x0000004f190d7211 */ /* 0x000fca00030f16ff */
[----:B------:R1:W-:Y:S01]  /*1e8c0*/  @P5 STG.E [R12.64], R46 ;  /* 0x0000002e0c005986 */ /* 0x0003e2000c10190c */
[----:B----4-:R-:W-:-:S03]  /*1e8d0*/  ISETP.LT.AND P3, PT, R29, c[0x0][0x17c], !P0 ;  /* 0x00005f001d007a0c */ /* 0x010fc60004761270 */
[----:B------:R-:W4:Y:S01]  /*1e8e0*/  LDL.LU R29, [R1+0x598] ;  /* 0x00059800011d7983 */ /* 0x000f220000300800 */
[----:B------:R-:W-:-:S03]  /*1e8f0*/  ISETP.LT.AND P1, PT, R20, c[0x0][0x17c], !P0 ;  /* 0x00005f0014007a0c */ /* 0x000fc60004721270 */
[----:B------:R-:W4:Y:S01]  /*1e900*/  LDL.LU R20, [R1+0x594] ;  /* 0x0005940001147983 */ /* 0x000f220000300800 */
[----:B------:R-:W-:-:S03]  /*1e910*/  ISETP.LT.AND P5, PT, R28, c[0x0][0x17c], !P0 ;  /* 0x00005f001c007a0c */ /* 0x000fc600047a1270 */
[----:B------:R-:W4:Y:S01]  /*1e920*/  LDL.LU R28, [R1+0x590] ;  /* 0x00059000011c7983 */ /* 0x000f220000300800 */
[----:B------:R-:W-:-:S04]  /*1e930*/  IMAD R21, R0, 0x2, R25 ;  /* 0x0000000200157824 */ /* 0x000fc800078e0219 */
[----:B------:R-:W-:Y:S01]  /*1e940*/  IMAD R25, R0, 0x2, R21 ;  /* 0x0000000200197824 */ /* 0x000fe200078e0215 */
[CC--:B------:R-:W-:Y:S02]  /*1e950*/  LEA R8, P6, R21.reuse, R78.reuse, 0x2 ;  /* 0x0000004e15087211 */ /* 0x0c0fe400078c10ff */
[----:B------:R-:W-:Y:S02]  /*1e960*/  ISETP.LT.AND P2, PT, R40, c[0x0][0x17c], !P0 ;  /* 0x00005f0028007a0c */ /* 0x000fe40004741270 */
[-C--:B------:R-:W-:Y:S01]  /*1e970*/  LEA.HI.X.SX32 R9, R21, R79.reuse, 0x2, P6 ;  /* 0x0000004f15097211 */ /* 0x080fe200030f16ff */
[----:B------:R-:W-:Y:S01]  /*1e980*/  IMAD R21, R0, 0x2, R25 ;  /* 0x0000000200157824 */ /* 0x000fe200078e0219 */
[CC--:B------:R-:W-:Y:S02]  /*1e990*/  LEA R16, P6, R25.reuse, R78.reuse, 0x2 ;  /* 0x0000004e19107211 */ /* 0x0c0fe400078c10ff */
[----:B------:R-:W-:Y:S02]  /*1e9a0*/  ISETP.LT.AND P4, PT, R36, c[0x0][0x17c], !P0 ;  /* 0x00005f0024007a0c */ /* 0x000fe40004781270 */
[----:B------:R-:W-:Y:S01]  /*1e9b0*/  LEA.HI.X.SX32 R17, R25, R79, 0x2, P6 ;  /* 0x0000004f19117211 */ /* 0x000fe200030f16ff */
[----:B------:R-:W-:Y:S01]  /*1e9c0*/  IMAD R25, R0, 0x2, R21 ;  /* 0x0000000200197824 */ /* 0x000fe200078e0215 */
[----:B------:R-:W-:-:S04]  /*1e9d0*/  LEA R4, P6, R21, R78, 0x2 ;  /* 0x0000004e15047211 */ /* 0x000fc800078c10ff */
[-C--:B------:R-:W-:Y:S01]  /*1e9e0*/  LEA.HI.X.SX32 R5, R21, R79.reuse, 0x2, P6 ;  /* 0x0000004f15057211 */ /* 0x080fe200030f16ff */
[----:B------:R-:W-:Y:S01]  /*1e9f0*/  IMAD R21, R0, 0x2, R25 ;  /* 0x0000000200157824 */ /* 0x000fe200078e0219 */
[CC--:B-1----:R-:W-:Y:S01]  /*1ea00*/  LEA R12, P6, R25.reuse, R78.reuse, 0x2 ;  /* 0x0000004e190c7211 */ /* 0x0c2fe200078c10ff */
[----:B------:R1:W-:Y:S03]  /*1ea10*/  @P2 STG.E [R8.64], R42 ;  /* 0x0000002a08002986 */ /* 0x0003e6000c10190c */
[-C--:B------:R-:W-:Y:S01]  /*1ea20*/  LEA.HI.X.SX32 R13, R25, R79.reuse, 0x2, P6 ;  /* 0x0000004f190d7211 */ /* 0x080fe200030f16ff */
[----:B------:R1:W-:Y:S02]  /*1ea30*/  @P4 STG.E [R16.64], R34 ;  /* 0x0000002210004986 */ /* 0x0003e4000c10190c */
[C---:B-1----:R-:W-:Y:S02]  /*1ea40*/  LEA R8, P6, R21.reuse, R78, 0x2 ;  /* 0x0000004e15087211 */ /* 0x042fe400078c10ff */
[----:B------:R1:W-:Y:S02]  /*1ea50*/  @P3 STG.E [R4.64], R22 ;  /* 0x0000001604003986 */ /* 0x0003e4000c10190c */
[----:B------:R-:W-:-:S02]  /*1ea60*/  LEA.HI.X.SX32 R9, R21, R79, 0x2, P6 ;  /* 0x0000004f15097211 */ /* 0x000fc400030f16ff */
[----:B------:R-:W-:Y:S04]  /*1ea70*/  @P1 STG.E [R12.64], R30 ;  /* 0x0000001e0c001986 */ /* 0x000fe8000c10190c */
[----:B------:R1:W-:Y:S01]  /*1ea80*/  @P5 STG.E [R8.64], R26 ;  /* 0x0000001a08005986 */ /* 0x0003e2000c10190c */
[----:B------:R-:W-:-:S05]  /*1ea90*/  IMAD R25, R0, 0x2, R21 ;  /* 0x0000000200197824 */ /* 0x000fca00078e0215 */
[----:B------:R-:W-:-:S04]  /*1eaa0*/  LEA R16, P6, R25, R78, 0x2 ;  /* 0x0000004e19107211 */ /* 0x000fc800078c10ff */
[----:B------:R-:W-:Y:S02]  /*1eab0*/  LEA.HI.X.SX32 R17, R25, R79, 0x2, P6 ;  /* 0x0000004f19117211 */ /* 0x000fe400030f16ff */
[----:B--2---:R-:W-:Y:S02]  /*1eac0*/  ISETP.LT.AND P2, PT, R32, c[0x0][0x17c], !P0 ;  /* 0x00005f0020007a0c */ /* 0x004fe40004741270 */
[----:B------:R-:W2:Y:S01]  /*1ead0*/  LDL.LU R32, [R1+0x58c] ;  /* 0x00058c0001207983 */ /* 0x000ea20000300800 */
[----:B---3--:R-:W-:-:S03]  /*1eae0*/  ISETP.LT.AND P4, PT, R24, c[0x0][0x17c], !P0 ;  /* 0x00005f0018007a0c */ /* 0x008fc60004781270 */
[----:B------:R-:W3:Y:S04]  /*1eaf0*/  LDL.LU R24, [R1+0x588] ;  /* 0x0005880001187983 */ /* 0x000ee80000300800 */
[----:B-1----:R-:W2:Y:S04]  /*1eb00*/  LDL.LU R22, [R1+0x584] ;  /* 0x0005840001167983 */ /* 0x002ea80000300800 */
[----:B------:R1:W-:Y:S01]  /*1eb10*/  @P2 STG.E [R16.64], R18 ;  /* 0x0000001210002986 */ /* 0x0003e2000c10190c */
[----:B----4-:R-:W-:-:S03]  /*1eb20*/  ISETP.LT.AND P1, PT, R29, c[0x0][0x17c], !P0 ;  /* 0x00005f001d007a0c */ /* 0x010fc60004721270 */
[----:B------:R-:W4:Y:S01]  /*1eb30*/  LDL.LU R29, [R1+0x580] ;  /* 0x00058000011d7983 */ /* 0x000f220000300800 */
[----:B------:R-:W-:-:S03]  /*1eb40*/  ISETP.LT.AND P5, PT, R20, c[0x0][0x17c], !P0 ;  /* 0x00005f0014007a0c */ /* 0x000fc600047a1270 */
[----:B------:R-:W4:Y:S01]  /*1eb50*/  LDL.LU R20, [R1+0x57c] ;  /* 0x00057c0001147983 */ /* 0x000f220000300800 */
[----:B------:R-:W-:-:S03]  /*1eb60*/  ISETP.LT.AND P2, PT, R28, c[0x0][0x17c], !P0 ;  /* 0x00005f001c007a0c */ /* 0x000fc60004741270 */
[----:B------:R-:W4:Y:S01]  /*1eb70*/  LDL.LU R28, [R1+0x578] ;  /* 0x00057800011c7983 */ /* 0x000f220000300800 */
[C---:B------:R-:W-:Y:S01]  /*1eb80*/  IMAD R21, R0.reuse, 0x2, R25 ;  /* 0x0000000200157824 */ /* 0x040fe200078e0219 */
[----:B------:R-:W-:Y:S02]  /*1eb90*/  ISETP.LT.AND P3, PT, R33, c[0x0][0x17c], !P0 ;  /* 0x00005f0021007a0c */ /* 0x000fe40004761270 */
[----:B------:R-:W4:Y:S01]  /*1eba0*/  LDL.LU R26, [R1+0x574] ;  /* 0x00057400011a7983 */ /* 0x000f220000300800 */
[----:B------:R-:W-:Y:S01]  /*1ebb0*/  IMAD R25, R0, 0x2, R21 ;  /* 0x0000000200197824 */ /* 0x000fe200078e0215 */
[----:B------:R-:W-:-:S04]  /*1ebc0*/  LEA R4, P6, R21, R78, 0x2 ;  /* 0x0000004e15047211 */ /* 0x000fc800078c10ff */
[----:B------:R-:W-:Y:S01]  /*1ebd0*/  LEA.HI.X.SX32 R5, R21, R79, 0x2, P6 ;  /* 0x0000004f15057211 */ /* 0x000fe200030f16ff */
[----:B------:R-:W-:Y:S01]  /*1ebe0*/  IMAD R21, R0, 0x2, R25 ;  /* 0x0000000200157824 */ /* 0x000fe200078e0219 */
[----:B------:R-:W-:-:S04]  /*1ebf0*/  LEA R12, P6, R25, R78, 0x2 ;  /* 0x0000004e190c7211 */ /* 0x000fc800078c10ff */
[----:B------:R-:W-:Y:S01]  /*1ec00*/  LEA.HI.X.SX32 R13, R25, R79, 0x2, P6 ;  /* 0x0000004f190d7211 */ /* 0x000fe200030f16ff */
[----:B------:R-:W-:Y:S01]  /*1ec10*/  IMAD R25, R0, 0x2, R21 ;  /* 0x0000000200197824 */ /* 0x000fe200078e0215 */
[----:B------:R-:W-:-:S04]  /*1ec20*/  LEA R8, P6, R21, R78, 0x2 ;  /* 0x0000004e15087211 */ /* 0x000fc800078c10ff */
[-C--:B------:R-:W-:Y:S01]  /*1ec30*/  LEA.HI.X.SX32 R9, R21, R79.reuse, 0x2, P6 ;  /* 0x0000004f15097211 */ /* 0x080fe200030f16ff */
[----:B------:R-:W-:Y:S01]  /*1ec40*/  IMAD R21, R0, 0x2, R25 ;  /* 0x0000000200157824 */ /* 0x000fe200078e0219 */
[CC--:B-1----:R-:W-:Y:S01]  /*1ec50*/  LEA R16, P6, R25.reuse, R78.reuse, 0x2 ;  /* 0x0000004e19107211 */ /* 0x0c2fe200078c10ff */
[----:B------:R1:W-:Y:S03]  /*1ec60*/  @P4 STG.E [R4.64], R6 ;  /* 0x0000000604004986 */ /* 0x0003e6000c10190c */
[----:B------:R-:W-:Y:S01]  /*1ec70*/  LEA.HI.X.SX32 R17, R25, R79, 0x2, P6 ;  /* 0x0000004f19117211 */ /* 0x000fe200030f16ff */
[----:B------:R1:W-:Y:S04]  /*1ec80*/  @P3 STG.E [R12.64], R14 ;  /* 0x0000000e0c003986 */ /* 0x0003e8000c10190c */
[----:B------:R2:W-:Y:S01]  /*1ec90*/  @P1 STG.E [R8.64], R10 ;  /* 0x0000000a08001986 */ /* 0x0005e2000c10190c */
[----:B-1----:R-:W-:-:S04]  /*1eca0*/  LEA R4, P6, R21, R78, 0x2 ;  /* 0x0000004e15047211 */ /* 0x002fc800078c10ff */
[----:B------:R-:W-:Y:S01]  /*1ecb0*/  LEA.HI.X.SX32 R5, R21, R79, 0x2, P6 ;  /* 0x0000004f15057211 */ /* 0x000fe200030f16ff */
[----:B------:R1:W-:Y:S04]  /*1ecc0*/  @P5 STG.E [R16.64], R67 ;  /* 0x0000004310005986 */ /* 0x0003e8000c10190c */
[----:B------:R1:W-:Y:S01]  /*1ecd0*/  @P2 STG.E [R4.64], R55 ;  /* 0x0000003704002986 */ /* 0x0003e2000c10190c */
[----:B------:R-:W-:-:S05]  /*1ece0*/  IMAD R25, R0, 0x2, R21 ;  /* 0x0000000200197824 */ /* 0x000fca00078e0215 */
[----:B------:R-:W-:-:S04]  /*1ecf0*/  LEA R12, P6, R25, R78, 0x2 ;  /* 0x0000004e190c7211 */ /* 0x000fc800078c10ff */
[----:B------:R-:W-:Y:S02]  /*1ed00*/  LEA.HI.X.SX32 R13, R25, R79, 0x2, P6 ;  /* 0x0000004f190d7211 */ /* 0x000fe400030f16ff */
[----:B---3--:R-:W-:Y:S02]  /*1ed10*/  ISETP.LT.AND P3, PT, R24, c[0x0][0x17c], !P0 ;  /* 0x00005f0018007a0c */ /* 0x008fe40004761270 */
[----:B------:R-:W3:Y:S01]  /*1ed20*/  LDL.LU R24, [R1+0x570] ;  /* 0x0005700001187983 */ /* 0x000ee20000300800 */
[----:B--2---:R-:W-:-:S03]  /*1ed30*/  ISETP.LT.AND P1, PT, R22, c[0x0][0x17c], !P0 ;  /* 0x00005f0016007a0c */ /* 0x004fc60004721270 */
[----:B------:R-:W2:Y:S04]  /*1ed40*/  LDL.LU R22, [R1+0x56c] ;  /* 0x00056c0001167983 */ /* 0x000ea80000300800 */
[----:B------:R-:W2:Y:S01]  /*1ed50*/  LDL.LU R18, [R1+0x568] ;  /* 0x0005680001127983 */ /* 0x000ea20000300800 */
[----:B------:R-:W-:-:S13]  /*1ed60*/  ISETP.LT.AND P4, PT, R32, c[0x0][0x17c], !P0 ;  /* 0x00005f0020007a0c */ /* 0x000fda0004781270 */
[----:B------:R1:W-:Y:S01]  /*1ed70*/  @P4 STG.E [R12.64], R63 ;  /* 0x0000003f0c004986 */ /* 0x0003e2000c10190c */
[----:B----4-:R-:W-:-:S03]  /*1ed80*/  ISETP.LT.AND P2, PT, R20, c[0x0][0x17c], !P0 ;  /* 0x00005f0014007a0c */ /* 0x010fc60004741270 */
[----:B------:R-:W4:Y:S04]  /*1ed90*/  LDL.LU R20, [R1+0x564] ;  /* 0x0005640001147983 */ /* 0x000f280000300800 */
[----:B------:R-:W4:Y:S04]  /*1eda0*/  LDL.LU R6, [R1+0x560] ;  /* 0x0005600001067983 */ /* 0x000f280000300800 */
[----:B------:R-:W4:Y:S04]  /*1edb0*/  LDL.LU R14, [R1+0x55c] ;  /* 0x00055c00010e7983 */ /* 0x000f280000300800 */
[----:B------:R-:W4:Y:S01]  /*1edc0*/  LDL.LU R10, [R1+0x558] ;  /* 0x00055800010a7983 */ /* 0x000f220000300800 */
[----:B------:R-:W-:-:S03]  /*1edd0*/  ISETP.LT.AND P4, PT, R28, c[0x0][0x17c], !P0 ;  /* 0x00005f001c007a0c */ /* 0x000fc60004781270 */
[----:B------:R-:W4:Y:S01]  /*1ede0*/  LDL.LU R28, [R1+0x554] ;  /* 0x00055400011c7983 */ /* 0x000f220000300800 */
[----:B------:R-:W-:-:S04]  /*1edf0*/  IMAD R21, R0, 0x2, R25 ;  /* 0x0000000200157824 */ /* 0x000fc800078e0219 */
[----:B------:R-:W-:Y:S01]  /*1ee00*/  IMAD R25, R0, 0x2, R21 ;  /* 0x0000000200197824 */ /* 0x000fe200078e0215 */
[----:B------:R-:W-:-:S04]  /*1ee10*/  LEA R8, P6, R21, R78, 0x2 ;  /* 0x0000004e15087211 */ /* 0x000fc800078c10ff */
[----:B------:R-:W-:Y:S01]  /*1ee20*/  LEA.HI.X.SX32 R9, R21, R79, 0x2, P6 ;  /* 0x0000004f15097211 */ /* 0x000fe200030f16ff */
[----:B------:R-:W-:Y:S01]  /*1ee30*/  IMAD R21, R0, 0x2, R25 ;  /* 0x0000000200157824 */ /* 0x000fe200078e0219 */
[----:B-1----:R-:W-:-:S04]  /*1ee40*/  LEA R16, P6, R25, R78, 0x2 ;  /* 0x0000004e19107211 */ /* 0x002fc800078c10ff */
[-C--:B------:R-:W-:Y:S01]  /*1ee50*/  LEA.HI.X.SX32 R17, R25, R79.reuse, 0x2, P6 ;  /* 0x0000004f19117211 */ /* 0x080fe200030f16ff */
[C---:B------:R-:W-:Y:S01]  /*1ee60*/  IMAD R25, R0.reuse, 0x2, R21 ;  /* 0x0000000200197824 */ /* 0x040fe200078e0215 */
[-C--:B------:R-:W-:Y:S02]  /*1ee70*/  LEA R4, P6, R21, R78.reuse, 0x2 ;  /* 0x0000004e15047211 */ /* 0x080fe400078c10ff */
[----:B------:R-:W-:Y:S02]  /*1ee80*/  ISETP.LT.AND P5, PT, R29, c[0x0][0x17c], !P0 ;  /* 0x00005f001d007a0c */ /* 0x000fe400047a1270 */
[----:B------:R-:W-:Y:S01]  /*1ee90*/  LEA.HI.X.SX32 R5, R21, R79, 0x2, P6 ;  /* 0x0000004f15057211 */ /* 0x000fe200030f16ff */
[----:B------:R-:W-:Y:S01]  /*1eea0*/  IMAD R21, R0, 0x2, R25 ;  /* 0x0000000200157824 */ /* 0x000fe200078e0219 */
[----:B------:R-:W-:Y:S01]  /*1eeb0*/  LEA R12, P6, R25, R78, 0x2 ;  /* 0x0000004e190c7211 */ /* 0x000fe200078c10ff */
[----:B------:R1:W-:Y:S01]  /*1eec0*/  @P3 STG.E [R8.64], R59 ;  /* 0x0000003b08003986 */ /* 0x0003e2000c10190c */
[----:B------:R-:W-:-:S02]  /*1eed0*/  ISETP.LT.AND P3, PT, R26, c[0x0][0x17c], !P0 ;  /* 0x00005f001a007a0c */ /* 0x000fc40004761270 */
[----:B------:R-:W-:Y:S01]  /*1eee0*/  LEA.HI.X.SX32 R13, R25, R79, 0x2, P6 ;  /* 0x0000004f190d7211 */ /* 0x000fe200030f16ff */
[----:B------:R-:W-:Y:S01]  /*1eef0*/  IMAD R25, R0, 0x2, R21 ;  /* 0x0000000200197824 */ /* 0x000fe200078e0215 */
[----:B------:R1:W-:Y:S02]  /*1ef00*/  @P1 STG.E [R16.64], R51 ;  /* 0x0000003310001986 */ /* 0x0003e4000c10190c */
[----:B-1----:R-:W-:-:S04]  /*1ef10*/  LEA R8, P6, R21, R78, 0x2 ;  /* 0x0000004e15087211 */ /* 0x002fc800078c10ff */
[-C--:B------:R-:W-:Y:S02]  /*1ef20*/  LEA.HI.X.SX32 R9, R21, R79.reuse, 0x2, P6 ;  /* 0x0000004f15097211 */ /* 0x080fe400030f16ff */
[C---:B------:R-:W-:Y:S01]  /*1ef30*/  LEA R16, P6, R25.reuse, R78, 0x2 ;  /* 0x0000004e19107211 */ /* 0x040fe200078c10ff */
[C---:B------:R-:W-:Y:S01]  /*1ef40*/  IMAD R21, R0.reuse, 0x2, R25 ;  /* 0x0000000200157824 */ /* 0x040fe200078e0219 */
[----:B------:R1:W-:Y:S02]  /*1ef50*/  @P5 STG.E [R4.64], R39 ;  /* 0x0000002704005986 */ /* 0x0003e4000c10190c */
[----:B------:R-:W-:Y:S02]  /*1ef60*/  LEA.HI.X.SX32 R17, R25, R79, 0x2, P6 ;  /* 0x0000004f19117211 */ /* 0x000fe400030f16ff */
[----:B------:R1:W-:Y:S01]  /*1ef70*/  @P2 STG.E [R12.64], R47 ;  /* 0x0000002f0c002986 */ /* 0x0003e2000c10190c */
[----:B------:R-:W-:-:S03]  /*1ef80*/  IMAD R25, R0, 0x2, R21 ;  /* 0x0000000200197824 */ /* 0x000fc600078e0215 */
[----:B------:R1:W-:Y:S02]  /*1ef90*/  @P4 STG.E [R8.64], R43 ;  /* 0x0000002b08004986 */ /* 0x0003e4000c10190c */
[CC--:B-1----:R-:W-:Y:S02]  /*1efa0*/  LEA R4, P6, R21.reuse, R78.reuse, 0x2 ;  /* 0x0000004e15047211 */ /* 0x0c2fe400078c10ff */
[----:B------:R1:W-:Y:S02]  /*1efb0*/  @P3 STG.E [R16.64], R35 ;  /* 0x0000002310003986 */ /* 0x0003e4000c10190c */
[----:B------:R-:W-:Y:S02]  /*1efc0*/  LEA.HI.X.SX32 R5, R21, R79, 0x2, P6 ;  /* 0x0000004f15057211 */ /* 0x000fe400030f16ff */
[----:B------:R-:W-:Y:S01]  /*1efd0*/  LEA R12, P6, R25, R78, 0x2 ;  /* 0x0000004e190c7211 */ /* 0x000fe200078c10ff */
[----:B------:R-:W-:-:S03]  /*1efe0*/  IMAD R21, R0, 0x2, R25 ;  /* 0x0000000200157824 */ /* 0x000fc600078e0219 */
[----:B------:R-:W-:Y:S02]  /*1eff0*/  LEA.HI.X.SX32 R13, R25, R79, 0x2, P6 ;  /* 0x0000004f190d7211 */ /* 0x000fe400030f16ff */
[----:B------:R-:W-:Y:S01]  /*1f000*/  LEA R8, P6, R21, R78, 0x2 ;  /* 0x0000004e15087211 */ /* 0x000fe200078c10ff */
[----:B------:R-:W-:-:S03]  /*1f010*/  IMAD R25, R0, 0x2, R21 ;  /* 0x0000000200197824 */ /* 0x000fc600078e0215 */
[-C--:B------:R-:W-:Y:S01]  /*1f020*/  LEA.HI.X.SX32 R9, R21, R79.reuse, 0x2, P6 ;  /* 0x0000004f15097211 */ /* 0x080fe200030f16ff */
[----:B-1----:R-:W-:Y:S01]  /*1f030*/  IMAD R17, R0, 0x2, R25 ;  /* 0x0000000200117824 */ /* 0x002fe200078e0219 */
[C---:B------:R-:W-:Y:S02]  /*1f040*/  LEA R32, P6, R25.reuse, R78, 0x2 ;  /* 0x0000004e19207211 */ /* 0x040fe400078c10ff */
[----:B---3--:R-:W-:Y:S02]  /*1f050*/  ISETP.LT.AND P1, PT, R24, c[0x0][0x17c], !P0 ;  /* 0x00005f0018007a0c */ /* 0x008fe40004721270 */
[----:B--2---:R-:W-:Y:S02]  /*1f060*/  ISETP.LT.AND P5, PT, R22, c[0x0][0x17c], !P0 ;  /* 0x00005f0016007a0c */ /* 0x004fe400047a1270 */
[----:B------:R-:W-:Y:S02]  /*1f070*/  ISETP.LT.AND P2, PT, R18, c[0x0][0x17c], !P0 ;  /* 0x00005f0012007a0c */ /* 0x000fe40004741270 */
[----:B------:R-:W2:Y:S07]  /*1f080*/  LDL.LU R18, [R1+0x550] ;  /* 0x0005500001127983 */ /* 0x000eae0000300800 */
[----:B------:R1:W-:Y:S04]  /*1f090*/  @P1 STG.E [R4.64], R23 ;  /* 0x0000001704001986 */ /* 0x0003e8000c10190c */
[----:B------:R-:W-:Y:S01]  /*1f0a0*/  @P5 STG.E [R12.64], R31 ;  /* 0x0000001f0c005986 */ /* 0x000fe2000c10190c */
[----:B------:R-:W-:-:S02]  /*1f0b0*/  LEA.HI.X.SX32 R33, R25, R79, 0x2, P6 ;  /* 0x0000004f19217211 */ /* 0x000fc400030f16ff */
[CC--:B------:R-:W-:Y:S01]  /*1f0c0*/  LEA R34, P6, R17.reuse, R78.reuse, 0x2 ;  /* 0x0000004e11227211 */ /* 0x0c0fe200078c10ff */
[----:B------:R3:W-:Y:S01]  /*1f0d0*/  @P2 STG.E [R8.64], R27 ;  /* 0x0000001b08002986 */ /* 0x0007e2000c10190c */
[C---:B-1----:R-:W-:Y:S02]  /*1f0e0*/  IMAD R5, R0.reuse, 0x2, R17 ;  /* 0x0000000200057824 */ /* 0x042fe400078e0211 */
[----:B------:R-:W-:Y:S01]  /*1f0f0*/  LEA.HI.X.SX32 R35, R17, R79, 0x2, P6 ;  /* 0x0000004f11237211 */ /* 0x000fe200030f16ff */
[----:B------:R-:W-:Y:S02]  /*1f100*/  LDS.128 R24, [R3] ;  /* 0x0000000003187984 */ /* 0x000fe40000000c00 */
[----:B------:R-:W-:Y:S01]  /*1f110*/  LEA R36, P6, R5, R78, 0x2 ;  /* 0x0000004e05247211 */ /* 0x000fe200078c10ff */
[----:B---3--:R-:W-:-:S03]  /*1f120*/  IMAD R9, R0, 0x2, R5 ;  /* 0x0000000200097824 */ /* 0x008fc600078e0205 */
[----:B------:R-:W-:Y:S01]  /*1f130*/  LEA.HI.X.SX32 R37, R5, R79, 0x2, P6 ;  /* 0x0000004f05257211 */ /* 0x000fe200030f16ff */
[----:B------:R-:W-:Y:S01]  /*1f140*/  IMAD R13, R0, 0x2, R9 ;  /* 0x00000002000d7824 */ /* 0x000fe200078e0209 */
[----:B------:R-:W-:-:S04]  /*1f150*/  LEA R38, P6, R9, R78, 0x2 ;  /* 0x0000004e09267211 */ /* 0x000fc800078c10ff */
[----:B------:R-:W-:Y:S02]  /*1f160*/  LEA.HI.X.SX32 R39, R9, R79, 0x2, P6 ;  /* 0x0000004f09277211 */ /* 0x000fe400030f16ff */
[----:B------:R-:W-:-:S04]  /*1f170*/  LEA R40, P6, R13, R78, 0x2 ;  /* 0x0000004e0d287211 */ /* 0x000fc800078c10ff */
[----:B------:R-:W-:Y:S02]  /*1f180*/  LEA.HI.X.SX32 R41, R13, R79, 0x2, P6 ;  /* 0x0000004f0d297211 */ /* 0x000fe400030f16ff */
[----:B----4-:R-:W-:Y:S02]  /*1f190*/  ISETP.LT.AND P3, PT, R6, c[0x0][0x17c], !P0 ;  /* 0x00005f0006007a0c */ /* 0x010fe40004761270 */
[----:B------:R-:W3:Y:S01]  /*1f1a0*/  LDL.LU R6, [R1+0x5d4] ;  /* 0x0005d40001067983 */ /* 0x000ee20000300800 */
[----:B------:R-:W-:-:S03]  /*1f1b0*/  ISETP.LT.AND P1, PT, R14, c[0x0][0x17c], !P0 ;  /* 0x00005f000e007a0c */ /* 0x000fc60004721270 */
[----:B------:R-:W4:Y:S01]  /*1f1c0*/  LDL.LU R14, [R1+0x5d8] ;  /* 0x0005d800010e7983 */ /* 0x000f220000300800 */
[----:B------:R-:W-:Y:S02]  /*1f1d0*/  ISETP.LT.AND P4, PT, R20, c[0x0][0x17c], !P0 ;  /* 0x00005f0014007a0c */ /* 0x000fe40004781270 */
[----:B------:R-:W-:Y:S01]  /*1f1e0*/  ISETP.LT.AND P5, PT, R10, c[0x0][0x17c], !P0 ;  /* 0x00005f000a007a0c */ /* 0x000fe200047a1270 */
[----:B------:R-:W1:Y:S04]  /*1f1f0*/  LDS.128 R20, [R2] ;  /* 0x0000000002147984 */ /* 0x000e680000000c00 */
[----:B------:R-:W4:Y:S04]  /*1f200*/  LDL.LU R10, [R1+0x5d0] ;  /* 0x0005d000010a7983 */ /* 0x000f280000300800 */
[----:B------:R-:W4:Y:S04]  /*1f210*/  LDL.LU R46, [R1+0x54c] ;  /* 0x00054c00012e7983 */ /* 0x000f280000300800 */
[----:B------:R-:W4:Y:S01]  /*1f220*/  LDL.LU R43, [R1+0x548] ;  /* 0x00054800012b7983 */ /* 0x000f220000300800 */
[----:B------:R-:W-:-:S03]  /*1f230*/  ISETP.LT.AND P2, PT, R28, c[0x0][0x17c], !P0 ;  /* 0x00005f001c007a0c */ /* 0x000fc60004741270 */
[----:B------:R-:W4:Y:S04]  /*1f240*/  LDL.LU R42, [R1+0x544] ;  /* 0x00054400012a7983 */ /* 0x000f280000300800 */
[----:B------:R-:W4:Y:S04]  /*1f250*/  LDL.LU R55, [R1+0x540] ;  /* 0x0005400001377983 */ /* 0x000f280000300800 */
[----:B------:R-:W-:Y:S04]  /*1f260*/  @P4 STG.E [R32.64], R19 ;  /* 0x0000001320004986 */ /* 0x000fe8000c10190c */
[----:B------:R-:W-:Y:S04]  /*1f270*/  @P3 STG.E [R34.64], R7 ;  /* 0x0000000722003986 */ /* 0x000fe8000c10190c */
[----:B------:R-:W-:Y:S04]  /*1f280*/  @P1 STG.E [R36.64], R15 ;  /* 0x0000000f24001986 */ /* 0x000fe8000c10190c */
[----:B------:R-:W-:Y:S04]  /*1f290*/  @P5 STG.E [R38.64], R11 ;  /* 0x0000000b26005986 */ /* 0x000fe8000c10190c */
[----:B------:R-:W4:Y:S04]  /*1f2a0*/  LDL.LU R50, [R1+0x53c] ;  /* 0x00053c0001327983 */ /* 0x000f280000300800 */
[----:B-1----:R1:W-:Y:S04]  /*1f2b0*/  @P2 STG.E [R40.64], R20 ;  /* 0x0000001428002986 */ /* 0x0023e8000c10190c */
[----:B------:R-:W4:Y:S04]  /*1f2c0*/  LDL.LU R54, [R1+0x5dc] ;  /* 0x0005dc0001367983 */ /* 0x000f280000300800 */
[----:B------:R-:W-:Y:S04]  /*1f2d0*/  LDS.128 R28, [R85] ;  /* 0x00000000551c7984 */ /* 0x000fe80000000c00 */
[----:B-1----:R-:W4:Y:S01]  /*1f2e0*/  LDL.LU R20, [R1+0x5e0] ;  /* 0x0005e00001147983 */ /* 0x002f220000300800 */
[----:B------:R-:W-:-:S04]  /*1f2f0*/  IMAD R33, R0, 0x2, R13 ;  /* 0x0000000200217824 */ /* 0x000fc800078e020d */
[----:B------:R-:W-:Y:S01]  /*1f300*/  IMAD R35, R0, 0x2, R33 ;  /* 0x0000000200237824 */ /* 0x000fe200078e0221 */
[----:B------:R-:W-:-:S03]  /*1f310*/  LEA R44, P6, R33, R78, 0x2 ;  /* 0x0000004e212c7211 */ /* 0x000fc600078c10ff */
[----:B------:R-:W-:Y:S01]  /*1f320*/  IMAD R37, R0, 0x2, R35 ;  /* 0x0000000200257824 */ /* 0x000fe200078e0223 */
[----:B------:R-:W-:-:S03]  /*1f330*/  LEA.HI.X.SX32 R45, R33, R79, 0x2, P6 ;  /* 0x0000004f212d7211 */ /* 0x000fc600030f16ff */
[----:B------:R-:W-:-:S04]  /*1f340*/  IMAD R39, R0, 0x2, R37 ;  /* 0x0000000200277824 */ /* 0x000fc800078e0225 */
[----:B------:R-:W-:Y:S01]  /*1f350*/  IMAD R51, R0, 0x2, R39 ;  /* 0x0000000200337824 */ /* 0x000fe200078e0227 */
[----:B--2---:R-:W-:Y:S02]  /*1f360*/  ISETP.LT.AND P4, PT, R18, c[0x0][0x17c], !P0 ;  /* 0x00005f0012007a0c */ /* 0x004fe40004781270 */
[----:B------:R-:W1:Y:S11]  /*1f370*/  LDS.128 R16, [R84] ;  /* 0x0000000054107984 */ /* 0x000e760000000c00 */
[----:B------:R-:W-:Y:S01]  /*1f380*/  @P4 STG.E [R44.64], R24 ;  /* 0x000000182c004986 */ /* 0x000fe2000c10190c */
[----:B---3--:R-:W-:-:S03]  /*1f390*/  ISETP.LT.AND P3, PT, R6, c[0x0][0x17c], !P0 ;  /* 0x00005f0006007a0c */ /* 0x008fc60004761270 */
[----:B------:R-:W2:Y:S01]  /*1f3a0*/  LDS.128 R4, [R2+0x800] ;  /* 0x0008000002047984 */ /* 0x000ea20000000c00 */
[----:B----4-:R-:W-:-:S03]  /*1f3b0*/  ISETP.LT.AND P1, PT, R14, c[0x0][0x17c], !P0 ;  /* 0x00005f000e007a0c */ /* 0x010fc60004721270 */
[----:B------:R-:W3:Y:S01]  /*1f3c0*/  LDS.128 R12, [R3+0x800] ;  /* 0x00080000030c7984 */ /* 0x000ee20000000c00 */
[----:B------:R-:W-:-:S03]  /*1f3d0*/  ISETP.LT.AND P5, PT, R10, c[0x0][0x17c], !P0 ;  /* 0x00005f000a007a0c */ /* 0x000fc600047a1270 */
[----:B------:R-:W3:Y:S01]  /*1f3e0*/  LDS.128 R8, [R84+0x800] ;  /* 0x0008000054087984 */ /* 0x000ee20000000c00 */
[----:B------:R-:W-:Y:S02]  /*1f3f0*/  ISETP.LT.AND P2, PT, R46, c[0x0][0x17c], !P0 ;  /* 0x00005f002e007a0c */ /* 0x000fe40004741270 */
[----:B------:R-:W-:-:S04]  /*1f400*/  LEA R46, P6, R35, R78, 0x2 ;  /* 0x0000004e232e7211 */ /* 0x000fc800078c10ff */
[-C--:B------:R-:W-:Y:S02]  /*1f410*/  LEA.HI.X.SX32 R47, R35, R79.reuse, 0x2, P6 ;  /* 0x0000004f232f7211 */ /* 0x080fe400030f16ff */
[CC--:B------:R-:W-:Y:S01]  /*1f420*/  LEA R48, P6, R37.reuse, R78.reuse, 0x2 ;  /* 0x0000004e25307211 */ /* 0x0c0fe200078c10ff */
[----:B------:R-:W3:Y:S03]  /*1f430*/  LDS.128 R32, [R85+0x800] ;  /* 0x0008000055207984 */ /* 0x000ee60000000c00 */
[-C--:B------:R-:W-:Y:S02]  /*1f440*/  LEA.HI.X.SX32 R49, R37, R79.reuse, 0x2, P6 ;  /* 0x0000004f25317211 */ /* 0x080fe400030f16ff */
[CC--:B------:R-:W-:Y:S01]  /*1f450*/  LEA R52, P6, R39.reuse, R78.reuse, 0x2 ;  /* 0x0000004e27347211 */ /* 0x0c0fe200078c10ff */
[----:B-1----:R1:W-:Y:S03]  /*1f460*/  @P3 STG.E [R46.64], R16 ;  /* 0x000000102e003986 */ /* 0x0023e6000c10190c */
[----:B------:R-:W-:Y:S01]  /*1f470*/  LEA.HI.X.SX32 R53, R39, R79, 0x2, P6 ;  /* 0x0000004f27357211 */ /* 0x000fe200030f16ff */
[----:B------:R2:W-:Y:S01]  /*1f480*/  @P1 STG.E [R48.64], R28 ;  /* 0x0000001c30001986 */ /* 0x0005e2000c10190c */
[----:B------:R-:W-:Y:S01]  /*1f490*/  ISETP.LT.AND P1, PT, R55, c[0x0][0x17c], !P0 ;  /* 0x00005f0037007a0c */ /* 0x000fe20004721270 */
[----:B------:R-:W-:Y:S01]  /*1f4a0*/  IMAD R55, R0, 0x2, R51 ;  /* 0x0000000200377824 */ /* 0x000fe200078e0233 */
[----:B------:R-:W-:Y:S01]  /*1f4b0*/  LEA R60, P6, R51, R78, 0x2 ;  /* 0x0000004e333c7211 */ /* 0x000fe200078c10ff */
[----:B------:R-:W-:Y:S01]  /*1f4c0*/  LDS.128 R36, [R3+0x1000] ;  /* 0x0010000003247984 */ /* 0x000fe20000000c00 */
[----:B------:R-:W-:-:S03]  /*1f4d0*/  ISETP.LT.AND P4, PT, R43, c[0x0][0x17c], !P0 ;  /* 0x00005f002b007a0c */ /* 0x000fc60004781270 */
[----:B-1----:R-:W4:Y:S01]  /*1f4e0*/  LDL.LU R16, [R1+0x5e4] ;  /* 0x0005e40001107983 */ /* 0x002f220000300800 */
[----:B------:R-:W-:-:S03]  /*1f4f0*/  LEA.HI.X.SX32 R61, R51, R79, 0x2, P6 ;  /* 0x0000004f333d7211 */ /* 0x000fc600030f16ff */
[----:B--2---:R1:W-:Y:S01]  /*1f500*/  @P5 STG.E [R52.64], R4 ;  /* 0x0000000434005986 */ /* 0x0043e2000c10190c */
[----:B------:R-:W-:-:S03]  /*1f510*/  LEA R62, P6, R55, R78, 0x2 ;  /* 0x0000004e373e7211 */ /* 0x000fc600078c10ff */
[----:B------:R-:W2:Y:S01]  /*1f520*/  LDL.LU R28, [R1+0x600] ;  /* 0x00060000011c7983 */ /* 0x000ea20000300800 */
[----:B------:R-:W-:-:S03]  /*1f530*/  LEA.HI.X.SX32 R63, R55, R79, 0x2, P6 ;  /* 0x0000004f373f7211 */ /* 0x000fc600030f16ff */
[----:B------:R-:W-:Y:S04]  /*1f540*/  LDS.128 R44, [R84+0x1000] ;  /* 0x00100000542c7984 */ /* 0x000fe80000000c00 */
[----:B-1----:R-:W2:Y:S04]  /*1f550*/  LDL.LU R4, [R1+0x5fc] ;  /* 0x0005fc0001047983 */ /* 0x002ea80000300800 */
[----:B---3--:R-:W-:Y:S04]  /*1f560*/  @P2 STG.E [R60.64], R12 ;  /* 0x0000000c3c002986 */ /* 0x008fe8000c10190c */
[----:B------:R1:W-:Y:S01]  /*1f570*/  @P4 STG.E [R62.64], R8 ;  /* 0x000000083e004986 */ /* 0x0003e2000c10190c */
[----:B------:R-:W-:-:S03]  /*1f580*/  ISETP.LT.AND P4, PT, R20, c[0x0][0x17c], !P0 ;  /* 0x00005f0014007a0c */ /* 0x000fc60004781270 */
[----:B------:R-:W3:Y:S01]  /*1f590*/  LDL.LU R20, [R1+0x5f8] ;  /* 0x0005f80001147983 */ /* 0x000ee20000300800 */
[----:B------:R-:W-:-:S03]  /*1f5a0*/  ISETP.LT.AND P3, PT, R42, c[0x0][0x17c], !P0 ;  /* 0x00005f002a007a0c */ /* 0x000fc60004761270 */
[----:B------:R-:W1:Y:S04]  /*1f5b0*/  LDS.128 R40, [R2+0x1000] ;  /* 0x0010000002287984 */ /* 0x000e680000000c00 */
[----:B-1----:R-:W3:Y:S01]  /*1f5c0*/  LDL.LU R8, [R1+0x5f4] ;  /* 0x0005f40001087983 */ /* 0x002ee20000300800 */
[----:B------:R-:W-:-:S03]  /*1f5d0*/  ISETP.LT.AND P5, PT, R50, c[0x0][0x17c], !P0 ;  /* 0x00005f0032007a0c */ /* 0x000fc600047a1270 */
[----:B------:R-:W1:Y:S01]  /*1f5e0*/  LDS.128 R48, [R85+0x1000] ;  /* 0x0010000055307984 */ /* 0x000e620000000c00 */
[----:B------:R-:W-:Y:S01]  /*1f5f0*/  IMAD R57, R0, 0x2, R55 ;  /* 0x0000000200397824 */ /* 0x000fe200078e0237 */
[----:B------:R-:W-:Y:S02]  /*1f600*/  ISETP.LT.AND P2, PT, R54, c[0x0][0x17c], !P0 ;  /* 0x00005f0036007a0c */ /* 0x000fe40004741270 */
[----:B------:R1:W2:Y:S01]  /*1f610*/  LDS.128 R52, [R2+0x1800] ;  /* 0x0018000002347984 */ /* 0x0002a20000000c00 */
[C---:B------:R-:W-:Y:S01]  /*1f620*/  IMAD R67, R0.reuse, 0x2, R57 ;  /* 0x0000000200437824 */ /* 0x040fe200078e0239 */
[CC--:B------:R-:W-:Y:S02]  /*1f630*/  LEA R64, P6, R57.reuse, R78.reuse, 0x2 ;  /* 0x0000004e39407211 */ /* 0x0c0fe400078c10ff */
[----:B------:R-:W3:Y:S02]  /*1f640*/  LDL.LU R24, [R1+0x5f0] ;  /* 0x0005f00001187983 */ /* 0x000ee40000300800 */
[-C--:B------:R-:W-:Y:S01]  /*1f650*/  LEA.HI.X.SX32 R65, R57, R79.reuse, 0x2, P6 ;  /* 0x0000004f39417211 */ /* 0x080fe200030f16ff */
[C---:B------:R-:W-:Y:S01]  /*1f660*/  IMAD R69, R0.reuse, 0x2, R67 ;  /* 0x0000000200457824 */ /* 0x040fe200078e0243 */
[CC--:B------:R-:W-:Y:S01]  /*1f670*/  LEA R66, P6, R67.reuse, R78.reuse, 0x2 ;  /* 0x0000004e43427211 */ /* 0x0c0fe200078c10ff */
[----:B------:R1:W2:Y:S02]  /*1f680*/  LDS.128 R56, [R3+0x1800] ;  /* 0x0018000003387984 */ /* 0x0002a40000000c00 */
[C---:B------:R-:W-:Y:S01]  /*1f690*/  IMAD R71, R0.reuse, 0x2, R69 ;  /* 0x0000000200477824 */ /* 0x040fe200078e0245 */
[----:B------:R-:W-:Y:S01]  /*1f6a0*/  LEA.HI.X.SX32 R67, R67, R79, 0x2, P6 ;  /* 0x0000004f43437211 */ /* 0x000fe200030f16ff */
[----:B------:R1:W-:Y:S01]  /*1f6b0*/  @P3 STG.E [R64.64], R32 ;  /* 0x0000002040003986 */ /* 0x0003e2000c10190c */
[----:B------:R-:W-:Y:S01]  /*1f6c0*/  LEA R68, P6, R69, R78, 0x2 ;  /* 0x0000004e45447211 */ /* 0x000fe200078c10ff */
[----:B------:R-:W-:-:S02]  /*1f6d0*/  IMAD R73, R0, 0x2, R71 ;  /* 0x0000000200497824 */ /* 0x000fc400078e0247 */
[----:B------:R-:W2:Y:S01]  /*1f6e0*/  LDS.128 R60, [R84+0x1800] ;  /* 0x00180000543c7984 */ /* 0x000ea20000000c00 */
[----:B------:R-:W-:-:S03]  /*1f6f0*/  LEA.HI.X.SX32 R69, R69, R79, 0x2, P6 ;  /* 0x0000004f45457211 */ /* 0x000fc600030f16ff */
[----:B------:R-:W2:Y:S04]  /*1f700*/  LDS.128 R84, [R85+0x1800] ;  /* 0x0018000055547984 */ /* 0x000ea80000000c00 */
[----:B------:R1:W-:Y:S02]  /*1f710*/  @P1 STG.E [R66.64], R40 ;  /* 0x0000002842001986 */ /* 0x0003e4000c10190c */
[----:B-1----:R-:W-:-:S04]  /*1f720*/  LEA R2, P1, R71, R78, 0x2 ;  /* 0x0000004e47027211 */ /* 0x002fc800078210ff */
[-C--:B------:R-:W-:Y:S01]  /*1f730*/  LEA.HI.X.SX32 R3, R71, R79.reuse, 0x2, P1 ;  /* 0x0000004f47037211 */ /* 0x080fe200008f16ff */
[----:B------:R-:W-:Y:S01]  /*1f740*/  IMAD R71, R0, 0x2, R73 ;  /* 0x0000000200477824 */ /* 0x000fe200078e0249 */
[CC--:B------:R-:W-:Y:S01]  /*1f750*/  LEA R64, P6, R73.reuse, R78.reuse, 0x2 ;  /* 0x0000004e49407211 */ /* 0x0c0fe200078c10ff */
[----:B------:R1:W-:Y:S03]  /*1f760*/  @P5 STG.E [R68.64], R36 ;  /* 0x0000002444005986 */ /* 0x0003e6000c10190c */
[----:B------:R-:W-:Y:S01]  /*1f770*/  LEA.HI.X.SX32 R65, R73, R79, 0x2, P6 ;  /* 0x0000004f49417211 */ /* 0x000fe200030f16ff */
[----:B------:R1:W-:Y:S01]  /*1f780*/  @P2 STG.E [R2.64], R44 ;  /* 0x0000002c02002986 */ /* 0x0003e2000c10190c */
[----:B------:R-:W-:-:S03]  /*1f790*/  LEA R66, P2, R71, R78, 0x2 ;  /* 0x0000004e47427211 */ /* 0x000fc600078410ff */
[----:B------:R1:W-:Y:S01]  /*1f7a0*/  @P4 STG.E [R64.64], R48 ;  /* 0x0000003040004986 */ /* 0x0003e2000c10190c */
[----:B------:R-:W-:Y:S02]  /*1f7b0*/  LEA.HI.X.SX32 R67, R71, R79, 0x2, P2 ;  /* 0x0000004f47437211 */ /* 0x000fe400010f16ff */
[----:B----4-:R-:W-:Y:S02]  /*1f7c0*/  ISETP.LT.AND P3, PT, R16, c[0x0][0x17c], !P0 ;  /* 0x00005f0010007a0c */ /* 0x010fe40004761270 */
[----:B------:R-:W4:Y:S04]  /*1f7d0*/  LDL.LU R16, [R1+0x5ec] ;  /* 0x0005ec0001107983 */ /* 0x000f280000300800 */
[----:B------:R-:W4:Y:S01]  /*1f7e0*/  LDL.LU R12, [R1+0x5e8] ;  /* 0x0005e800010c7983 */ /* 0x000f220000300800 */
[----:B--2---:R-:W-:-:S03]  /*1f7f0*/  ISETP.LT.AND P1, PT, R4, c[0x0][0x17c], !P0 ;  /* 0x00005f0004007a0c */ /* 0x004fc60004721270 */
[----:B------:R-:W2:Y:S01]  /*1f800*/  LDL.LU R4, [R1+0x538] ;  /* 0x0005380001047983 */ /* 0x000ea20000300800 */
[----:B------:R-:W-:Y:S02]  /*1f810*/  ISETP.LT.AND P5, PT, R28, c[0x0][0x17c], !P0 ;  /* 0x00005f001c007a0c */ /* 0x000fe400047a1270 */
[----:B---3--:R-:W-:Y:S02]  /*1f820*/  ISETP.LT.AND P4, PT, R20, c[0x0][0x17c], !P0 ;  /* 0x00005f0014007a0c */ /* 0x008fe40004781270 */
[----:B------:R-:W3:Y:S01]  /*1f830*/  LDL.LU R20, [R1+0x534] ;  /* 0x0005340001147983 */ /* 0x000ee20000300800 */
[----:B------:R-:W-:-:S03]  /*1f840*/  ISETP.LT.AND P2, PT, R8, c[0x0][0x17c], !P0 ;  /* 0x00005f0008007a0c */ /* 0x000fc60004741270 */
[----:B------:R-:W3:Y:S04]  /*1f850*/  LDL.LU R8, [R1+0x530] ;  /* 0x0005300001087983 */ /* 0x000ee80000300800 */
[----:B------:R-:W3:Y:S01]  /*1f860*/  LDL.LU R28, [R1+0x52c] ;  /* 0x00052c00011c7983 */ /* 0x000ee20000300800 */
[----:B------:R-:W-:-:S04]  /*1f870*/  IMAD R73, R0, 0x2, R71 ;  /* 0x0000000200497824 */ /* 0x000fc800078e0247 */
[C---:B------:R-:W-:Y:S01]  /*1f880*/  IMAD R71, R0.reuse, 0x2, R73 ;  /* 0x0000000200477824 */ /* 0x040fe200078e0249 */
[CC--:B-1----:R-:W-:Y:S01]  /*1f890*/  LEA R68, P6, R73.reuse, R78.reuse, 0x2 ;  /* 0x0000004e49447211 */ /* 0x0c2fe200078c10ff */
[----:B------:R1:W-:Y:S03]  /*1f8a0*/  @P3 STG.E [R66.64], R52 ;  /* 0x0000003442003986 */ /* 0x0003e6000c10190c */
[----:B------:R-:W-:Y:S01]  /*1f8b0*/  LEA.HI.X.SX32 R69, R73, R79, 0x2, P6 ;  /* 0x0000004f49457211 */ /* 0x000fe200030f16ff */
[----:B------:R-:W-:Y:S01]  /*1f8c0*/  IMAD R73, R0, 0x2, R71 ;  /* 0x0000000200497824 */ /* 0x000fe200078e0247 */
[----:B------:R-:W-:-:S04]  /*1f8d0*/  LEA R2, P3, R71, R78, 0x2 ;  /* 0x0000004e47027211 */ /* 0x000fc800078610ff */
[-C--:B------:R-:W-:Y:S01]  /*1f8e0*/  LEA.HI.X.SX32 R3, R71, R79.reuse, 0x2, P3 ;  /* 0x0000004f47037211 */ /* 0x080fe200018f16ff */
[C---:B------:R-:W-:Y:S01]  /*1f8f0*/  IMAD R71, R0.reuse, 0x2, R73 ;  /* 0x0000000200477824 */ /* 0x040fe200078e0249 */
[CC--:B------:R-:W-:Y:S01]  /*1f900*/  LEA R64, P6, R73.reuse, R78.reuse, 0x2 ;  /* 0x0000004e49407211 */ /* 0x0c0fe200078c10ff */
[----:B------:R1:W-:Y:S03]  /*1f910*/  @P5 STG.E [R68.64], R56 ;  /* 0x0000003844005986 */ /* 0x0003e6000c10190c */
[-C--:B------:R-:W-:Y:S01]  /*1f920*/  LEA.HI.X.SX32 R65, R73, R79.reuse, 0x2, P6 ;  /* 0x0000004f49417211 */ /* 0x080fe200030f16ff */
[----:B------:R1:W-:Y:S01]  /*1f930*/  @P1 STG.E [R2.64], R60 ;  /* 0x0000003c02001986 */ /* 0x0003e2000c10190c */
[C---:B------:R-:W-:Y:S01]  /*1f940*/  IMAD R73, R0.reuse, 0x2, R71 ;  /* 0x0000000200497824 */ /* 0x040fe200078e0247 */
[CC--:B-1----:R-:W-:Y:S02]  /*1f950*/  LEA R66, P1, R71.reuse, R78.reuse, 0x2 ;  /* 0x0000004e47427211 */ /* 0x0c2fe400078210ff */
[----:B------:R1:W-:Y:S02]  /*1f960*/  @P4 STG.E [R64.64], R84 ;  /* 0x0000005440004986 */ /* 0x0003e4000c10190c */
[----:B------:R-:W-:Y:S01]  /*1f970*/  LEA.HI.X.SX32 R67, R71, R79, 0x2, P1 ;  /* 0x0000004f47437211 */ /* 0x000fe200008f16ff */
[----:B------:R-:W-:Y:S01]  /*1f980*/  IMAD R71, R0, 0x2, R73 ;  /* 0x0000000200477824 */ /* 0x000fe200078e0249 */
[----:B------:R-:W-:-:S02]  /*1f990*/  LEA R68, P6, R73, R78, 0x2 ;  /* 0x0000004e49447211 */ /* 0x000fc400078c10ff */
[----:B------:R-:W-:Y:S02]  /*1f9a0*/  ISETP.LT.AND P5, PT, R24, c[0x0][0x17c], !P0 ;  /* 0x00005f0018007a0c */ /* 0x000fe400047a1270 */
[----:B------:R-:W-:Y:S01]  /*1f9b0*/  LEA.HI.X.SX32 R69, R73, R79, 0x2, P6 ;  /* 0x0000004f49457211 */ /* 0x000fe200030f16ff */
[----:B------:R-:W-:Y:S01]  /*1f9c0*/  IMAD R73, R0, 0x2, R71 ;  /* 0x0000000200497824 */ /* 0x000fe200078e0247 */
[----:B------:R2:W-:Y:S01]  /*1f9d0*/  @P2 STG.E [R66.64], R21 ;  /* 0x0000001542002986 */ /* 0x0005e2000c10190c */
[----:B------:R-:W-:-:S03]  /*1f9e0*/  LEA R2, P2, R71, R78, 0x2 ;  /* 0x0000004e47027211 */ /* 0x000fc600078410ff */
[----:B-1----:R-:W-:Y:S02]  /*1f9f0*/  LEA R64, P6, R73, R78, 0x2 ;  /* 0x0000004e49407211 */ /* 0x002fe400078c10ff */
[-C--:B------:R-:W-:Y:S02]  /*1fa00*/  LEA.HI.X.SX32 R3, R71, R79.reuse, 0x2, P2 ;  /* 0x0000004f47037211 */ /* 0x080fe400010f16ff */
[----:B------:R-:W-:Y:S01]  /*1fa10*/  LEA.HI.X.SX32 R65, R73, R79, 0x2, P6 ;  /* 0x0000004f49417211 */ /* 0x000fe200030f16ff */
[----:B------:R1:W-:Y:S01]  /*1fa20*/  @P5 STG.E [R68.64], R25 ;  /* 0x0000001944005986 */ /* 0x0003e2000c10190c */
[----:B----4-:R-:W-:-:S03]  /*1fa30*/  ISETP.LT.AND P3, PT, R16, c[0x0][0x17c], !P0 ;  /* 0x00005f0010007a0c */ /* 0x010fc60004761270 */
[----:B------:R-:W4:Y:S01]  /*1fa40*/  LDL.LU R16, [R1+0x528] ;  /* 0x0005280001107983 */ /* 0x000f220000300800 */
[----:B------:R-:W-:-:S03]  /*1fa50*/  ISETP.LT.AND P4, PT, R12, c[0x0][0x17c], !P0 ;  /* 0x00005f000c007a0c */ /* 0x000fc60004781270 */
[----:B------:R-:W4:Y:S01]  /*1fa60*/  LDL.LU R12, [R1+0x524] ;  /* 0x00052400010c7983 */ /* 0x000f220000300800 */
[----:B--2---:R-:W-:-:S03]  /*1fa70*/  ISETP.LT.AND P1, PT, R4, c[0x0][0x17c], !P0 ;  /* 0x00005f0004007a0c */ /* 0x004fc60004721270 */
[----:B------:R-:W2:Y:S04]  /*1fa80*/  LDL.LU R4, [R1+0x520] ;  /* 0x0005200001047983 */ /* 0x000ea80000300800 */
[----:B------:R-:W2:Y:S04]  /*1fa90*/  LDL.LU R32, [R1+0x51c] ;  /* 0x00051c0001207983 */ /* 0x000ea80000300800 */
[----:B------:R1:W-:Y:S04]  /*1faa0*/  @P3 STG.E [R2.64], R17 ;  /* 0x0000001102003986 */ /* 0x0003e8000c10190c */
[----:B------:R1:W-:Y:S01]  /*1fab0*/  @P4 STG.E [R64.64], R29 ;  /* 0x0000001d40004986 */ /* 0x0003e2000c10190c */
[----:B---3--:R-:W-:-:S03]  /*1fac0*/  ISETP.LT.AND P2, PT, R8, c[0x0][0x17c], !P0 ;  /* 0x00005f0008007a0c */ /* 0x008fc60004741270 */
[----:B------:R-:W3:Y:S01]  /*1fad0*/  LDL.LU R8, [R1+0x518] ;  /* 0x0005180001087983 */ /* 0x000ee20000300800 */
[----:B------:R-:W-:-:S03]  /*1fae0*/  ISETP.LT.AND P4, PT, R28, c[0x0][0x17c], !P0 ;  /* 0x00005f001c007a0c */ /* 0x000fc60004781270 */
[----:B------:R-:W3:Y:S04]  /*1faf0*/  LDL.LU R44, [R1+0x514] ;  /* 0x00051400012c7983 */ /* 0x000ee80000300800 */
[----:B------:R-:W3:Y:S01]  /*1fb00*/  LDL.LU R28, [R1+0x510] ;  /* 0x00051000011c7983 */ /* 0x000ee20000300800 */
[----:B------:R-:W-:Y:S01]  /*1fb10*/  IMAD R71, R0, 0x2, R73 ;  /* 0x0000000200477824 */ /* 0x000fe200078e0249 */
[----:B------:R-:W-:Y:S02]  /*1fb20*/  ISETP.LT.AND P5, PT, R20, c[0x0][0x17c], !P0 ;  /* 0x00005f0014007a0c */ /* 0x000fe400047a1270 */
[----:B------:R-:W3:Y:S01]  /*1fb30*/  LDL.LU R40, [R1+0x50c] ;  /* 0x00050c0001287983 */ /* 0x000ee20000300800 */
[----:B------:R-:W-:Y:S01]  /*1fb40*/  IMAD R67, R0, 0x2, R71 ;  /* 0x0000000200437824 */ /* 0x000fe200078e0247 */
[----:B------:R-:W-:-:S02]  /*1fb50*/  LEA R20, P3, R71, R78, 0x2 ;  /* 0x0000004e47147211 */ /* 0x000fc400078610ff */
[----:B------:R-:W3:Y:S01]  /*1fb60*/  LDL.LU R36, [R1+0x508] ;  /* 0x0005080001247983 */ /* 0x000ee20000300800 */
[C---:B-1----:R-:W-:Y:S01]  /*1fb70*/  IMAD R69, R0.reuse, 0x2, R67 ;  /* 0x0000000200457824 */ /* 0x042fe200078e0243 */
[-C--:B------:R-:W-:Y:S02]  /*1fb80*/  LEA.HI.X.SX32 R21, R71, R79.reuse, 0x2, P3 ;  /* 0x0000004f47157211 */ /* 0x080fe400018f16ff */
[-C--:B------:R-:W-:Y:S01]  /*1fb90*/  LEA R24, P6, R67, R78.reuse, 0x2 ;  /* 0x0000004e43187211 */ /* 0x080fe200078c10ff */
[C---:B------:R-:W-:Y:S02]  /*1fba0*/  IMAD R17, R0.reuse, 0x2, R69 ;  /* 0x0000000200117824 */ /* 0x040fe400078e0245 */
[----:B------:R1:W-:Y:S01]  /*1fbb0*/  @P1 STG.E [R20.64], R5 ;  /* 0x0000000514001986 */ /* 0x0003e2000c10190c */
[----:B------:R-:W-:Y:S02]  /*1fbc0*/  LEA R2, P1, R69, R78, 0x2 ;  /* 0x0000004e45027211 */ /* 0x000fe400078210ff */
[-C--:B------:R-:W-:Y:S01]  /*1fbd0*/  LEA.HI.X.SX32 R25, R67, R79.reuse, 0x2, P6 ;  /* 0x0000004f43197211 */ /* 0x080fe200030f16ff */
[----:B------:R-:W-:Y:S01]  /*1fbe0*/  IMAD R29, R0, 0x2, R17 ;  /* 0x00000002001d7824 */ /* 0x000fe200078e0211 */
[----:B------:R-:W-:-:S03]  /*1fbf0*/  LEA.HI.X.SX32 R3, R69, R79, 0x2, P1 ;  /* 0x0000004f45037211 */ /* 0x000fc600008f16ff */
[----:B------:R1:W-:Y:S04]  /*1fc00*/  @P5 STG.E [R24.64], R13 ;  /* 0x0000000d18005986 */ /* 0x0003e8000c10190c */
[----:B------:R2:W-:Y:S01]  /*1fc10*/  @P2 STG.E [R2.64], R9 ;  /* 0x0000000902002986 */ /* 0x0005e2000c10190c */
[----:B-1----:R-:W-:-:S04]  /*1fc20*/  IMAD R21, R0, 0x2, R29 ;  /* 0x0000000200157824 */ /* 0x002fc800078e021d */
[----:B------:R-:W-:Y:S01]  /*1fc30*/  IMAD R25, R0, 0x2, R21 ;  /* 0x0000000200197824 */ /* 0x000fe200078e0215 */
[----:B----4-:R-:W-:Y:S02]  /*1fc40*/  ISETP.LT.AND P3, PT, R16, c[0x0][0x17c], !P0 ;  /* 0x00005f0010007a0c */ /* 0x010fe40004761270 */
[----:B------:R-:W-:-:S04]  /*1fc50*/  LEA R16, P6, R17, R78, 0x2 ;  /* 0x0000004e11107211 */ /* 0x000fc800078c10ff */
[----:B------:R-:W-:Y:S02]  /*1fc60*/  LEA.HI.X.SX32 R17, R17, R79, 0x2, P6 ;  /* 0x0000004f11117211 */ /* 0x000fe400030f16ff */
[----:B--2---:R-:W-:Y:S02]  /*1fc70*/  ISETP.LT.AND P1, PT, R4, c[0x0][0x17c], !P0 ;  /* 0x00005f0004007a0c */ /* 0x004fe40004721270 */
[----:B------:R-:W-:-:S04]  /*1fc80*/  LEA R4, P2, R29, R78, 0x2 ;  /* 0x0000004e1d047211 */ /* 0x000fc800078410ff */
[----:B------:R-:W-:Y:S01]  /*1fc90*/  LEA.HI.X.SX32 R5, R29, R79, 0x2, P2 ;  /* 0x0000004f1d057211 */ /* 0x000fe200010f16ff */
[----:B------:R1:W-:Y:S01]  /*1fca0*/  @P4 STG.E [R16.64], R33 ;  /* 0x0000002110004986 */ /* 0x0003e2000c10190c */
[----:B------:R-:W-:-:S03]  /*1fcb0*/  ISETP.LT.AND P4, PT, R32, c[0x0][0x17c], !P0 ;  /* 0x00005f0020007a0c */ /* 0x000fc60004781270 */
[----:B------:R2:W-:Y:S01]  /*1fcc0*/  @P3 STG.E [R4.64], R41 ;  /* 0x0000002904003986 */ /* 0x0005e2000c10190c */
[----:B------:R-:W-:-:S03]  /*1fcd0*/  LEA R2, P3, R25, R78, 0x2 ;  /* 0x0000004e19027211 */ /* 0x000fc600078610ff */
[----:B------:R-:W4:Y:S01]  /*1fce0*/  LDL.LU R32, [R1+0x504] ;  /* 0x0005040001207983 */ /* 0x000f220000300800 */
[----:B------:R-:W-:-:S03]  /*1fcf0*/  LEA.HI.X.SX32 R3, R25, R79, 0x2, P3 ;  /* 0x0000004f19037211 */ /* 0x000fc600018f16ff */
[----:B------:R-:W4:Y:S01]  /*1fd00*/  LDL.LU R24, [R1+0x500] ;  /* 0x0005000001187983 */ /* 0x000f220000300800 */
[----:B---3--:R-:W-:-:S03]  /*1fd10*/  ISETP.LT.AND P3, PT, R28, c[0x0][0x17c], !P0 ;  /* 0x00005f001c007a0c */ /* 0x008fc60004761270 */
[----:B------:R-:W3:Y:S04]  /*1fd20*/  LDL.LU R28, [R1+0x4fc] ;  /* 0x0004fc00011c7983 */ /* 0x000ee80000300800 */
[----:B------:R-:W3:Y:S04]  /*1fd30*/  LDL.LU R20, [R1+0x4f8] ;  /* 0x0004f80001147983 */ /* 0x000ee80000300800 */
[----:B------:R-:W3:Y:S04]  /*1fd40*/  LDL.LU R29, [R1+0x4f4] ;  /* 0x0004f400011d7983 */ /* 0x000ee80000300800 */
[----:B-1----:R-:W3:Y:S01]  /*1fd50*/  LDL.LU R16, [R1+0x4f0] ;  /* 0x0004f00001107983 */ /* 0x002ee20000300800 */
[----:B------:R-:W-:-:S02]  /*1fd60*/  ISETP.LT.AND P5, PT, R12, c[0x0][0x17c], !P0 ;  /* 0x00005f000c007a0c */ /* 0x000fc400047a1270 */
[CC--:B------:R-:W-:Y:S01]  /*1fd70*/  LEA R12, P6, R21.reuse, R78.reuse, 0x2 ;  /* 0x0000004e150c7211 */ /* 0x0c0fe200078c10ff */
[----:B------:R-:W-:Y:S01]  /*1fd80*/  IMAD R9, R0, 0x2, R25 ;  /* 0x0000000200097824 */ /* 0x000fe200078e0219 */
[----:B------:R-:W-:Y:S01]  /*1fd90*/  ISETP.LT.AND P2, PT, R8, c[0x0][0x17c], !P0 ;  /* 0x00005f0008007a0c */ /* 0x000fe20004741270 */
[----:B------:R-:W3:Y:S01]  /*1fda0*/  LDL.LU R25, [R1+0x4ec] ;  /* 0x0004ec0001197983 */ /* 0x000ee20000300800 */
[----:B------:R-:W-:Y:S01]  /*1fdb0*/  LEA.HI.X.SX32 R13, R21, R79, 0x2, P6 ;  /* 0x0000004f150d7211 */ /* 0x000fe200030f16ff */
[----:B------:R-:W-:Y:S01]  /*1fdc0*/  IMAD R17, R0, 0x2, R9 ;  /* 0x0000000200117824 */ /* 0x000fe200078e0209 */
[----:B------:R-:W-:-:S03]  /*1fdd0*/  LEA R8, P6, R9, R78, 0x2 ;  /* 0x0000004e09087211 */ /* 0x000fc600078c10ff */
[C---:B------:R-:W-:Y:S02]  /*1fde0*/  IMAD R21, R0.reuse, 0x2, R17 ;  /* 0x0000000200157824 */ /* 0x040fe400078e0211 */
[----:B------:R1:W-:Y:S04]  /*1fdf0*/  @P5 STG.E [R12.64], R37 ;  /* 0x000000250c005986 */ /* 0x0003e8000c10190c */
[----:B------:R1:W-:Y:S01]  /*1fe00*/  @P1 STG.E [R2.64], R45 ;  /* 0x0000002d02001986 */ /* 0x0003e2000c10190c */
[----:B--2---:R-:W-:Y:S02]  /*1fe10*/  LEA R4, P1, R17, R78, 0x2 ;  /* 0x0000004e11047211 */ /* 0x004fe400078210ff */
[-C--:B------:R-:W-:Y:S02]  /*1fe20*/  LEA.HI.X.SX32 R9, R9, R79.reuse, 0x2, P6 ;  /* 0x0000004f09097211 */ /* 0x080fe400030f16ff */
[----:B------:R-:W-:Y:S01]  /*1fe30*/  LEA.HI.X.SX32 R5, R17, R79, 0x2, P1 ;  /* 0x0000004f11057211 */ /* 0x000fe200008f16ff */
[----:B------:R-:W-:Y:S01]  /*1fe40*/  IMAD R17, R0, 0x2, R21 ;  /* 0x0000000200117824 */ /* 0x000fe200078e0215 */
[----:B------:R-:W-:-:S02]  /*1fe50*/  ISETP.LT.AND P5, PT, R44, c[0x0][0x17c], !P0 ;  /* 0x00005f002c007a0c */ /* 0x000fc400047a1270 */
[CC--:B-1----:R-:W-:Y:S01]  /*1fe60*/  LEA R12, P6, R21.reuse, R78.reuse, 0x2 ;  /* 0x0000004e150c7211 */ /* 0x0c2fe200078c10ff */
[----:B------:R1:W-:Y:S03]  /*1fe70*/  @P4 STG.E [R8.64], R49 ;  /* 0x0000003108004986 */ /* 0x0003e6000c10190c */
[-C--:B------:R-:W-:Y:S01]  /*1fe80*/  LEA.HI.X.SX32 R13, R21, R79.reuse, 0x2, P6 ;  /* 0x0000004f150d7211 */ /* 0x080fe200030f16ff */
[----:B------:R2:W-:Y:S01]  /*1fe90*/  @P2 STG.E [R4.64], R53 ;  /* 0x0000003504002986 */ /* 0x0005e2000c10190c */
[C---:B------:R-:W-:Y:S01]  /*1fea0*/  LEA R2, P2, R17.reuse, R78, 0x2 ;  /* 0x0000004e11027211 */ /* 0x040fe200078410ff */
[----:B------:R-:W-:Y:S01]  /*1feb0*/  IMAD R21, R0, 0x2, R17 ;  /* 0x0000000200157824 */ /* 0x000fe200078e0211 */
[----:B------:R-:W-:Y:S02]  /*1fec0*/  ISETP.LT.AND P4, PT, R40, c[0x0][0x17c], !P0 ;  /* 0x00005f0028007a0c */ /* 0x000fe40004781270 */
[----:B------:R-:W-:Y:S01]  /*1fed0*/  LEA.HI.X.SX32 R3, R17, R79, 0x2, P2 ;  /* 0x0000004f11037211 */ /* 0x000fe200010f16ff */
[----:B------:R-:W-:Y:S01]  /*1fee0*/  IMAD R17, R0, 0x2, R21 ;  /* 0x0000000200117824 */ /* 0x000fe200078e0215 */
[----:B------:R-:W-:-:S02]  /*1fef0*/  ISETP.LT.AND P1, PT, R36, c[0x0][0x17c], !P0 ;  /* 0x00005f0024007a0c */ /* 0x000fc40004721270 */
[CC--:B-1----:R-:W-:Y:S01]  /*1ff00*/  LEA R8, P6, R21.reuse, R78.reuse, 0x2 ;  /* 0x0000004e15087211 */ /* 0x0c2fe200078c10ff */
[----:B------:R1:W-:Y:S03]  /*1ff10*/  @P5 STG.E [R12.64], R57 ;  /* 0x000000390c005986 */ /* 0x0003e6000c10190c */
[-C--:B------:R-:W-:Y:S01]  /*1ff20*/  LEA.HI.X.SX32 R9, R21, R79.reuse, 0x2, P6 ;  /* 0x0000004f15097211 */ /* 0x080fe200030f16ff */
[----:B------:R1:W-:Y:S01]  /*1ff30*/  @P3 STG.E [R2.64], R61 ;  /* 0x0000003d02003986 */ /* 0x0003e2000c10190c */
[CC--:B--2---:R-:W-:Y:S01]  /*1ff40*/  LEA R4, P3, R17.reuse, R78.reuse, 0x2 ;  /* 0x0000004e11047211 */ /* 0x0c4fe200078610ff */
[C---:B------:R-:W-:Y:S02]  /*1ff50*/  IMAD R21, R0.reuse, 0x2, R17 ;  /* 0x0000000200157824 */ /* 0x040fe400078e0211 */
[----:B------:R-:W-:Y:S01]  /*1ff60*/  @P4 STG.E [R8.64], R85 ;  /* 0x0000005508004986 */ /* 0x000fe2000c10190c */
[----:B------:R-:W-:Y:S01]  /*1ff70*/  LEA.HI.X.SX32 R5, R17, R79, 0x2, P3 ;  /* 0x0000004f11057211 */ /* 0x000fe200018f16ff */
[----:B------:R-:W-:Y:S01]  /*1ff80*/  IMAD R17, R0, 0x2, R21 ;  /* 0x0000000200117824 */ /* 0x000fe200078e0215 */
[----:B-1----:R-:W-:-:S03]  /*1ff90*/  LEA R12, P6, R21, R78, 0x2 ;  /* 0x0000004e150c7211 */ /* 0x002fc600078c10ff */
[----:B------:R-:W-:Y:S01]  /*1ffa0*/  @P1 STG.E [R4.64], R22 ;  /* 0x0000001604001986 */ /* 0x000fe2000c10190c */
[----:B------:R-:W-:Y:S02]  /*1ffb0*/  LEA.HI.X.SX32 R13, R21, R79, 0x2, P6 ;  /* 0x0000004f150d7211 */ /* 0x000fe400030f16ff */
[----:B------:R-:W-:-:S04]  /*1ffc0*/  LEA R2, P1, R17, R78, 0x2 ;  /* 0x0000004e11027211 */ /* 0x000fc800078210ff */
[----:B------:R-:W-:Y:S02]  /*1ffd0*/  LEA.HI.X.SX32 R3, R17, R79, 0x2, P1 ;  /* 0x0000004f11037211 */ /* 0x000fe400008f16ff */
[----:B----4-:R-:W-:Y:S02]  /*1ffe0*/  ISETP.LT.AND P5, PT, R32, c[0x0][0x17c], !P0 ;  /* 0x00005f0020007a0c */ /* 0x010fe400047a1270 */
[----:B------:R-:W-:Y:S02]  /*1fff0*/  ISETP.LT.AND P2, PT, R24, c[0x0][0x17c], !P0 ;  /* 0x00005f0018007a0c */ /* 0x000fe40004741270 */
[----:B------:R-:W2:Y:S01]  /*20000*/  LDL.LU R24, [R1+0x4e8] ;  /* 0x0004e80001187983 */ /* 0x000ea20000300800 */
[----:B---3--:R-:W-:-:S03]  /*20010*/  ISETP.LT.AND P4, PT, R28, c[0x0][0x17c], !P0 ;  /* 0x00005f001c007a0c */ /* 0x008fc60004781270 */
[----:B------:R-:W3:Y:S01]  /*20020*/  LDL.LU R28, [R1+0x4e4] ;  /* 0x0004e400011c7983 */ /* 0x000ee20000300800 */
[----:B------:R-:W-:-:S03]  /*20030*/  ISETP.LT.AND P3, PT, R20, c[0x0][0x17c], !P0 ;  /* 0x00005f0014007a0c */ /* 0x000fc60004761270 */
[----:B------:R-:W4:Y:S04]  /*20040*/  LDL.LU R20, [R1+0x4e0] ;  /* 0x0004e00001147983 */ /* 0x000f280000300800 */
[----:B------:R1:W-:Y:S01]  /*20050*/  @P5 STG.E [R12.64], R26 ;  /* 0x0000001a0c005986 */ /* 0x0003e2000c10190c */
[----:B------:R-:W-:-:S03]  /*20060*/  ISETP.LT.AND P1, PT, R16, c[0x0][0x17c], !P0 ;  /* 0x00005f0010007a0c */ /* 0x000fc60004721270 */
[----:B-1----:R-:W3:Y:S04]  /*20070*/  LDL.LU R26, [R1+0x4dc] ;  /* 0x0004dc00011a7983 */ /* 0x002ee80000300800 */
[----:B------:R-:W3:Y:S01]  /*20080*/  LDL.LU R16, [R1+0x4d8] ;  /* 0x0004d80001107983 */ /* 0x000ee20000300800 */
[----:B------:R-:W-:-:S04]  /*20090*/  IMAD R21, R0, 0x2, R17 ;  /* 0x0000000200157824 */ /* 0x000fc800078e0211 */
[C---:B------:R-:W-:Y:S01]  /*200a0*/  IMAD R17, R0.reuse, 0x2, R21 ;  /* 0x0000000200117824 */ /* 0x040fe200078e0215 */
[CC--:B------:R-:W-:Y:S01]  /*200b0*/  LEA R8, P6, R21.reuse, R78.reuse, 0x2 ;  /* 0x0000004e15087211 */ /* 0x0c0fe200078c10ff */
[----:B------:R1:W-:Y:S03]  /*200c0*/  @P2 STG.E [R2.64], R18 ;  /* 0x0000001202002986 */ /* 0x0003e6000c10190c */
[-C--:B------:R-:W-:Y:S01]  /*200d0*/  LEA.HI.X.SX32 R9, R21, R79.reuse, 0x2, P6 ;  /* 0x0000004f15097211 */ /* 0x080fe200030f16ff */
[C---:B------:R-:W-:Y:S01]  /*200e0*/  IMAD R21, R0.reuse, 0x2, R17 ;  /* 0x0000000200157824 */ /* 0x040fe200078e0211 */
[-C--:B------:R-:W-:Y:S02]  /*200f0*/  LEA R4, P2, R17, R78.reuse, 0x2 ;  /* 0x0000004e11047211 */ /* 0x080fe400078410ff */
[----:B------:R-:W-:Y:S02]  /*20100*/  ISETP.LT.AND P5, PT, R29, c[0x0][0x17c], !P0 ;  /* 0x00005f001d007a0c */ /* 0x000fe400047a1270 */
[----:B------:R-:W-:Y:S01]  /*20110*/  LEA.HI.X.SX32 R5, R17, R79, 0x2, P2 ;  /* 0x0000004f11057211 */ /* 0x000fe200010f16ff */
[----:B------:R-:W-:Y:S01]  /*20120*/  IMAD R17, R0, 0x2, R21 ;  /* 0x0000000200117824 */ /* 0x000fe200078e0215 */
[----:B------:R-:W-:Y:S01]  /*20130*/  LEA R12, P6, R21, R78, 0x2 ;  /* 0x0000004e150c7211 */ /* 0x000fe200078c10ff */
[----:B------:R-:W-:Y:S01]  /*20140*/  @P4 STG.E [R8.64], R30 ;  /* 0x0000001e08004986 */ /* 0x000fe2000c10190c */
[----:B------:R-:W-:-:S02]  /*20150*/  ISETP.LT.AND P4, PT, R25, c[0x0][0x17c], !P0 ;  /* 0x00005f0019007a0c */ /* 0x000fc40004781270 */
[-C--:B------:R-:W-:Y:S01]  /*20160*/  LEA.HI.X.SX32 R13, R21, R79.reuse, 0x2, P6 ;  /* 0x0000004f150d7211 */ /* 0x080fe200030f16ff */
[----:B------:R1:W-:Y:S02]  /*20170*/  @P3 STG.E [R4.64], R6 ;  /* 0x0000000604003986 */ /* 0x0003e4000c10190c */
[CC--:B-1----:R-:W-:Y:S01]  /*20180*/  LEA R2, P3, R17.reuse, R78.reuse, 0x2 ;  /* 0x0000004e11027211 */ /* 0x0c2fe200078610ff */
[C---:B------:R-:W-:Y:S01]  /*20190*/  IMAD R21, R0.reuse, 0x2, R17 ;  /* 0x0000000200157824 */ /* 0x040fe200078e0211 */
[----:B------:R-:W3:Y:S02]  /*201a0*/  LDL.LU R25, [R1+0x4d4] ;  /* 0x0004d40001197983 */ /* 0x000ee40000300800 */
[----:B------:R-:W-:Y:S01]  /*201b0*/  LEA.HI.X.SX32 R3, R17, R79, 0x2, P3 ;  /* 0x0000004f11037211 */ /* 0x000fe200018f16ff */
[----:B------:R-:W-:Y:S01]  /*201c0*/  IMAD R17, R0, 0x2, R21 ;  /* 0x0000000200117824 */ /* 0x000fe200078e0215 */
[----:B------:R1:W-:Y:S04]  /*201d0*/  @P5 STG.E [R12.64], R14 ;  /* 0x0000000e0c005986 */ /* 0x0003e8000c10190c */
[----:B------:R1:W-:Y:S01]  /*201e0*/  @P1 STG.E [R2.64], R10 ;  /* 0x0000000a02001986 */ /* 0x0003e2000c10190c */
[----:B------:R-:W-:-:S04]  /*201f0*/  LEA R4, P1, R17, R78, 0x2 ;  /* 0x0000004e11047211 */ /* 0x000fc800078210ff */
[----:B------:R-:W-:Y:S02]  /*20200*/  LEA.HI.X.SX32 R5, R17, R79, 0x2, P1 ;  /* 0x0000004f11057211 */ /* 0x000fe400008f16ff */
[----:B--2---:R-:W-:Y:S02]  /*20210*/  ISETP.LT.AND P2, PT, R24, c[0x0][0x17c], !P0 ;  /* 0x00005f0018007a0c */ /* 0x004fe40004741270 */
[----:B------:R-:W2:Y:S04]  /*20220*/  LDL.LU R24, [R1+0x4d0] ;  /* 0x0004d00001187983 */ /* 0x000ea80000300800 */
[----:B------:R-:W2:Y:S01]  /*20230*/  LDL.LU R22, [R1+0x4cc] ;  /* 0x0004cc0001167983 */ /* 0x000ea20000300800 */
[----:B----4-:R-:W-:-:S03]  /*20240*/  ISETP.LT.AND P3, PT, R20, c[0x0][0x17c], !P0 ;  /* 0x00005f0014007a0c */ /* 0x010fc60004761270 */
[----:B------:R-:W4:Y:S04]  /*20250*/  LDL.LU R20, [R1+0x4c8] ;  /* 0x0004c80001147983 */ /* 0x000f280000300800 */
[----:B------:R-:W4:Y:S01]  /*20260*/  LDL.LU R18, [R1+0x4c4] ;  /* 0x0004c40001127983 */ /* 0x000f220000300800 */
[----:B---3--:R-:W-:-:S03]  /*20270*/  ISETP.LT.AND P1, PT, R16, c[0x0][0x17c], !P0 ;  /* 0x00005f0010007a0c */ /* 0x008fc60004721270 */
[----:B------:R-:W3:Y:S04]  /*20280*/  LDL.LU R16, [R1+0x4c0] ;  /* 0x0004c00001107983 */ /* 0x000ee80000300800 */
[----:B-1----:R-:W3:Y:S01]  /*20290*/  LDL.LU R14, [R1+0x4bc] ;  /* 0x0004bc00010e7983 */ /* 0x002ee20000300800 */
[C---:B------:R-:W-:Y:S02]  /*202a0*/  LEA R8, P6, R21.reuse, R78, 0x2 ;  /* 0x0000004e15087211 */ /* 0x040fe400078c10ff */
[----:B------:R-:W-:Y:S01]  /*202b0*/  ISETP.LT.AND P5, PT, R28, c[0x0][0x17c], !P0 ;  /* 0x00005f001c007a0c */ /* 0x000fe200047a1270 */
[----:B------:R-:W3:Y:S01]  /*202c0*/  LDL.LU R6, [R1+0x4b8] ;  /* 0x0004b80001067983 */ /* 0x000ee20000300800 */
[----:B------:R-:W-:Y:S01]  /*202d0*/  LEA.HI.X.SX32 R9, R21, R79, 0x2, P6 ;  /* 0x0000004f15097211 */ /* 0x000fe200030f16ff */
[----:B------:R-:W-:-:S04]  /*202e0*/  IMAD R21, R0, 0x2, R17 ;  /* 0x0000000200157824 */ /* 0x000fc800078e0211 */
[C---:B------:R-:W-:Y:S01]  /*202f0*/  IMAD R17, R0.reuse, 0x2, R21 ;  /* 0x0000000200117824 */ /* 0x040fe200078e0215 */
[CC--:B------:R-:W-:Y:S01]  /*20300*/  LEA R12, P6, R21.reuse, R78.reuse, 0x2 ;  /* 0x0000004e150c7211 */ /* 0x0c0fe200078c10ff */
[----:B------:R1:W-:Y:S03]  /*20310*/  @P4 STG.E [R8.64], R34 ;  /* 0x0000002208004986 */ /* 0x0003e6000c10190c */
[----:B------:R-:W-:Y:S01]  /*20320*/  LEA.HI.X.SX32 R13, R21, R79, 0x2, P6 ;  /* 0x0000004f150d7211 */ /* 0x000fe200030f16ff */
[----:B------:R1:W-:Y:S01]  /*20330*/  @P2 STG.E [R4.64], R42 ;  /* 0x0000002a04002986 */ /* 0x0003e2000c10190c */
[----:B------:R-:W-:Y:S01]  /*20340*/  IMAD R21, R0, 0x2, R17 ;  /* 0x0000000200157824 */ /* 0x000fe200078e0211 */
[----:B------:R-:W-:Y:S02]  /*20350*/  LEA R2, P2, R17, R78, 0x2 ;  /* 0x0000004e11027211 */ /* 0x000fe400078410ff */
[----:B------:R-:W-:-:S02]  /*20360*/  ISETP.LT.AND P4, PT, R26, c[0x0][0x17c], !P0 ;  /* 0x00005f001a007a0c */ /* 0x000fc40004781270 */
[-C--:B------:R-:W-:Y:S01]  /*20370*/  LEA.HI.X.SX32 R3, R17, R79.reuse, 0x2, P2 ;  /* 0x0000004f11037211 */ /* 0x080fe200010f16ff */
[C---:B------:R-:W-:Y:S01]  /*20380*/  IMAD R17, R0.reuse, 0x2, R21 ;  /* 0x0000000200117824 */ /* 0x040fe200078e0215 */
[CC--:B-1----:R-:W-:Y:S01]  /*20390*/  LEA R8, P6, R21.reuse, R78.reuse, 0x2 ;  /* 0x0000004e15087211 */ /* 0x0c2fe200078c10ff */
[----:B------:R1:W-:Y:S03]  /*203a0*/  @P5 STG.E [R12.64], R38 ;  /* 0x000000260c005986 */ /* 0x0003e6000c10190c */
[----:B------:R-:W-:Y:S01]  /*203b0*/  LEA.HI.X.SX32 R9, R21, R79, 0x2, P6 ;  /* 0x0000004f15097211 */ /* 0x000fe200030f16ff */
[----:B------:R1:W-:Y:S01]  /*203c0*/  @P3 STG.E [R2.64], R46 ;  /* 0x0000002e02003986 */ /* 0x0003e2000c10190c */
[----:B------:R-:W-:Y:S01]  /*203d0*/  IMAD R21, R0, 0x2, R17 ;  /* 0x0000000200157824 */ /* 0x000fe200078e0211 */
[----:B------:R-:W-:-:S04]  /*203e0*/  LEA R4, P3, R17, R78, 0x2 ;  /* 0x0000004e11047211 */ /* 0x000fc800078610ff */
[-C--:B------:R-:W-:Y:S01]  /*203f0*/  LEA.HI.X.SX32 R5, R17, R79.reuse, 0x2, P3 ;  /* 0x0000004f11057211 */ /* 0x080fe200018f16ff */
[C---:B------:R-:W-:Y:S01]  /*20400*/  IMAD R17, R0.reuse, 0x2, R21 ;  /* 0x0000000200117824 */ /* 0x040fe200078e0215 */
[-C--:B-1----:R-:W-:Y:S01]  /*20410*/  LEA R12, P6, R21, R78.reuse, 0x2 ;  /* 0x0000004e150c7211 */ /* 0x082fe200078c10ff */
[----:B------:R1:W-:Y:S01]  /*20420*/  @P4 STG.E [R8.64], R50 ;  /* 0x0000003208004986 */ /* 0x0003e2000c10190c */
        /* <DEDUP_REMOVED lines=9> */
[----:B--2---:R-:W-:Y:S02]  /*204c0*/  ISETP.LT.AND P2, PT, R24, c[0x0][0x17c], !P0 ;  /* 0x00005f0018007a0c */ /* 0x004fe40004741270 */
[----:B------:R-:W-:Y:S02]  /*204d0*/  ISETP.LT.AND P4, PT, R22, c[0x0][0x17c], !P0 ;  /* 0x00005f0016007a0c */ /* 0x000fe40004781270 */
[----:B----4-:R-:W-:-:S02]  /*204e0*/  ISETP.LT.AND P3, PT, R20, c[0x0][0x17c], !P0 ;  /* 0x00005f0014007a0c */ /* 0x010fc40004761270 */
[----:B------:R-:W2:Y:S04]  /*204f0*/  LDL.LU R20, [R1+0x4b4] ;  /* 0x0004b40001147983 */ /* 0x000ea80000300800 */
[----:B------:R-:W4:Y:S01]  /*20500*/  LDL.LU R10, [R1+0x4b0] ;  /* 0x0004b000010a7983 */ /* 0x000f220000300800 */
[----:B------:R-:W-:-:S03]  /*20510*/  ISETP.LT.AND P5, PT, R18, c[0x0][0x17c], !P0 ;  /* 0x00005f0012007a0c */ /* 0x000fc600047a1270 */
[----:B------:R1:W-:Y:S04]  /*20520*/  @P2 STG.E [R2.64], R62 ;  /* 0x0000003e02002986 */ /* 0x0003e8000c10190c */
[----:B------:R-:W4:Y:S04]  /*20530*/  LDL.LU R18, [R1+0x4ac] ;  /* 0x0004ac0001127983 */ /* 0x000f280000300800 */
[----:B------:R1:W-:Y:S01]  /*20540*/  @P4 STG.E [R8.64], R86 ;  /* 0x0000005608004986 */ /* 0x0003e2000c10190c */
[----:B---3--:R-:W-:-:S03]  /*20550*/  ISETP.LT.AND P1, PT, R16, c[0x0][0x17c], !P0 ;  /* 0x00005f0010007a0c */ /* 0x008fc60004721270 */
[----:B------:R-:W3:Y:S01]  /*20560*/  LDL.LU R16, [R1+0x4a8] ;  /* 0x0004a80001107983 */ /* 0x000ee20000300800 */
[----:B------:R-:W-:-:S03]  /*20570*/  ISETP.LT.AND P4, PT, R14, c[0x0][0x17c], !P0 ;  /* 0x00005f000e007a0c */ /* 0x000fc60004781270 */
[----:B------:R-:W3:Y:S01]  /*20580*/  LDL.LU R14, [R1+0x4a4] ;  /* 0x0004a400010e7983 */ /* 0x000ee20000300800 */
[----:B------:R-:W-:-:S04]  /*20590*/  IMAD R17, R0, 0x2, R21 ;  /* 0x0000000200117824 */ /* 0x000fc800078e0215 */
[----:B------:R-:W-:Y:S01]  /*205a0*/  IMAD R21, R0, 0x2, R17 ;  /* 0x0000000200157824 */ /* 0x000fe200078e0211 */
[----:B------:R-:W-:-:S04]  /*205b0*/  LEA R4, P2, R17, R78, 0x2 ;  /* 0x0000004e11047211 */ /* 0x000fc800078410ff */
[----:B------:R-:W-:Y:S01]  /*205c0*/  LEA.HI.X.SX32 R5, R17, R79, 0x2, P2 ;  /* 0x0000004f11057211 */ /* 0x000fe200010f16ff */
[----:B------:R-:W-:Y:S01]  /*205d0*/  IMAD R17, R0, 0x2, R21 ;  /* 0x0000000200117824 */ /* 0x000fe200078e0215 */
[----:B-1----:R-:W-:-:S03]  /*205e0*/  LEA R12, P6, R21, R78, 0x2 ;  /* 0x0000004e150c7211 */ /* 0x002fc600078c10ff */
[----:B------:R1:W-:Y:S01]  /*205f0*/  @P3 STG.E [R4.64], R23 ;  /* 0x0000001704003986 */ /* 0x0003e2000c10190c */
[-C--:B------:R-:W-:Y:S01]  /*20600*/  LEA.HI.X.SX32 R13, R21, R79.reuse, 0x2, P6 ;  /* 0x0000004f150d7211 */ /* 0x080fe200030f16ff */
[----:B------:R-:W-:Y:S01]  /*20610*/  IMAD R21, R0, 0x2, R17 ;  /* 0x0000000200157824 */ /* 0x000fe200078e0211 */
[CC--:B------:R-:W-:Y:S02]  /*20620*/  LEA R2, P3, R17.reuse, R78.reuse, 0x2 ;  /* 0x0000004e11027211 */ /* 0x0c0fe400078610ff */
[----:B------:R-:W-:Y:S02]  /*20630*/  ISETP.LT.AND P2, PT, R6, c[0x0][0x17c], !P0 ;  /* 0x00005f0006007a0c */ /* 0x000fe40004741270 */
[-C--:B------:R-:W-:Y:S01]  /*20640*/  LEA.HI.X.SX32 R3, R17, R79.reuse, 0x2, P3 ;  /* 0x0000004f11037211 */ /* 0x080fe200018f16ff */
[C---:B------:R-:W-:Y:S01]  /*20650*/  IMAD R17, R0.reuse, 0x2, R21 ;  /* 0x0000000200117824 */ /* 0x040fe200078e0215 */
[C---:B------:R-:W-:Y:S01]  /*20660*/  LEA R8, P6, R21.reuse, R78, 0x2 ;  /* 0x0000004e15087211 */ /* 0x040fe200078c10ff */
[----:B------:R-:W3:Y:S04]  /*20670*/  LDL.LU R6, [R1+0x4a0] ;  /* 0x0004a00001067983 */ /* 0x000ee80000300800 */
[----:B------:R-:W-:Y:S01]  /*20680*/  @P5 STG.E [R12.64], R27 ;  /* 0x0000001b0c005986 */ /* 0x000fe2000c10190c */
[----:B------:R-:W-:Y:S01]  /*20690*/  LEA.HI.X.SX32 R9, R21, R79, 0x2, P6 ;  /* 0x0000004f15097211 */ /* 0x000fe200030f16ff */
[----:B------:R-:W-:-:S02]  /*206a0*/  IMAD R21, R0, 0x2, R17 ;  /* 0x0000000200157824 */ /* 0x000fc400078e0211 */
[----:B------:R1:W-:Y:S02]  /*206b0*/  @P1 STG.E [R2.64], R19 ;  /* 0x0000001302001986 */ /* 0x0003e4000c10190c */
[----:B-1----:R-:W-:-:S04]  /*206c0*/  LEA R4, P1, R17, R78, 0x2 ;  /* 0x0000004e11047211 */ /* 0x002fc800078210ff */
[----:B------:R-:W-:Y:S01]  /*206d0*/  LEA.HI.X.SX32 R5, R17, R79, 0x2, P1 ;  /* 0x0000004f11057211 */ /* 0x000fe200008f16ff */
[----:B------:R-:W-:Y:S01]  /*206e0*/  IMAD R17, R0, 0x2, R21 ;  /* 0x0000000200117824 */ /* 0x000fe200078e0215 */
[----:B------:R1:W-:Y:S04]  /*206f0*/  @P4 STG.E [R8.64], R31 ;  /* 0x0000001f08004986 */ /* 0x0003e8000c10190c */
[----:B------:R1:W-:Y:S01]  /*20700*/  @P2 STG.E [R4.64], R7 ;  /* 0x0000000704002986 */ /* 0x0003e2000c10190c */
[----:B------:R-:W-:-:S04]  /*20710*/  LEA R2, P2, R17, R78, 0x2 ;  /* 0x0000004e11027211 */ /* 0x000fc800078410ff */
[----:B------:R-:W-:Y:S02]  /*20720*/  LEA.HI.X.SX32 R3, R17, R79, 0x2, P2 ;  /* 0x0000004f11037211 */ /* 0x000fe400010f16ff */
[----:B--2---:R-:W-:Y:S02]  /*20730*/  ISETP.LT.AND P5, PT, R20, c[0x0][0x17c], !P0 ;  /* 0x00005f0014007a0c */ /* 0x004fe400047a1270 */
[----:B------:R-:W2:Y:S01]  /*20740*/  LDL.LU R20, [R1+0x49c] ;  /* 0x00049c0001147983 */ /* 0x000ea20000300800 */
[----:B----4-:R-:W-:-:S03]  /*20750*/  ISETP.LT.AND P3, PT, R10, c[0x0][0x17c], !P0 ;  /* 0x00005f000a007a0c */ /* 0x010fc60004761270 */
[----:B------:R-:W4:Y:S01]  /*20760*/  LDL.LU R10, [R1+0x498] ;  /* 0x00049800010a7983 */ /* 0x000f220000300800 */
[----:B------:R-:W-:-:S03]  /*20770*/  ISETP.LT.AND P4, PT, R18, c[0x0][0x17c], !P0 ;  /* 0x00005f0012007a0c */ /* 0x000fc60004781270 */
[----:B------:R-:W4:Y:S01]  /*20780*/  LDL.LU R18, [R1+0x494] ;  /* 0x0004940001127983 */ /* 0x000f220000300800 */
[----:B---3--:R-:W-:-:S03]  /*20790*/  ISETP.LT.AND P1, PT, R16, c[0x0][0x17c], !P0 ;  /* 0x00005f0010007a0c */ /* 0x008fc60004721270 */
[----:B------:R-:W3:Y:S01]  /*207a0*/  LDL.LU R16, [R1+0x490] ;  /* 0x0004900001107983 */ /* 0x000ee20000300800 */
[----:B------:R-:W-:-:S03]  /*207b0*/  ISETP.LT.AND P2, PT, R14, c[0x0][0x17c], !P0 ;  /* 0x00005f000e007a0c */ /* 0x000fc60004741270 */
[----:B------:R-:W3:Y:S01]  /*207c0*/  LDL.LU R14, [R1+0x48c] ;  /* 0x00048c00010e7983 */ /* 0x000ee20000300800 */
[----:B------:R-:W-:Y:S01]  /*207d0*/  LEA R12, P6, R21, R78, 0x2 ;  /* 0x0000004e150c7211 */ /* 0x000fe200078c10ff */
[----:B------:R-:W-:-:S03]  /*207e0*/  IMAD R19, R0, 0x2, R17 ;  /* 0x0000000200137824 */ /* 0x000fc600078e0211 */
[----:B------:R-:W-:Y:S01]  /*207f0*/  LEA.HI.X.SX32 R13, R21, R79, 0x2, P6 ;  /* 0x0000004f150d7211 */ /* 0x000fe200030f16ff */
[----:B------:R-:W-:Y:S01]  /*20800*/  IMAD R17, R0, 0x2, R19 ;  /* 0x0000000200117824 */ /* 0x000fe200078e0213 */
[----:B-1----:R-:W-:-:S04]  /*20810*/  LEA R8, P6, R19, R78, 0x2 ;  /* 0x0000004e13087211 */ /* 0x002fc800078c10ff */
[----:B------:R-:W-:Y:S01]  /*20820*/  LEA.HI.X.SX32 R9, R19, R79, 0x2, P6 ;  /* 0x0000004f13097211 */ /* 0x000fe200030f16ff */
[C---:B------:R-:W-:Y:S01]  /*20830*/  IMAD R19, R0.reuse, 0x2, R17 ;  /* 0x0000000200137824 */ /* 0x040fe200078e0211 */
[----:B------:R1:W-:Y:S03]  /*20840*/  @P5 STG.E [R12.64], R15 ;  /* 0x0000000f0c005986 */ /* 0x0003e6000c10190c */
[C---:B------:R-:W-:Y:S01]  /*20850*/  IMAD R21, R0.reuse, 0x2, R19 ;  /* 0x0000000200157824 */ /* 0x040fe200078e0213 */
[----:B------:R1:W-:Y:S01]  /*20860*/  @P3 STG.E [R2.64], R11 ;  /* 0x0000000b02003986 */ /* 0x0003e2000c10190c */
[----:B------:R-:W-:Y:S02]  /*20870*/  LEA R4, P3, R17, R78, 0x2 ;  /* 0x0000004e11047211 */ /* 0x000fe400078610ff */
[----:B-1----:R-:W-:Y:S01]  /*20880*/  IMAD R13, R0, 0x2, R21 ;  /* 0x00000002000d7824 */ /* 0x002fe200078e0215 */
[----:B------:R-:W-:-:S03]  /*20890*/  ISETP.LT.AND P5, PT, R6, c[0x0][0x17c], !P0 ;  /* 0x00005f0006007a0c */ /* 0x000fc600047a1270 */
[C---:B------:R-:W-:Y:S01]  /*208a0*/  IMAD R15, R0.reuse, 0x2, R13 ;  /* 0x00000002000f7824 */ /* 0x040fe200078e020d */
[-C--:B------:R-:W-:Y:S02]  /*208b0*/  LEA.HI.X.SX32 R5, R17, R79.reuse, 0x2, P3 ;  /* 0x0000004f11057211 */ /* 0x080fe400018f16ff */
[CC--:B------:R-:W-:Y:S01]  /*208c0*/  LEA R6, P6, R19.reuse, R78.reuse, 0x2 ;  /* 0x0000004e13067211 */ /* 0x0c0fe200078c10ff */
[C---:B------:R-:W-:Y:S01]  /*208d0*/  IMAD R17, R0.reuse, 0x2, R15 ;  /* 0x0000000200117824 */ /* 0x040fe200078e020f */
[----:B------:R1:W-:Y:S02]  /*208e0*/  @P4 STG.E [R8.64], R35 ;  /* 0x0000002308004986 */ /* 0x0003e4000c10190c */
[----:B------:R-:W-:Y:S01]  /*208f0*/  LEA.HI.X.SX32 R7, R19, R79, 0x2, P6 ;  /* 0x0000004f13077211 */ /* 0x000fe200030f16ff */
[----:B------:R-:W-:Y:S01]  /*20900*/  IMAD R19, R0, 0x2, R17 ;  /* 0x0000000200137824 */ /* 0x000fe200078e0211 */
[----:B------:R2:W-:Y:S01]  /*20910*/  @P1 STG.E [R4.64], R43 ;  /* 0x0000002b04001986 */ /* 0x0005e2000c10190c */
[----:B------:R-:W-:-:S02]  /*20920*/  LEA R2, P1, R21, R78, 0x2 ;  /* 0x0000004e15027211 */ /* 0x000fc400078210ff */
[----:B------:R-:W-:Y:S01]  /*20930*/  IMAD R0, R0, 0x2, R19 ;  /* 0x0000000200007824 */ /* 0x000fe200078e0213 */
[----:B------:R2:W-:Y:S01]  /*20940*/  @P2 STG.E [R6.64], R39 ;  /* 0x0000002706002986 */ /* 0x0005e2000c10190c */
[----:B------:R-:W-:Y:S02]  /*20950*/  LEA.HI.X.SX32 R3, R21, R79, 0x2, P1 ;  /* 0x0000004f15037211 */ /* 0x000fe400008f16ff */
[-C--:B------:R-:W-:Y:S02]  /*20960*/  LEA R12, P1, R17, R78.reuse, 0x2 ;  /* 0x0000004e110c7211 */ /* 0x080fe400078210ff */
[----:B-1----:R-:W-:-:S04]  /*20970*/  LEA R8, P2, R13, R78, 0x2 ;  /* 0x0000004e0d087211 */ /* 0x002fc800078410ff */
[-C--:B------:R-:W-:Y:S02]  /*20980*/  LEA.HI.X.SX32 R9, R13, R79.reuse, 0x2, P2 ;  /* 0x0000004f0d097211 */ /* 0x080fe400010f16ff */
[----:B------:R-:W-:Y:S01]  /*20990*/  LEA.HI.X.SX32 R13, R17, R79, 0x2, P1 ;  /* 0x0000004f110d7211 */ /* 0x000fe200008f16ff */
[----:B------:R1:W-:Y:S01]  /*209a0*/  @P5 STG.E [R2.64], R47 ;  /* 0x0000002f02005986 */ /* 0x0003e2000c10190c */
[----:B--2---:R-:W-:Y:S02]  /*209b0*/  ISETP.LT.AND P4, PT, R20, c[0x0][0x17c], !P0 ;  /* 0x00005f0014007a0c */ /* 0x004fe40004781270 */
[----:B----4-:R-:W-:Y:S02]  /*209c0*/  ISETP.LT.AND P3, PT, R10, c[0x0][0x17c], !P0 ;  /* 0x00005f000a007a0c */ /* 0x010fe40004761270 */
[----:B------:R-:W-:-:S04]  /*209d0*/  LEA R10, P6, R15, R78, 0x2 ;  /* 0x0000004e0f0a7211 */ /* 0x000fc800078c10ff */
[-C--:B------:R-:W-:Y:S02]  /*209e0*/  LEA.HI.X.SX32 R11, R15, R79.reuse, 0x2, P6 ;  /* 0x0000004f0f0b7211 */ /* 0x080fe400030f16ff */
[----:B------:R-:W-:Y:S02]  /*209f0*/  LEA R4, P6, R0, R78, 0x2 ;  /* 0x0000004e00047211 */ /* 0x000fe400078c10ff */
[----:B------:R-:W-:Y:S02]  /*20a00*/  ISETP.LT.AND P2, PT, R18, c[0x0][0x17c], !P0 ;  /* 0x00005f0012007a0c */ /* 0x000fe40004741270 */
[----:B------:R-:W-:Y:S02]  /*20a10*/  LEA.HI.X.SX32 R5, R0, R79, 0x2, P6 ;  /* 0x0000004f00057211 */ /* 0x000fe400030f16ff */
[----:B---3--:R-:W-:Y:S02]  /*20a20*/  ISETP.LT.AND P1, PT, R16, c[0x0][0x17c], !P0 ;  /* 0x00005f0010007a0c */ /* 0x008fe40004721270 */
[----:B------:R-:W-:-:S02]  /*20a30*/  ISETP.LT.AND P0, PT, R14, c[0x0][0x17c], !P0 ;  /* 0x00005f000e007a0c */ /* 0x000fc40004701270 */
[C---:B------:R-:W-:Y:S01]  /*20a40*/  LEA R78, P6, R19.reuse, R78, 0x2 ;  /* 0x0000004e134e7211 */ /* 0x040fe200078c10ff */
[----:B------:R1:W-:Y:S03]  /*20a50*/  @P4 STG.E [R8.64], R51 ;  /* 0x0000003308004986 */ /* 0x0003e6000c10190c */
[----:B------:R-:W-:Y:S01]  /*20a60*/  LEA.HI.X.SX32 R79, R19, R79, 0x2, P6 ;  /* 0x0000004f134f7211 */ /* 0x000fe200030f16ff */
[----:B------:R1:W-:Y:S04]  /*20a70*/  @P3 STG.E [R10.64], R55 ;  /* 0x000000370a003986 */ /* 0x0003e8000c10190c */
[----:B------:R1:W-:Y:S04]  /*20a80*/  @P2 STG.E [R12.64], R59 ;  /* 0x0000003b0c002986 */ /* 0x0003e8000c10190c */
[----:B------:R1:W-:Y:S01]  /*20a90*/  @P1 STG.E [R78.64], R63 ;  /* 0x0000003f4e001986 */ /* 0x0003e2000c10190c */
[----:B------:R-:W-:Y:S05]  /*20aa0*/  @!P0 EXIT ;  /* 0x000000000000894d */ /* 0x000fea0003800000 */
[----:B------:R-:W-:Y:S01]  /*20ab0*/  STG.E [R4.64], R87 ;  /* 0x0000005704007986 */ /* 0x000fe2000c10190c */
[----:B------:R-:W-:Y:S05]  /*20ac0*/  EXIT ;  /* 0x000000000000794d */ /* 0x000fea0003800000 */
.L_x_3:
[----:B------:R-:W-:-:S00]  /*20ad0*/  BRA `(.L_x_3) ;  /* 0xfffffff000007947 */ /* 0x000fc0000383ffff */
[----:B------:R-:W-:-:S00]  /*20ae0*/  NOP ;  /* 0x0000000000007918 */ /* 0x000fc00000000000 */
        /* <DEDUP_REMOVED lines=9> */
.L_x_4:


//--------------------- .nv.shared.matmul_kernel  --------------------------
	.section	.nv.shared.matmul_kernel,"aw",@nobits
	.sectionflags	@""
	.align	16
